//
// Generated by NVIDIA NVVM Compiler
//
// Compiler Build ID: CL-36424714
// Cuda compilation tools, release 13.0, V13.0.88
// Based on NVVM 20.0.0
//

.version 9.0
.target sm_100
.address_size 64

	// .globl	_Z11wmma_kernelP6__halfS0_Pf
// _ZZ11wmma_kernelP6__halfS0_PfE4SMEM has been demoted
// _ZZ11wmma_kernelP6__halfS0_PfE12shared_state has been demoted

.visible .entry _Z11wmma_kernelP6__halfS0_Pf(
	.param .u64 .ptr .align 1 _Z11wmma_kernelP6__halfS0_Pf_param_0,
	.param .u64 .ptr .align 1 _Z11wmma_kernelP6__halfS0_Pf_param_1,
	.param .u64 .ptr .align 1 _Z11wmma_kernelP6__halfS0_Pf_param_2
)
{
	.reg .pred 	%p<96>;
	.reg .b16 	%rs<414>;
	.reg .b32 	%r<2100>;
	.reg .b32 	%f<770>;
	.reg .b64 	%rd<2123>;
	// demoted variable
	.shared .align 2 .b8 _ZZ11wmma_kernelP6__halfS0_PfE4SMEM[32768];
	// demoted variable
	.shared .align 8 .b8 _ZZ11wmma_kernelP6__halfS0_PfE12shared_state[40];
	ld.param.u64 	%rd251, [_Z11wmma_kernelP6__halfS0_Pf_param_0];
	cvta.to.global.u64 	%rd1, %rd251;
	mov.u32 	%r1, %tid.x;
	mov.u32 	%r24, %ntid.x;
	mov.u32 	%r25, %ntid.y;
	mul.lo.s32 	%r26, %r24, %r25;
	mov.u32 	%r27, %ntid.z;
	mul.lo.s32 	%r2, %r26, %r27;
	mov.u32 	%r28, %tid.y;
	mov.u32 	%r29, %tid.z;
	mad.lo.s32 	%r30, %r29, %r25, %r28;
	mul.lo.s32 	%r3, %r30, %r24;
	or.b32  	%r31, %r3, %r1;
	setp.ne.s32 	%p1, %r31, 0;
	@%p1 bra 	$L__BB0_2;
	mov.u32 	%r34, _ZZ11wmma_kernelP6__halfS0_PfE12shared_state;
	add.s32 	%r32, %r34, 8;
	// begin inline asm
	mbarrier.init.shared.b64 [%r32], %r2;
	// end inline asm
	// begin inline asm
	mbarrier.init.shared.b64 [%r34], %r2;
	// end inline asm
	add.s32 	%r36, %r34, 24;
	// begin inline asm
	mbarrier.init.shared.b64 [%r36], %r2;
	// end inline asm
	add.s32 	%r38, %r34, 16;
	// begin inline asm
	mbarrier.init.shared.b64 [%r38], %r2;
	// end inline asm
	cvt.u64.u32 	%rd255, %r34;
	cvta.shared.u64 	%rd256, %rd255;
	add.s64 	%rd254, %rd256, 32;
	// begin inline asm
	st.relaxed.cta.b32 [%rd254],%r2;
	// end inline asm
$L__BB0_2:
	barrier.sync 	0;
	mov.b32 	%r2095, 0;
	// begin inline asm
	mov.u64 %rd257, %globaltimer;
	// end inline asm
	mov.u32 	%r45, _ZZ11wmma_kernelP6__halfS0_PfE12shared_state;
	add.s32 	%r43, %r45, 8;
$L__BB0_3:
	mov.b32 	%r44, 1;
	// begin inline asm
	{
	.reg .pred p;
	mbarrier.try_wait.parity.shared.b64 p, [%r43], %r44;
	selp.b32 %r42, 1, 0, p;
	}
	// end inline asm
	setp.ne.s32 	%p2, %r42, 0;
	@%p2 bra 	$L__BB0_10;
	setp.gt.s32 	%p93, %r2095, 15;
	@%p93 bra 	$L__BB0_6;
	add.s32 	%r2095, %r2095, 1;
	bra.uni 	$L__BB0_3;
$L__BB0_6:
	// begin inline asm
	mov.u64 %rd2107, %globaltimer;
	// end inline asm
	sub.s64 	%rd3, %rd2107, %rd257;
	setp.lt.s64 	%p94, %rd3, 4000000;
	@%p94 bra 	$L__BB0_8;
	mov.b32 	%r2093, 1000000;
	// begin inline asm
	nanosleep.u32 %r2093;
	// end inline asm
	bra.uni 	$L__BB0_3;
$L__BB0_8:
	setp.lt.s64 	%p95, %rd3, 40000;
	@%p95 bra 	$L__BB0_3;
	shr.s64 	%rd2108, %rd3, 63;
	shr.u64 	%rd2109, %rd2108, 62;
	add.s64 	%rd2110, %rd3, %rd2109;
	shr.u64 	%rd2111, %rd2110, 2;
	cvt.u32.u64 	%r2094, %rd2111;
	// begin inline asm
	nanosleep.u32 %r2094;
	// end inline asm
	bra.uni 	$L__BB0_3;
$L__BB0_10:
	shl.b32 	%r46, %r2, 1;
	cvt.u64.u32 	%rd4, %r46;
	add.s32 	%r6, %r3, %r1;
	setp.gt.u32 	%p3, %r6, 8191;
	@%p3 bra 	$L__BB0_20;
	shl.b32 	%r47, %r6, 1;
	cvt.u64.u32 	%rd2118, %r47;
	add.s64 	%rd258, %rd2118, %rd4;
	max.u64 	%rd259, %rd258, 16384;
	setp.lt.u64 	%p4, %rd258, 16384;
	selp.u64 	%rd6, 1, 0, %p4;
	add.s64 	%rd260, %rd258, %rd6;
	sub.s64 	%rd7, %rd259, %rd260;
	and.b64  	%rd261, %rd7, -4294967296;
	setp.ne.s64 	%p5, %rd261, 0;
	@%p5 bra 	$L__BB0_13;
	cvt.u32.u64 	%r48, %rd4;
	cvt.u32.u64 	%r49, %rd7;
	div.u32 	%r50, %r49, %r48;
	cvt.u64.u32 	%rd2115, %r50;
	bra.uni 	$L__BB0_14;
$L__BB0_13:
	div.u64 	%rd2115, %rd7, %rd4;
$L__BB0_14:
	add.s64 	%rd11, %rd2115, %rd6;
	and.b64  	%rd262, %rd11, 63;
	setp.eq.s64 	%p6, %rd262, 63;
	@%p6 bra 	$L__BB0_17;
	add.s64 	%rd264, %rd11, 1;
	and.b64  	%rd12, %rd264, 63;
	mov.b64 	%rd2117, 0;
	mov.u32 	%r52, _ZZ11wmma_kernelP6__halfS0_PfE4SMEM;
$L__BB0_16:
	.pragma "nounroll";
	add.s64 	%rd265, %rd1, %rd2118;
	ld.global.v2.u8 	{%rs11, %rs12}, [%rd265];
	cvt.u32.u64 	%r51, %rd2118;
	add.s32 	%r53, %r52, %r51;
	st.shared.v2.u8 	[%r53], {%rs11, %rs12};
	add.s64 	%rd2118, %rd2118, %rd4;
	add.s64 	%rd2117, %rd2117, 1;
	setp.ne.s64 	%p7, %rd2117, %rd12;
	@%p7 bra 	$L__BB0_16;
$L__BB0_17:
	setp.lt.u64 	%p8, %rd11, 63;
	@%p8 bra 	$L__BB0_20;
	mov.u32 	%r55, _ZZ11wmma_kernelP6__halfS0_PfE4SMEM;
$L__BB0_19:
	.pragma "nounroll";
	add.s64 	%rd266, %rd1, %rd2118;
	ld.global.v2.u8 	{%rs13, %rs14}, [%rd266];
	cvt.u32.u64 	%r54, %rd2118;
	add.s32 	%r56, %r55, %r54;
	st.shared.v2.u8 	[%r56], {%rs13, %rs14};
	add.s64 	%rd267, %rd2118, %rd4;
	add.s64 	%rd268, %rd266, %rd4;
	ld.global.v2.u8 	{%rs15, %rs16}, [%rd268];
	cvt.u32.u64 	%r57, %rd267;
	add.s32 	%r58, %r55, %r57;
	st.shared.v2.u8 	[%r58], {%rs15, %rs16};
	add.s64 	%rd269, %rd267, %rd4;
	add.s64 	%rd270, %rd268, %rd4;
	ld.global.v2.u8 	{%rs17, %rs18}, [%rd270];
	cvt.u32.u64 	%r59, %rd269;
	add.s32 	%r60, %r55, %r59;
	st.shared.v2.u8 	[%r60], {%rs17, %rs18};
	add.s64 	%rd271, %rd269, %rd4;
	add.s64 	%rd272, %rd270, %rd4;
	ld.global.v2.u8 	{%rs19, %rs20}, [%rd272];
	cvt.u32.u64 	%r61, %rd271;
	add.s32 	%r62, %r55, %r61;
	st.shared.v2.u8 	[%r62], {%rs19, %rs20};
	add.s64 	%rd273, %rd271, %rd4;
	add.s64 	%rd274, %rd272, %rd4;
	ld.global.v2.u8 	{%rs21, %rs22}, [%rd274];
	cvt.u32.u64 	%r63, %rd273;
	add.s32 	%r64, %r55, %r63;
	st.shared.v2.u8 	[%r64], {%rs21, %rs22};
	add.s64 	%rd275, %rd273, %rd4;
	add.s64 	%rd276, %rd274, %rd4;
	ld.global.v2.u8 	{%rs23, %rs24}, [%rd276];
	cvt.u32.u64 	%r65, %rd275;
	add.s32 	%r66, %r55, %r65;
	st.shared.v2.u8 	[%r66], {%rs23, %rs24};
	add.s64 	%rd277, %rd275, %rd4;
	add.s64 	%rd278, %rd276, %rd4;
	ld.global.v2.u8 	{%rs25, %rs26}, [%rd278];
	cvt.u32.u64 	%r67, %rd277;
	add.s32 	%r68, %r55, %r67;
	st.shared.v2.u8 	[%r68], {%rs25, %rs26};
	add.s64 	%rd279, %rd277, %rd4;
	add.s64 	%rd280, %rd278, %rd4;
	ld.global.v2.u8 	{%rs27, %rs28}, [%rd280];
	cvt.u32.u64 	%r69, %rd279;
	add.s32 	%r70, %r55, %r69;
	st.shared.v2.u8 	[%r70], {%rs27, %rs28};
	add.s64 	%rd281, %rd279, %rd4;
	add.s64 	%rd282, %rd280, %rd4;
	ld.global.v2.u8 	{%rs29, %rs30}, [%rd282];
	cvt.u32.u64 	%r71, %rd281;
	add.s32 	%r72, %r55, %r71;
	st.shared.v2.u8 	[%r72], {%rs29, %rs30};
	add.s64 	%rd283, %rd281, %rd4;
	add.s64 	%rd284, %rd282, %rd4;
	ld.global.v2.u8 	{%rs31, %rs32}, [%rd284];
	cvt.u32.u64 	%r73, %rd283;
	add.s32 	%r74, %r55, %r73;
	st.shared.v2.u8 	[%r74], {%rs31, %rs32};
	add.s64 	%rd285, %rd283, %rd4;
	add.s64 	%rd286, %rd284, %rd4;
	ld.global.v2.u8 	{%rs33, %rs34}, [%rd286];
	cvt.u32.u64 	%r75, %rd285;
	add.s32 	%r76, %r55, %r75;
	st.shared.v2.u8 	[%r76], {%rs33, %rs34};
	add.s64 	%rd287, %rd285, %rd4;
	add.s64 	%rd288, %rd286, %rd4;
	ld.global.v2.u8 	{%rs35, %rs36}, [%rd288];
	cvt.u32.u64 	%r77, %rd287;
	add.s32 	%r78, %r55, %r77;
	st.shared.v2.u8 	[%r78], {%rs35, %rs36};
	add.s64 	%rd289, %rd287, %rd4;
	add.s64 	%rd290, %rd288, %rd4;
	ld.global.v2.u8 	{%rs37, %rs38}, [%rd290];
	cvt.u32.u64 	%r79, %rd289;
	add.s32 	%r80, %r55, %r79;
	st.shared.v2.u8 	[%r80], {%rs37, %rs38};
	add.s64 	%rd291, %rd289, %rd4;
	add.s64 	%rd292, %rd290, %rd4;
	ld.global.v2.u8 	{%rs39, %rs40}, [%rd292];
	cvt.u32.u64 	%r81, %rd291;
	add.s32 	%r82, %r55, %r81;
	st.shared.v2.u8 	[%r82], {%rs39, %rs40};
	add.s64 	%rd293, %rd291, %rd4;
	add.s64 	%rd294, %rd292, %rd4;
	ld.global.v2.u8 	{%rs41, %rs42}, [%rd294];
	cvt.u32.u64 	%r83, %rd293;
	add.s32 	%r84, %r55, %r83;
	st.shared.v2.u8 	[%r84], {%rs41, %rs42};
	add.s64 	%rd295, %rd293, %rd4;
	add.s64 	%rd296, %rd294, %rd4;
	ld.global.v2.u8 	{%rs43, %rs44}, [%rd296];
	cvt.u32.u64 	%r85, %rd295;
	add.s32 	%r86, %r55, %r85;
	st.shared.v2.u8 	[%r86], {%rs43, %rs44};
	add.s64 	%rd297, %rd295, %rd4;
	add.s64 	%rd298, %rd296, %rd4;
	ld.global.v2.u8 	{%rs45, %rs46}, [%rd298];
	cvt.u32.u64 	%r87, %rd297;
	add.s32 	%r88, %r55, %r87;
	st.shared.v2.u8 	[%r88], {%rs45, %rs46};
	add.s64 	%rd299, %rd297, %rd4;
	add.s64 	%rd300, %rd298, %rd4;
	ld.global.v2.u8 	{%rs47, %rs48}, [%rd300];
	cvt.u32.u64 	%r89, %rd299;
	add.s32 	%r90, %r55, %r89;
	st.shared.v2.u8 	[%r90], {%rs47, %rs48};
	add.s64 	%rd301, %rd299, %rd4;
	add.s64 	%rd302, %rd300, %rd4;
	ld.global.v2.u8 	{%rs49, %rs50}, [%rd302];
	cvt.u32.u64 	%r91, %rd301;
	add.s32 	%r92, %r55, %r91;
	st.shared.v2.u8 	[%r92], {%rs49, %rs50};
	add.s64 	%rd303, %rd301, %rd4;
	add.s64 	%rd304, %rd302, %rd4;
	ld.global.v2.u8 	{%rs51, %rs52}, [%rd304];
	cvt.u32.u64 	%r93, %rd303;
	add.s32 	%r94, %r55, %r93;
	st.shared.v2.u8 	[%r94], {%rs51, %rs52};
	add.s64 	%rd305, %rd303, %rd4;
	add.s64 	%rd306, %rd304, %rd4;
	ld.global.v2.u8 	{%rs53, %rs54}, [%rd306];
	cvt.u32.u64 	%r95, %rd305;
	add.s32 	%r96, %r55, %r95;
	st.shared.v2.u8 	[%r96], {%rs53, %rs54};
	add.s64 	%rd307, %rd305, %rd4;
	add.s64 	%rd308, %rd306, %rd4;
	ld.global.v2.u8 	{%rs55, %rs56}, [%rd308];
	cvt.u32.u64 	%r97, %rd307;
	add.s32 	%r98, %r55, %r97;
	st.shared.v2.u8 	[%r98], {%rs55, %rs56};
	add.s64 	%rd309, %rd307, %rd4;
	add.s64 	%rd310, %rd308, %rd4;
	ld.global.v2.u8 	{%rs57, %rs58}, [%rd310];
	cvt.u32.u64 	%r99, %rd309;
	add.s32 	%r100, %r55, %r99;
	st.shared.v2.u8 	[%r100], {%rs57, %rs58};
	add.s64 	%rd311, %rd309, %rd4;
	add.s64 	%rd312, %rd310, %rd4;
	ld.global.v2.u8 	{%rs59, %rs60}, [%rd312];
	cvt.u32.u64 	%r101, %rd311;
	add.s32 	%r102, %r55, %r101;
	st.shared.v2.u8 	[%r102], {%rs59, %rs60};
	add.s64 	%rd313, %rd311, %rd4;
	add.s64 	%rd314, %rd312, %rd4;
	ld.global.v2.u8 	{%rs61, %rs62}, [%rd314];
	cvt.u32.u64 	%r103, %rd313;
	add.s32 	%r104, %r55, %r103;
	st.shared.v2.u8 	[%r104], {%rs61, %rs62};
	add.s64 	%rd315, %rd313, %rd4;
	add.s64 	%rd316, %rd314, %rd4;
	ld.global.v2.u8 	{%rs63, %rs64}, [%rd316];
	cvt.u32.u64 	%r105, %rd315;
	add.s32 	%r106, %r55, %r105;
	st.shared.v2.u8 	[%r106], {%rs63, %rs64};
	add.s64 	%rd317, %rd315, %rd4;
	add.s64 	%rd318, %rd316, %rd4;
	ld.global.v2.u8 	{%rs65, %rs66}, [%rd318];
	cvt.u32.u64 	%r107, %rd317;
	add.s32 	%r108, %r55, %r107;
	st.shared.v2.u8 	[%r108], {%rs65, %rs66};
	add.s64 	%rd319, %rd317, %rd4;
	add.s64 	%rd320, %rd318, %rd4;
	ld.global.v2.u8 	{%rs67, %rs68}, [%rd320];
	cvt.u32.u64 	%r109, %rd319;
	add.s32 	%r110, %r55, %r109;
	st.shared.v2.u8 	[%r110], {%rs67, %rs68};
	add.s64 	%rd321, %rd319, %rd4;
	add.s64 	%rd322, %rd320, %rd4;
	ld.global.v2.u8 	{%rs69, %rs70}, [%rd322];
	cvt.u32.u64 	%r111, %rd321;
	add.s32 	%r112, %r55, %r111;
	st.shared.v2.u8 	[%r112], {%rs69, %rs70};
	add.s64 	%rd323, %rd321, %rd4;
	add.s64 	%rd324, %rd322, %rd4;
	ld.global.v2.u8 	{%rs71, %rs72}, [%rd324];
	cvt.u32.u64 	%r113, %rd323;
	add.s32 	%r114, %r55, %r113;
	st.shared.v2.u8 	[%r114], {%rs71, %rs72};
	add.s64 	%rd325, %rd323, %rd4;
	add.s64 	%rd326, %rd324, %rd4;
	ld.global.v2.u8 	{%rs73, %rs74}, [%rd326];
	cvt.u32.u64 	%r115, %rd325;
	add.s32 	%r116, %r55, %r115;
	st.shared.v2.u8 	[%r116], {%rs73, %rs74};
	add.s64 	%rd327, %rd325, %rd4;
	add.s64 	%rd328, %rd326, %rd4;
	ld.global.v2.u8 	{%rs75, %rs76}, [%rd328];
	cvt.u32.u64 	%r117, %rd327;
	add.s32 	%r118, %r55, %r117;
	st.shared.v2.u8 	[%r118], {%rs75, %rs76};
	add.s64 	%rd329, %rd327, %rd4;
	add.s64 	%rd330, %rd328, %rd4;
	ld.global.v2.u8 	{%rs77, %rs78}, [%rd330];
	cvt.u32.u64 	%r119, %rd329;
	add.s32 	%r120, %r55, %r119;
	st.shared.v2.u8 	[%r120], {%rs77, %rs78};
	add.s64 	%rd331, %rd329, %rd4;
	add.s64 	%rd332, %rd330, %rd4;
	ld.global.v2.u8 	{%rs79, %rs80}, [%rd332];
	cvt.u32.u64 	%r121, %rd331;
	add.s32 	%r122, %r55, %r121;
	st.shared.v2.u8 	[%r122], {%rs79, %rs80};
	add.s64 	%rd333, %rd331, %rd4;
	add.s64 	%rd334, %rd332, %rd4;
	ld.global.v2.u8 	{%rs81, %rs82}, [%rd334];
	cvt.u32.u64 	%r123, %rd333;
	add.s32 	%r124, %r55, %r123;
	st.shared.v2.u8 	[%r124], {%rs81, %rs82};
	add.s64 	%rd335, %rd333, %rd4;
	add.s64 	%rd336, %rd334, %rd4;
	ld.global.v2.u8 	{%rs83, %rs84}, [%rd336];
	cvt.u32.u64 	%r125, %rd335;
	add.s32 	%r126, %r55, %r125;
	st.shared.v2.u8 	[%r126], {%rs83, %rs84};
	add.s64 	%rd337, %rd335, %rd4;
	add.s64 	%rd338, %rd336, %rd4;
	ld.global.v2.u8 	{%rs85, %rs86}, [%rd338];
	cvt.u32.u64 	%r127, %rd337;
	add.s32 	%r128, %r55, %r127;
	st.shared.v2.u8 	[%r128], {%rs85, %rs86};
	add.s64 	%rd339, %rd337, %rd4;
	add.s64 	%rd340, %rd338, %rd4;
	ld.global.v2.u8 	{%rs87, %rs88}, [%rd340];
	cvt.u32.u64 	%r129, %rd339;
	add.s32 	%r130, %r55, %r129;
	st.shared.v2.u8 	[%r130], {%rs87, %rs88};
	add.s64 	%rd341, %rd339, %rd4;
	add.s64 	%rd342, %rd340, %rd4;
	ld.global.v2.u8 	{%rs89, %rs90}, [%rd342];
	cvt.u32.u64 	%r131, %rd341;
	add.s32 	%r132, %r55, %r131;
	st.shared.v2.u8 	[%r132], {%rs89, %rs90};
	add.s64 	%rd343, %rd341, %rd4;
	add.s64 	%rd344, %rd342, %rd4;
	ld.global.v2.u8 	{%rs91, %rs92}, [%rd344];
	cvt.u32.u64 	%r133, %rd343;
	add.s32 	%r134, %r55, %r133;
	st.shared.v2.u8 	[%r134], {%rs91, %rs92};
	add.s64 	%rd345, %rd343, %rd4;
	add.s64 	%rd346, %rd344, %rd4;
	ld.global.v2.u8 	{%rs93, %rs94}, [%rd346];
	cvt.u32.u64 	%r135, %rd345;
	add.s32 	%r136, %r55, %r135;
	st.shared.v2.u8 	[%r136], {%rs93, %rs94};
	add.s64 	%rd347, %rd345, %rd4;
	add.s64 	%rd348, %rd346, %rd4;
	ld.global.v2.u8 	{%rs95, %rs96}, [%rd348];
	cvt.u32.u64 	%r137, %rd347;
	add.s32 	%r138, %r55, %r137;
	st.shared.v2.u8 	[%r138], {%rs95, %rs96};
	add.s64 	%rd349, %rd347, %rd4;
	add.s64 	%rd350, %rd348, %rd4;
	ld.global.v2.u8 	{%rs97, %rs98}, [%rd350];
	cvt.u32.u64 	%r139, %rd349;
	add.s32 	%r140, %r55, %r139;
	st.shared.v2.u8 	[%r140], {%rs97, %rs98};
	add.s64 	%rd351, %rd349, %rd4;
	add.s64 	%rd352, %rd350, %rd4;
	ld.global.v2.u8 	{%rs99, %rs100}, [%rd352];
	cvt.u32.u64 	%r141, %rd351;
	add.s32 	%r142, %r55, %r141;
	st.shared.v2.u8 	[%r142], {%rs99, %rs100};
	add.s64 	%rd353, %rd351, %rd4;
	add.s64 	%rd354, %rd352, %rd4;
	ld.global.v2.u8 	{%rs101, %rs102}, [%rd354];
	cvt.u32.u64 	%r143, %rd353;
	add.s32 	%r144, %r55, %r143;
	st.shared.v2.u8 	[%r144], {%rs101, %rs102};
	add.s64 	%rd355, %rd353, %rd4;
	add.s64 	%rd356, %rd354, %rd4;
	ld.global.v2.u8 	{%rs103, %rs104}, [%rd356];
	cvt.u32.u64 	%r145, %rd355;
	add.s32 	%r146, %r55, %r145;
	st.shared.v2.u8 	[%r146], {%rs103, %rs104};
	add.s64 	%rd357, %rd355, %rd4;
	add.s64 	%rd358, %rd356, %rd4;
	ld.global.v2.u8 	{%rs105, %rs106}, [%rd358];
	cvt.u32.u64 	%r147, %rd357;
	add.s32 	%r148, %r55, %r147;
	st.shared.v2.u8 	[%r148], {%rs105, %rs106};
	add.s64 	%rd359, %rd357, %rd4;
	add.s64 	%rd360, %rd358, %rd4;
	ld.global.v2.u8 	{%rs107, %rs108}, [%rd360];
	cvt.u32.u64 	%r149, %rd359;
	add.s32 	%r150, %r55, %r149;
	st.shared.v2.u8 	[%r150], {%rs107, %rs108};
	add.s64 	%rd361, %rd359, %rd4;
	add.s64 	%rd362, %rd360, %rd4;
	ld.global.v2.u8 	{%rs109, %rs110}, [%rd362];
	cvt.u32.u64 	%r151, %rd361;
	add.s32 	%r152, %r55, %r151;
	st.shared.v2.u8 	[%r152], {%rs109, %rs110};
	add.s64 	%rd363, %rd361, %rd4;
	add.s64 	%rd364, %rd362, %rd4;
	ld.global.v2.u8 	{%rs111, %rs112}, [%rd364];
	cvt.u32.u64 	%r153, %rd363;
	add.s32 	%r154, %r55, %r153;
	st.shared.v2.u8 	[%r154], {%rs111, %rs112};
	add.s64 	%rd365, %rd363, %rd4;
	add.s64 	%rd366, %rd364, %rd4;
	ld.global.v2.u8 	{%rs113, %rs114}, [%rd366];
	cvt.u32.u64 	%r155, %rd365;
	add.s32 	%r156, %r55, %r155;
	st.shared.v2.u8 	[%r156], {%rs113, %rs114};
	add.s64 	%rd367, %rd365, %rd4;
	add.s64 	%rd368, %rd366, %rd4;
	ld.global.v2.u8 	{%rs115, %rs116}, [%rd368];
	cvt.u32.u64 	%r157, %rd367;
	add.s32 	%r158, %r55, %r157;
	st.shared.v2.u8 	[%r158], {%rs115, %rs116};
	add.s64 	%rd369, %rd367, %rd4;
	add.s64 	%rd370, %rd368, %rd4;
	ld.global.v2.u8 	{%rs117, %rs118}, [%rd370];
	cvt.u32.u64 	%r159, %rd369;
	add.s32 	%r160, %r55, %r159;
	st.shared.v2.u8 	[%r160], {%rs117, %rs118};
	add.s64 	%rd371, %rd369, %rd4;
	add.s64 	%rd372, %rd370, %rd4;
	ld.global.v2.u8 	{%rs119, %rs120}, [%rd372];
	cvt.u32.u64 	%r161, %rd371;
	add.s32 	%r162, %r55, %r161;
	st.shared.v2.u8 	[%r162], {%rs119, %rs120};
	add.s64 	%rd373, %rd371, %rd4;
	add.s64 	%rd374, %rd372, %rd4;
	ld.global.v2.u8 	{%rs121, %rs122}, [%rd374];
	cvt.u32.u64 	%r163, %rd373;
	add.s32 	%r164, %r55, %r163;
	st.shared.v2.u8 	[%r164], {%rs121, %rs122};
	add.s64 	%rd375, %rd373, %rd4;
	add.s64 	%rd376, %rd374, %rd4;
	ld.global.v2.u8 	{%rs123, %rs124}, [%rd376];
	cvt.u32.u64 	%r165, %rd375;
	add.s32 	%r166, %r55, %r165;
	st.shared.v2.u8 	[%r166], {%rs123, %rs124};
	add.s64 	%rd377, %rd375, %rd4;
	add.s64 	%rd378, %rd376, %rd4;
	ld.global.v2.u8 	{%rs125, %rs126}, [%rd378];
	cvt.u32.u64 	%r167, %rd377;
	add.s32 	%r168, %r55, %r167;
	st.shared.v2.u8 	[%r168], {%rs125, %rs126};
	add.s64 	%rd379, %rd377, %rd4;
	add.s64 	%rd380, %rd378, %rd4;
	ld.global.v2.u8 	{%rs127, %rs128}, [%rd380];
	cvt.u32.u64 	%r169, %rd379;
	add.s32 	%r170, %r55, %r169;
	st.shared.v2.u8 	[%r170], {%rs127, %rs128};
	add.s64 	%rd381, %rd379, %rd4;
	add.s64 	%rd382, %rd380, %rd4;
	ld.global.v2.u8 	{%rs129, %rs130}, [%rd382];
	cvt.u32.u64 	%r171, %rd381;
	add.s32 	%r172, %r55, %r171;
	st.shared.v2.u8 	[%r172], {%rs129, %rs130};
	add.s64 	%rd383, %rd381, %rd4;
	add.s64 	%rd384, %rd382, %rd4;
	ld.global.v2.u8 	{%rs131, %rs132}, [%rd384];
	cvt.u32.u64 	%r173, %rd383;
	add.s32 	%r174, %r55, %r173;
	st.shared.v2.u8 	[%r174], {%rs131, %rs132};
	add.s64 	%rd385, %rd383, %rd4;
	add.s64 	%rd386, %rd384, %rd4;
	ld.global.v2.u8 	{%rs133, %rs134}, [%rd386];
	cvt.u32.u64 	%r175, %rd385;
	add.s32 	%r176, %r55, %r175;
	st.shared.v2.u8 	[%r176], {%rs133, %rs134};
	add.s64 	%rd387, %rd385, %rd4;
	add.s64 	%rd388, %rd386, %rd4;
	ld.global.v2.u8 	{%rs135, %rs136}, [%rd388];
	cvt.u32.u64 	%r177, %rd387;
	add.s32 	%r178, %r55, %r177;
	st.shared.v2.u8 	[%r178], {%rs135, %rs136};
	add.s64 	%rd389, %rd387, %rd4;
	add.s64 	%rd390, %rd388, %rd4;
	ld.global.v2.u8 	{%rs137, %rs138}, [%rd390];
	cvt.u32.u64 	%r179, %rd389;
	add.s32 	%r180, %r55, %r179;
	st.shared.v2.u8 	[%r180], {%rs137, %rs138};
	add.s64 	%rd391, %rd389, %rd4;
	add.s64 	%rd392, %rd390, %rd4;
	ld.global.v2.u8 	{%rs139, %rs140}, [%rd392];
	cvt.u32.u64 	%r181, %rd391;
	add.s32 	%r182, %r55, %r181;
	st.shared.v2.u8 	[%r182], {%rs139, %rs140};
	add.s64 	%rd2118, %rd391, %rd4;
	setp.lt.u64 	%p9, %rd2118, 16384;
	@%p9 bra 	$L__BB0_19;
$L__BB0_20:
	// begin inline asm
	cp.async.mbarrier.arrive.shared.b64 [%r45];
	// end inline asm
	mov.b32 	%r185, 1;
	// begin inline asm
	mbarrier.arrive.shared::cta.b64                             %rd393,  [%r45], %r185;    // 2. 
	// end inline asm
	shl.b32 	%r186, %r6, 1;
	cvt.u64.u32 	%rd394, %r186;
	add.s64 	%rd395, %rd394, %rd4;
	max.u64 	%rd396, %rd395, 16384;
	setp.lt.u64 	%p10, %rd395, 16384;
	selp.u64 	%rd397, 1, 0, %p10;
	add.s64 	%rd398, %rd395, %rd397;
	sub.s64 	%rd20, %rd396, %rd398;
	and.b64  	%rd399, %rd20, -4294967296;
	setp.ne.s64 	%p11, %rd399, 0;
	@%p11 bra 	$L__BB0_22;
	cvt.u32.u64 	%r187, %rd4;
	cvt.u32.u64 	%r188, %rd20;
	div.u32 	%r189, %r188, %r187;
	cvt.u64.u32 	%rd2120, %r189;
	bra.uni 	$L__BB0_23;
$L__BB0_22:
	div.u64 	%rd2120, %rd20, %rd4;
$L__BB0_23:
	ld.param.u64 	%rd2114, [_Z11wmma_kernelP6__halfS0_Pf_param_2];
	ld.param.u64 	%rd2113, [_Z11wmma_kernelP6__halfS0_Pf_param_1];
	shl.b32 	%r191, %r6, 1;
	cvt.u64.u32 	%rd27, %r191;
	mov.u32 	%r192, %ntid.x;
	mov.u32 	%r193, %ntid.y;
	mul.lo.s32 	%r194, %r192, %r193;
	mov.u32 	%r195, %ntid.z;
	mul.lo.s32 	%r196, %r194, %r195;
	shl.b32 	%r197, %r196, 1;
	cvt.u64.u32 	%rd24, %r197;
	add.s64 	%rd28, %rd27, %rd24;
	setp.lt.u64 	%p12, %rd28, 16384;
	selp.u64 	%rd400, 1, 0, %p12;
	add.s64 	%rd25, %rd2120, %rd400;
	and.b64  	%rd26, %rd25, 63;
	add.s64 	%rd401, %rd28, %rd24;
	add.s64 	%rd402, %rd401, %rd24;
	add.s64 	%rd403, %rd402, %rd24;
	add.s64 	%rd404, %rd403, %rd24;
	add.s64 	%rd405, %rd404, %rd24;
	add.s64 	%rd406, %rd405, %rd24;
	add.s64 	%rd407, %rd406, %rd24;
	add.s64 	%rd408, %rd407, %rd24;
	add.s64 	%rd409, %rd408, %rd24;
	add.s64 	%rd410, %rd409, %rd24;
	add.s64 	%rd411, %rd410, %rd24;
	add.s64 	%rd412, %rd411, %rd24;
	add.s64 	%rd413, %rd412, %rd24;
	add.s64 	%rd414, %rd413, %rd24;
	add.s64 	%rd415, %rd414, %rd24;
	add.s64 	%rd416, %rd415, %rd24;
	add.s64 	%rd417, %rd416, %rd24;
	add.s64 	%rd418, %rd417, %rd24;
	add.s64 	%rd419, %rd418, %rd24;
	add.s64 	%rd420, %rd419, %rd24;
	add.s64 	%rd421, %rd420, %rd24;
	add.s64 	%rd422, %rd421, %rd24;
	add.s64 	%rd423, %rd422, %rd24;
	add.s64 	%rd424, %rd423, %rd24;
	add.s64 	%rd425, %rd424, %rd24;
	add.s64 	%rd426, %rd425, %rd24;
	add.s64 	%rd427, %rd426, %rd24;
	add.s64 	%rd428, %rd427, %rd24;
	add.s64 	%rd429, %rd428, %rd24;
	add.s64 	%rd430, %rd429, %rd24;
	add.s64 	%rd431, %rd430, %rd24;
	add.s64 	%rd432, %rd431, %rd24;
	add.s64 	%rd433, %rd432, %rd24;
	add.s64 	%rd434, %rd433, %rd24;
	add.s64 	%rd435, %rd434, %rd24;
	add.s64 	%rd436, %rd435, %rd24;
	add.s64 	%rd437, %rd436, %rd24;
	add.s64 	%rd438, %rd437, %rd24;
	add.s64 	%rd439, %rd438, %rd24;
	add.s64 	%rd440, %rd439, %rd24;
	add.s64 	%rd441, %rd440, %rd24;
	add.s64 	%rd442, %rd441, %rd24;
	add.s64 	%rd443, %rd442, %rd24;
	add.s64 	%rd444, %rd443, %rd24;
	add.s64 	%rd445, %rd444, %rd24;
	add.s64 	%rd446, %rd445, %rd24;
	add.s64 	%rd447, %rd446, %rd24;
	add.s64 	%rd448, %rd447, %rd24;
	add.s64 	%rd449, %rd448, %rd24;
	add.s64 	%rd450, %rd449, %rd24;
	add.s64 	%rd451, %rd450, %rd24;
	add.s64 	%rd452, %rd451, %rd24;
	add.s64 	%rd453, %rd452, %rd24;
	add.s64 	%rd454, %rd453, %rd24;
	add.s64 	%rd455, %rd454, %rd24;
	add.s64 	%rd29, %rd455, %rd24;
	mov.u32 	%r198, %tid.x;
	shr.u32 	%r199, %r198, 5;
	mul.lo.s32 	%r7, %r199, 48;
	cvta.to.global.u64 	%rd456, %rd2113;
	mul.wide.u32 	%rd457, %r7, 2;
	add.s64 	%rd30, %rd456, %rd457;
	add.s64 	%rd31, %rd30, 49152;
	add.s64 	%rd32, %rd30, 98304;
	add.s64 	%rd33, %rd30, 147456;
	add.s64 	%rd34, %rd30, 196608;
	add.s64 	%rd35, %rd30, 245760;
	add.s64 	%rd36, %rd30, 294912;
	add.s64 	%rd37, %rd30, 344064;
	add.s64 	%rd38, %rd30, 393216;
	add.s64 	%rd39, %rd30, 442368;
	add.s64 	%rd40, %rd30, 491520;
	add.s64 	%rd41, %rd30, 540672;
	add.s64 	%rd42, %rd30, 589824;
	add.s64 	%rd43, %rd30, 638976;
	add.s64 	%rd44, %rd30, 688128;
	add.s64 	%rd45, %rd30, 737280;
	add.s64 	%rd46, %rd30, 786432;
	add.s64 	%rd47, %rd30, 835584;
	add.s64 	%rd48, %rd30, 884736;
	add.s64 	%rd49, %rd30, 933888;
	add.s64 	%rd50, %rd30, 983040;
	add.s64 	%rd51, %rd30, 1032192;
	add.s64 	%rd52, %rd30, 1081344;
	add.s64 	%rd53, %rd30, 1130496;
	add.s64 	%rd54, %rd30, 1179648;
	add.s64 	%rd55, %rd30, 1228800;
	add.s64 	%rd56, %rd30, 1277952;
	add.s64 	%rd57, %rd30, 1327104;
	add.s64 	%rd58, %rd30, 1376256;
	add.s64 	%rd59, %rd30, 1425408;
	add.s64 	%rd60, %rd30, 1474560;
	add.s64 	%rd61, %rd30, 1523712;
	add.s64 	%rd62, %rd30, 32;
	add.s64 	%rd63, %rd30, 49184;
	add.s64 	%rd64, %rd30, 98336;
	add.s64 	%rd65, %rd30, 147488;
	add.s64 	%rd66, %rd30, 196640;
	add.s64 	%rd67, %rd30, 245792;
	add.s64 	%rd68, %rd30, 294944;
	add.s64 	%rd69, %rd30, 344096;
	add.s64 	%rd70, %rd30, 393248;
	add.s64 	%rd71, %rd30, 442400;
	add.s64 	%rd72, %rd30, 491552;
	add.s64 	%rd73, %rd30, 540704;
	add.s64 	%rd74, %rd30, 589856;
	add.s64 	%rd75, %rd30, 639008;
	add.s64 	%rd76, %rd30, 688160;
	add.s64 	%rd77, %rd30, 737312;
	add.s64 	%rd78, %rd30, 786464;
	add.s64 	%rd79, %rd30, 835616;
	add.s64 	%rd80, %rd30, 884768;
	add.s64 	%rd81, %rd30, 933920;
	add.s64 	%rd82, %rd30, 983072;
	add.s64 	%rd83, %rd30, 1032224;
	add.s64 	%rd84, %rd30, 1081376;
	add.s64 	%rd85, %rd30, 1130528;
	add.s64 	%rd86, %rd30, 1179680;
	add.s64 	%rd87, %rd30, 1228832;
	add.s64 	%rd88, %rd30, 1277984;
	add.s64 	%rd89, %rd30, 1327136;
	add.s64 	%rd90, %rd30, 1376288;
	add.s64 	%rd91, %rd30, 1425440;
	add.s64 	%rd92, %rd30, 1474592;
	add.s64 	%rd93, %rd30, 1523744;
	add.s64 	%rd94, %rd30, 64;
	add.s64 	%rd95, %rd30, 49216;
	add.s64 	%rd96, %rd30, 98368;
	add.s64 	%rd97, %rd30, 147520;
	add.s64 	%rd98, %rd30, 196672;
	add.s64 	%rd99, %rd30, 245824;
	add.s64 	%rd100, %rd30, 294976;
	add.s64 	%rd101, %rd30, 344128;
	add.s64 	%rd102, %rd30, 393280;
	add.s64 	%rd103, %rd30, 442432;
	add.s64 	%rd104, %rd30, 491584;
	add.s64 	%rd105, %rd30, 540736;
	add.s64 	%rd106, %rd30, 589888;
	add.s64 	%rd107, %rd30, 639040;
	add.s64 	%rd108, %rd30, 688192;
	add.s64 	%rd109, %rd30, 737344;
	add.s64 	%rd110, %rd30, 786496;
	add.s64 	%rd111, %rd30, 835648;
	add.s64 	%rd112, %rd30, 884800;
	add.s64 	%rd113, %rd30, 933952;
	add.s64 	%rd114, %rd30, 983104;
	add.s64 	%rd115, %rd30, 1032256;
	add.s64 	%rd116, %rd30, 1081408;
	add.s64 	%rd117, %rd30, 1130560;
	add.s64 	%rd118, %rd30, 1179712;
	cvta.to.global.u64 	%rd119, %rd2114;
	mov.b16 	%rs413, 5;
	mov.b16 	%rs412, 0;
	mov.b16 	%rs411, 1;
	mov.b32 	%r2096, 0;
	mov.u32 	%r204, _ZZ11wmma_kernelP6__halfS0_PfE12shared_state;
$L__BB0_24:
	mov.b32 	%r2097, 1;
$L__BB0_25:
	and.b16  	%rs144, %rs411, 255;
	mul.wide.u16 	%r202, %rs144, 16;
	cvt.u32.u16 	%r203, %rs413;
	// begin inline asm
	mov.u64 %rd458, %globaltimer;
	// end inline asm
	add.s32 	%r205, %r204, %r202;
	add.s32 	%r10, %r205, 8;
	and.b32  	%r11, %r203, 1;
	mov.b32 	%r2098, 0;
$L__BB0_26:
	// begin inline asm
	{
	.reg .pred p;
	mbarrier.try_wait.parity.shared.b64 p, [%r10], %r11;
	selp.b32 %r206, 1, 0, p;
	}
	// end inline asm
	setp.ne.s32 	%p13, %r206, 0;
	@%p13 bra 	$L__BB0_33;
	setp.gt.s32 	%p90, %r2098, 15;
	@%p90 bra 	$L__BB0_29;
	add.s32 	%r2098, %r2098, 1;
	bra.uni 	$L__BB0_26;
$L__BB0_29:
	// begin inline asm
	mov.u64 %rd2102, %globaltimer;
	// end inline asm
	sub.s64 	%rd121, %rd2102, %rd458;
	setp.lt.s64 	%p91, %rd121, 4000000;
	@%p91 bra 	$L__BB0_31;
	mov.b32 	%r2091, 1000000;
	// begin inline asm
	nanosleep.u32 %r2091;
	// end inline asm
	bra.uni 	$L__BB0_26;
$L__BB0_31:
	setp.lt.s64 	%p92, %rd121, 40000;
	@%p92 bra 	$L__BB0_26;
	shr.s64 	%rd2103, %rd121, 63;
	shr.u64 	%rd2104, %rd2103, 62;
	add.s64 	%rd2105, %rd121, %rd2104;
	shr.u64 	%rd2106, %rd2105, 2;
	cvt.u32.u64 	%r2092, %rd2106;
	// begin inline asm
	nanosleep.u32 %r2092;
	// end inline asm
	bra.uni 	$L__BB0_26;
$L__BB0_33:
	setp.gt.u32 	%p14, %r6, 8191;
	shl.b32 	%r14, %r2097, 13;
	and.b32  	%r15, %r14, 8192;
	@%p14 bra 	$L__BB0_100;
	ld.param.u64 	%rd2112, [_Z11wmma_kernelP6__halfS0_Pf_param_0];
	shl.b32 	%r209, %r15, 1;
	mov.u32 	%r210, _ZZ11wmma_kernelP6__halfS0_PfE4SMEM;
	add.s32 	%r16, %r210, %r209;
	cvta.to.global.u64 	%rd459, %rd2112;
	mul.wide.u32 	%rd460, %r14, 2;
	add.s64 	%rd122, %rd459, %rd460;
	setp.eq.s64 	%p15, %rd26, 63;
	mov.u64 	%rd2121, %rd27;
	@%p15 bra 	$L__BB0_98;
	setp.eq.s64 	%p16, %rd26, 0;
	cvt.u32.u64 	%r211, %rd27;
	add.s64 	%rd123, %rd122, %rd27;
	ld.global.v2.u8 	{%rs145, %rs146}, [%rd123];
	add.s32 	%r212, %r16, %r211;
	st.shared.v2.u8 	[%r212], {%rs145, %rs146};
	mov.u64 	%rd2121, %rd28;
	@%p16 bra 	$L__BB0_98;
	add.s64 	%rd2121, %rd28, %rd24;
	setp.eq.s64 	%p17, %rd26, 1;
	add.s64 	%rd125, %rd123, %rd24;
	ld.global.v2.u8 	{%rs147, %rs148}, [%rd125];
	cvt.u32.u64 	%r213, %rd28;
	add.s32 	%r214, %r16, %r213;
	st.shared.v2.u8 	[%r214], {%rs147, %rs148};
	@%p17 bra 	$L__BB0_98;
	add.s64 	%rd461, %rd28, %rd24;
	add.s64 	%rd2121, %rd461, %rd24;
	setp.eq.s64 	%p18, %rd26, 2;
	add.s64 	%rd127, %rd125, %rd24;
	ld.global.v2.u8 	{%rs149, %rs150}, [%rd127];
	cvt.u32.u64 	%r215, %rd461;
	add.s32 	%r216, %r16, %r215;
	st.shared.v2.u8 	[%r216], {%rs149, %rs150};
	@%p18 bra 	$L__BB0_98;
	add.s64 	%rd462, %rd28, %rd24;
	add.s64 	%rd463, %rd462, %rd24;
	add.s64 	%rd2121, %rd463, %rd24;
	setp.eq.s64 	%p19, %rd26, 3;
	add.s64 	%rd129, %rd127, %rd24;
	ld.global.v2.u8 	{%rs151, %rs152}, [%rd129];
	cvt.u32.u64 	%r217, %rd463;
	add.s32 	%r218, %r16, %r217;
	st.shared.v2.u8 	[%r218], {%rs151, %rs152};
	@%p19 bra 	$L__BB0_98;
	add.s64 	%rd464, %rd28, %rd24;
	add.s64 	%rd465, %rd464, %rd24;
	add.s64 	%rd466, %rd465, %rd24;
	add.s64 	%rd2121, %rd466, %rd24;
	setp.eq.s64 	%p20, %rd26, 4;
	add.s64 	%rd131, %rd129, %rd24;
	ld.global.v2.u8 	{%rs153, %rs154}, [%rd131];
	cvt.u32.u64 	%r219, %rd466;
	add.s32 	%r220, %r16, %r219;
	st.shared.v2.u8 	[%r220], {%rs153, %rs154};
	@%p20 bra 	$L__BB0_98;
	add.s64 	%rd467, %rd28, %rd24;
	add.s64 	%rd468, %rd467, %rd24;
	add.s64 	%rd469, %rd468, %rd24;
	add.s64 	%rd470, %rd469, %rd24;
	add.s64 	%rd2121, %rd470, %rd24;
	setp.eq.s64 	%p21, %rd26, 5;
	add.s64 	%rd133, %rd131, %rd24;
	ld.global.v2.u8 	{%rs155, %rs156}, [%rd133];
	cvt.u32.u64 	%r221, %rd470;
	add.s32 	%r222, %r16, %r221;
	st.shared.v2.u8 	[%r222], {%rs155, %rs156};
	@%p21 bra 	$L__BB0_98;
	add.s64 	%rd471, %rd28, %rd24;
	add.s64 	%rd472, %rd471, %rd24;
	add.s64 	%rd473, %rd472, %rd24;
	add.s64 	%rd474, %rd473, %rd24;
	add.s64 	%rd475, %rd474, %rd24;
	add.s64 	%rd2121, %rd475, %rd24;
	setp.eq.s64 	%p22, %rd26, 6;
	add.s64 	%rd135, %rd133, %rd24;
	ld.global.v2.u8 	{%rs157, %rs158}, [%rd135];
	cvt.u32.u64 	%r223, %rd475;
	add.s32 	%r224, %r16, %r223;
	st.shared.v2.u8 	[%r224], {%rs157, %rs158};
	@%p22 bra 	$L__BB0_98;
	add.s64 	%rd476, %rd28, %rd24;
	add.s64 	%rd477, %rd476, %rd24;
	add.s64 	%rd478, %rd477, %rd24;
	add.s64 	%rd479, %rd478, %rd24;
	add.s64 	%rd480, %rd479, %rd24;
	add.s64 	%rd481, %rd480, %rd24;
	add.s64 	%rd2121, %rd481, %rd24;
	setp.eq.s64 	%p23, %rd26, 7;
	add.s64 	%rd137, %rd135, %rd24;
	ld.global.v2.u8 	{%rs159, %rs160}, [%rd137];
	cvt.u32.u64 	%r225, %rd481;
	add.s32 	%r226, %r16, %r225;
	st.shared.v2.u8 	[%r226], {%rs159, %rs160};
	@%p23 bra 	$L__BB0_98;
	add.s64 	%rd482, %rd28, %rd24;
	add.s64 	%rd483, %rd482, %rd24;
	add.s64 	%rd484, %rd483, %rd24;
	add.s64 	%rd485, %rd484, %rd24;
	add.s64 	%rd486, %rd485, %rd24;
	add.s64 	%rd487, %rd486, %rd24;
	add.s64 	%rd488, %rd487, %rd24;
	add.s64 	%rd2121, %rd488, %rd24;
	setp.eq.s64 	%p24, %rd26, 8;
	add.s64 	%rd139, %rd137, %rd24;
	ld.global.v2.u8 	{%rs161, %rs162}, [%rd139];
	cvt.u32.u64 	%r227, %rd488;
	add.s32 	%r228, %r16, %r227;
	st.shared.v2.u8 	[%r228], {%rs161, %rs162};
	@%p24 bra 	$L__BB0_98;
	add.s64 	%rd489, %rd28, %rd24;
	add.s64 	%rd490, %rd489, %rd24;
	add.s64 	%rd491, %rd490, %rd24;
	add.s64 	%rd492, %rd491, %rd24;
	add.s64 	%rd493, %rd492, %rd24;
	add.s64 	%rd494, %rd493, %rd24;
	add.s64 	%rd495, %rd494, %rd24;
	add.s64 	%rd496, %rd495, %rd24;
	add.s64 	%rd2121, %rd496, %rd24;
	setp.eq.s64 	%p25, %rd26, 9;
	add.s64 	%rd141, %rd139, %rd24;
	ld.global.v2.u8 	{%rs163, %rs164}, [%rd141];
	cvt.u32.u64 	%r229, %rd496;
	add.s32 	%r230, %r16, %r229;
	st.shared.v2.u8 	[%r230], {%rs163, %rs164};
	@%p25 bra 	$L__BB0_98;
	add.s64 	%rd497, %rd28, %rd24;
	add.s64 	%rd498, %rd497, %rd24;
	add.s64 	%rd499, %rd498, %rd24;
	add.s64 	%rd500, %rd499, %rd24;
	add.s64 	%rd501, %rd500, %rd24;
	add.s64 	%rd502, %rd501, %rd24;
	add.s64 	%rd503, %rd502, %rd24;
	add.s64 	%rd504, %rd503, %rd24;
	add.s64 	%rd505, %rd504, %rd24;
	add.s64 	%rd2121, %rd505, %rd24;
	setp.eq.s64 	%p26, %rd26, 10;
	add.s64 	%rd143, %rd141, %rd24;
	ld.global.v2.u8 	{%rs165, %rs166}, [%rd143];
	cvt.u32.u64 	%r231, %rd505;
	add.s32 	%r232, %r16, %r231;
	st.shared.v2.u8 	[%r232], {%rs165, %rs166};
	@%p26 bra 	$L__BB0_98;
	add.s64 	%rd506, %rd28, %rd24;
	add.s64 	%rd507, %rd506, %rd24;
	add.s64 	%rd508, %rd507, %rd24;
	add.s64 	%rd509, %rd508, %rd24;
	add.s64 	%rd510, %rd509, %rd24;
	add.s64 	%rd511, %rd510, %rd24;
	add.s64 	%rd512, %rd511, %rd24;
	add.s64 	%rd513, %rd512, %rd24;
	add.s64 	%rd514, %rd513, %rd24;
	add.s64 	%rd515, %rd514, %rd24;
	add.s64 	%rd2121, %rd515, %rd24;
	setp.eq.s64 	%p27, %rd26, 11;
	add.s64 	%rd145, %rd143, %rd24;
	ld.global.v2.u8 	{%rs167, %rs168}, [%rd145];
	cvt.u32.u64 	%r233, %rd515;
	add.s32 	%r234, %r16, %r233;
	st.shared.v2.u8 	[%r234], {%rs167, %rs168};
	@%p27 bra 	$L__BB0_98;
	add.s64 	%rd516, %rd28, %rd24;
	add.s64 	%rd517, %rd516, %rd24;
	add.s64 	%rd518, %rd517, %rd24;
	add.s64 	%rd519, %rd518, %rd24;
	add.s64 	%rd520, %rd519, %rd24;
	add.s64 	%rd521, %rd520, %rd24;
	add.s64 	%rd522, %rd521, %rd24;
	add.s64 	%rd523, %rd522, %rd24;
	add.s64 	%rd524, %rd523, %rd24;
	add.s64 	%rd525, %rd524, %rd24;
	add.s64 	%rd526, %rd525, %rd24;
	add.s64 	%rd2121, %rd526, %rd24;
	setp.eq.s64 	%p28, %rd26, 12;
	add.s64 	%rd147, %rd145, %rd24;
	ld.global.v2.u8 	{%rs169, %rs170}, [%rd147];
	cvt.u32.u64 	%r235, %rd526;
	add.s32 	%r236, %r16, %r235;
	st.shared.v2.u8 	[%r236], {%rs169, %rs170};
	@%p28 bra 	$L__BB0_98;
	add.s64 	%rd527, %rd28, %rd24;
	add.s64 	%rd528, %rd527, %rd24;
	add.s64 	%rd529, %rd528, %rd24;
	add.s64 	%rd530, %rd529, %rd24;
	add.s64 	%rd531, %rd530, %rd24;
	add.s64 	%rd532, %rd531, %rd24;
	add.s64 	%rd533, %rd532, %rd24;
	add.s64 	%rd534, %rd533, %rd24;
	add.s64 	%rd535, %rd534, %rd24;
	add.s64 	%rd536, %rd535, %rd24;
	add.s64 	%rd537, %rd536, %rd24;
	add.s64 	%rd538, %rd537, %rd24;
	add.s64 	%rd2121, %rd538, %rd24;
	setp.eq.s64 	%p29, %rd26, 13;
	add.s64 	%rd149, %rd147, %rd24;
	ld.global.v2.u8 	{%rs171, %rs172}, [%rd149];
	cvt.u32.u64 	%r237, %rd538;
	add.s32 	%r238, %r16, %r237;
	st.shared.v2.u8 	[%r238], {%rs171, %rs172};
	@%p29 bra 	$L__BB0_98;
	add.s64 	%rd539, %rd28, %rd24;
	add.s64 	%rd540, %rd539, %rd24;
	add.s64 	%rd541, %rd540, %rd24;
	add.s64 	%rd542, %rd541, %rd24;
	add.s64 	%rd543, %rd542, %rd24;
	add.s64 	%rd544, %rd543, %rd24;
	add.s64 	%rd545, %rd544, %rd24;
	add.s64 	%rd546, %rd545, %rd24;
	add.s64 	%rd547, %rd546, %rd24;
	add.s64 	%rd548, %rd547, %rd24;
	add.s64 	%rd549, %rd548, %rd24;
	add.s64 	%rd550, %rd549, %rd24;
	add.s64 	%rd551, %rd550, %rd24;
	add.s64 	%rd2121, %rd551, %rd24;
	setp.eq.s64 	%p30, %rd26, 14;
	add.s64 	%rd151, %rd149, %rd24;
	ld.global.v2.u8 	{%rs173, %rs174}, [%rd151];
	cvt.u32.u64 	%r239, %rd551;
	add.s32 	%r240, %r16, %r239;
	st.shared.v2.u8 	[%r240], {%rs173, %rs174};
	@%p30 bra 	$L__BB0_98;
	add.s64 	%rd552, %rd28, %rd24;
	add.s64 	%rd553, %rd552, %rd24;
	add.s64 	%rd554, %rd553, %rd24;
	add.s64 	%rd555, %rd554, %rd24;
	add.s64 	%rd556, %rd555, %rd24;
	add.s64 	%rd557, %rd556, %rd24;
	add.s64 	%rd558, %rd557, %rd24;
	add.s64 	%rd559, %rd558, %rd24;
	add.s64 	%rd560, %rd559, %rd24;
	add.s64 	%rd561, %rd560, %rd24;
	add.s64 	%rd562, %rd561, %rd24;
	add.s64 	%rd563, %rd562, %rd24;
	add.s64 	%rd564, %rd563, %rd24;
	add.s64 	%rd565, %rd564, %rd24;
	add.s64 	%rd2121, %rd565, %rd24;
	setp.eq.s64 	%p31, %rd26, 15;
	add.s64 	%rd153, %rd151, %rd24;
	ld.global.v2.u8 	{%rs175, %rs176}, [%rd153];
	cvt.u32.u64 	%r241, %rd565;
	add.s32 	%r242, %r16, %r241;
	st.shared.v2.u8 	[%r242], {%rs175, %rs176};
	@%p31 bra 	$L__BB0_98;
	add.s64 	%rd566, %rd28, %rd24;
	add.s64 	%rd567, %rd566, %rd24;
	add.s64 	%rd568, %rd567, %rd24;
	add.s64 	%rd569, %rd568, %rd24;
	add.s64 	%rd570, %rd569, %rd24;
	add.s64 	%rd571, %rd570, %rd24;
	add.s64 	%rd572, %rd571, %rd24;
	add.s64 	%rd573, %rd572, %rd24;
	add.s64 	%rd574, %rd573, %rd24;
	add.s64 	%rd575, %rd574, %rd24;
	add.s64 	%rd576, %rd575, %rd24;
	add.s64 	%rd577, %rd576, %rd24;
	add.s64 	%rd578, %rd577, %rd24;
	add.s64 	%rd579, %rd578, %rd24;
	add.s64 	%rd580, %rd579, %rd24;
	add.s64 	%rd2121, %rd580, %rd24;
	setp.eq.s64 	%p32, %rd26, 16;
	add.s64 	%rd155, %rd153, %rd24;
	ld.global.v2.u8 	{%rs177, %rs178}, [%rd155];
	cvt.u32.u64 	%r243, %rd580;
	add.s32 	%r244, %r16, %r243;
	st.shared.v2.u8 	[%r244], {%rs177, %rs178};
	@%p32 bra 	$L__BB0_98;
	add.s64 	%rd581, %rd28, %rd24;
	add.s64 	%rd582, %rd581, %rd24;
	add.s64 	%rd583, %rd582, %rd24;
	add.s64 	%rd584, %rd583, %rd24;
	add.s64 	%rd585, %rd584, %rd24;
	add.s64 	%rd586, %rd585, %rd24;
	add.s64 	%rd587, %rd586, %rd24;
	add.s64 	%rd588, %rd587, %rd24;
	add.s64 	%rd589, %rd588, %rd24;
	add.s64 	%rd590, %rd589, %rd24;
	add.s64 	%rd591, %rd590, %rd24;
	add.s64 	%rd592, %rd591, %rd24;
	add.s64 	%rd593, %rd592, %rd24;
	add.s64 	%rd594, %rd593, %rd24;
	add.s64 	%rd595, %rd594, %rd24;
	add.s64 	%rd596, %rd595, %rd24;
	add.s64 	%rd2121, %rd596, %rd24;
	setp.eq.s64 	%p33, %rd26, 17;
	add.s64 	%rd157, %rd155, %rd24;
	ld.global.v2.u8 	{%rs179, %rs180}, [%rd157];
	cvt.u32.u64 	%r245, %rd596;
	add.s32 	%r246, %r16, %r245;
	st.shared.v2.u8 	[%r246], {%rs179, %rs180};
	@%p33 bra 	$L__BB0_98;
	add.s64 	%rd597, %rd28, %rd24;
	add.s64 	%rd598, %rd597, %rd24;
	add.s64 	%rd599, %rd598, %rd24;
	add.s64 	%rd600, %rd599, %rd24;
	add.s64 	%rd601, %rd600, %rd24;
	add.s64 	%rd602, %rd601, %rd24;
	add.s64 	%rd603, %rd602, %rd24;
	add.s64 	%rd604, %rd603, %rd24;
	add.s64 	%rd605, %rd604, %rd24;
	add.s64 	%rd606, %rd605, %rd24;
	add.s64 	%rd607, %rd606, %rd24;
	add.s64 	%rd608, %rd607, %rd24;
	add.s64 	%rd609, %rd608, %rd24;
	add.s64 	%rd610, %rd609, %rd24;
	add.s64 	%rd611, %rd610, %rd24;
	add.s64 	%rd612, %rd611, %rd24;
	add.s64 	%rd613, %rd612, %rd24;
	add.s64 	%rd2121, %rd613, %rd24;
	setp.eq.s64 	%p34, %rd26, 18;
	add.s64 	%rd159, %rd157, %rd24;
	ld.global.v2.u8 	{%rs181, %rs182}, [%rd159];
	cvt.u32.u64 	%r247, %rd613;
	add.s32 	%r248, %r16, %r247;
	st.shared.v2.u8 	[%r248], {%rs181, %rs182};
	@%p34 bra 	$L__BB0_98;
	add.s64 	%rd614, %rd28, %rd24;
	add.s64 	%rd615, %rd614, %rd24;
	add.s64 	%rd616, %rd615, %rd24;
	add.s64 	%rd617, %rd616, %rd24;
	add.s64 	%rd618, %rd617, %rd24;
	add.s64 	%rd619, %rd618, %rd24;
	add.s64 	%rd620, %rd619, %rd24;
	add.s64 	%rd621, %rd620, %rd24;
	add.s64 	%rd622, %rd621, %rd24;
	add.s64 	%rd623, %rd622, %rd24;
	add.s64 	%rd624, %rd623, %rd24;
	add.s64 	%rd625, %rd624, %rd24;
	add.s64 	%rd626, %rd625, %rd24;
	add.s64 	%rd627, %rd626, %rd24;
	add.s64 	%rd628, %rd627, %rd24;
	add.s64 	%rd629, %rd628, %rd24;
	add.s64 	%rd630, %rd629, %rd24;
	add.s64 	%rd631, %rd630, %rd24;
	add.s64 	%rd2121, %rd631, %rd24;
	setp.eq.s64 	%p35, %rd26, 19;
	add.s64 	%rd161, %rd159, %rd24;
	ld.global.v2.u8 	{%rs183, %rs184}, [%rd161];
	cvt.u32.u64 	%r249, %rd631;
	add.s32 	%r250, %r16, %r249;
	st.shared.v2.u8 	[%r250], {%rs183, %rs184};
	@%p35 bra 	$L__BB0_98;
	add.s64 	%rd632, %rd28, %rd24;
	add.s64 	%rd633, %rd632, %rd24;
	add.s64 	%rd634, %rd633, %rd24;
	add.s64 	%rd635, %rd634, %rd24;
	add.s64 	%rd636, %rd635, %rd24;
	add.s64 	%rd637, %rd636, %rd24;
	add.s64 	%rd638, %rd637, %rd24;
	add.s64 	%rd639, %rd638, %rd24;
	add.s64 	%rd640, %rd639, %rd24;
	add.s64 	%rd641, %rd640, %rd24;
	add.s64 	%rd642, %rd641, %rd24;
	add.s64 	%rd643, %rd642, %rd24;
	add.s64 	%rd644, %rd643, %rd24;
	add.s64 	%rd645, %rd644, %rd24;
	add.s64 	%rd646, %rd645, %rd24;
	add.s64 	%rd647, %rd646, %rd24;
	add.s64 	%rd648, %rd647, %rd24;
	add.s64 	%rd649, %rd648, %rd24;
	add.s64 	%rd650, %rd649, %rd24;
	add.s64 	%rd2121, %rd650, %rd24;
	setp.eq.s64 	%p36, %rd26, 20;
	add.s64 	%rd163, %rd161, %rd24;
	ld.global.v2.u8 	{%rs185, %rs186}, [%rd163];
	cvt.u32.u64 	%r251, %rd650;
	add.s32 	%r252, %r16, %r251;
	st.shared.v2.u8 	[%r252], {%rs185, %rs186};
	@%p36 bra 	$L__BB0_98;
	add.s64 	%rd651, %rd28, %rd24;
	add.s64 	%rd652, %rd651, %rd24;
	add.s64 	%rd653, %rd652, %rd24;
	add.s64 	%rd654, %rd653, %rd24;
	add.s64 	%rd655, %rd654, %rd24;
	add.s64 	%rd656, %rd655, %rd24;
	add.s64 	%rd657, %rd656, %rd24;
	add.s64 	%rd658, %rd657, %rd24;
	add.s64 	%rd659, %rd658, %rd24;
	add.s64 	%rd660, %rd659, %rd24;
	add.s64 	%rd661, %rd660, %rd24;
	add.s64 	%rd662, %rd661, %rd24;
	add.s64 	%rd663, %rd662, %rd24;
	add.s64 	%rd664, %rd663, %rd24;
	add.s64 	%rd665, %rd664, %rd24;
	add.s64 	%rd666, %rd665, %rd24;
	add.s64 	%rd667, %rd666, %rd24;
	add.s64 	%rd668, %rd667, %rd24;
	add.s64 	%rd669, %rd668, %rd24;
	add.s64 	%rd670, %rd669, %rd24;
	add.s64 	%rd2121, %rd670, %rd24;
	setp.eq.s64 	%p37, %rd26, 21;
	add.s64 	%rd165, %rd163, %rd24;
	ld.global.v2.u8 	{%rs187, %rs188}, [%rd165];
	cvt.u32.u64 	%r253, %rd670;
	add.s32 	%r254, %r16, %r253;
	st.shared.v2.u8 	[%r254], {%rs187, %rs188};
	@%p37 bra 	$L__BB0_98;
	add.s64 	%rd671, %rd28, %rd24;
	add.s64 	%rd672, %rd671, %rd24;
	add.s64 	%rd673, %rd672, %rd24;
	add.s64 	%rd674, %rd673, %rd24;
	add.s64 	%rd675, %rd674, %rd24;
	add.s64 	%rd676, %rd675, %rd24;
	add.s64 	%rd677, %rd676, %rd24;
	add.s64 	%rd678, %rd677, %rd24;
	add.s64 	%rd679, %rd678, %rd24;
	add.s64 	%rd680, %rd679, %rd24;
	add.s64 	%rd681, %rd680, %rd24;
	add.s64 	%rd682, %rd681, %rd24;
	add.s64 	%rd683, %rd682, %rd24;
	add.s64 	%rd684, %rd683, %rd24;
	add.s64 	%rd685, %rd684, %rd24;
	add.s64 	%rd686, %rd685, %rd24;
	add.s64 	%rd687, %rd686, %rd24;
	add.s64 	%rd688, %rd687, %rd24;
	add.s64 	%rd689, %rd688, %rd24;
	add.s64 	%rd690, %rd689, %rd24;
	add.s64 	%rd691, %rd690, %rd24;
	add.s64 	%rd2121, %rd691, %rd24;
	setp.eq.s64 	%p38, %rd26, 22;
	add.s64 	%rd167, %rd165, %rd24;
	ld.global.v2.u8 	{%rs189, %rs190}, [%rd167];
	cvt.u32.u64 	%r255, %rd691;
	add.s32 	%r256, %r16, %r255;
	st.shared.v2.u8 	[%r256], {%rs189, %rs190};
	@%p38 bra 	$L__BB0_98;
	add.s64 	%rd692, %rd28, %rd24;
	add.s64 	%rd693, %rd692, %rd24;
	add.s64 	%rd694, %rd693, %rd24;
	add.s64 	%rd695, %rd694, %rd24;
	add.s64 	%rd696, %rd695, %rd24;
	add.s64 	%rd697, %rd696, %rd24;
	add.s64 	%rd698, %rd697, %rd24;
	add.s64 	%rd699, %rd698, %rd24;
	add.s64 	%rd700, %rd699, %rd24;
	add.s64 	%rd701, %rd700, %rd24;
	add.s64 	%rd702, %rd701, %rd24;
	add.s64 	%rd703, %rd702, %rd24;
	add.s64 	%rd704, %rd703, %rd24;
	add.s64 	%rd705, %rd704, %rd24;
	add.s64 	%rd706, %rd705, %rd24;
	add.s64 	%rd707, %rd706, %rd24;
	add.s64 	%rd708, %rd707, %rd24;
	add.s64 	%rd709, %rd708, %rd24;
	add.s64 	%rd710, %rd709, %rd24;
	add.s64 	%rd711, %rd710, %rd24;
	add.s64 	%rd712, %rd711, %rd24;
	add.s64 	%rd713, %rd712, %rd24;
	add.s64 	%rd2121, %rd713, %rd24;
	setp.eq.s64 	%p39, %rd26, 23;
	add.s64 	%rd169, %rd167, %rd24;
	ld.global.v2.u8 	{%rs191, %rs192}, [%rd169];
	cvt.u32.u64 	%r257, %rd713;
	add.s32 	%r258, %r16, %r257;
	st.shared.v2.u8 	[%r258], {%rs191, %rs192};
	@%p39 bra 	$L__BB0_98;
	add.s64 	%rd714, %rd28, %rd24;
	add.s64 	%rd715, %rd714, %rd24;
	add.s64 	%rd716, %rd715, %rd24;
	add.s64 	%rd717, %rd716, %rd24;
	add.s64 	%rd718, %rd717, %rd24;
	add.s64 	%rd719, %rd718, %rd24;
	add.s64 	%rd720, %rd719, %rd24;
	add.s64 	%rd721, %rd720, %rd24;
	add.s64 	%rd722, %rd721, %rd24;
	add.s64 	%rd723, %rd722, %rd24;
	add.s64 	%rd724, %rd723, %rd24;
	add.s64 	%rd725, %rd724, %rd24;
	add.s64 	%rd726, %rd725, %rd24;
	add.s64 	%rd727, %rd726, %rd24;
	add.s64 	%rd728, %rd727, %rd24;
	add.s64 	%rd729, %rd728, %rd24;
	add.s64 	%rd730, %rd729, %rd24;
	add.s64 	%rd731, %rd730, %rd24;
	add.s64 	%rd732, %rd731, %rd24;
	add.s64 	%rd733, %rd732, %rd24;
	add.s64 	%rd734, %rd733, %rd24;
	add.s64 	%rd735, %rd734, %rd24;
	add.s64 	%rd736, %rd735, %rd24;
	add.s64 	%rd2121, %rd736, %rd24;
	setp.eq.s64 	%p40, %rd26, 24;
	add.s64 	%rd171, %rd169, %rd24;
	ld.global.v2.u8 	{%rs193, %rs194}, [%rd171];
	cvt.u32.u64 	%r259, %rd736;
	add.s32 	%r260, %r16, %r259;
	st.shared.v2.u8 	[%r260], {%rs193, %rs194};
	@%p40 bra 	$L__BB0_98;
	add.s64 	%rd737, %rd28, %rd24;
	add.s64 	%rd738, %rd737, %rd24;
	add.s64 	%rd739, %rd738, %rd24;
	add.s64 	%rd740, %rd739, %rd24;
	add.s64 	%rd741, %rd740, %rd24;
	add.s64 	%rd742, %rd741, %rd24;
	add.s64 	%rd743, %rd742, %rd24;
	add.s64 	%rd744, %rd743, %rd24;
	add.s64 	%rd745, %rd744, %rd24;
	add.s64 	%rd746, %rd745, %rd24;
	add.s64 	%rd747, %rd746, %rd24;
	add.s64 	%rd748, %rd747, %rd24;
	add.s64 	%rd749, %rd748, %rd24;
	add.s64 	%rd750, %rd749, %rd24;
	add.s64 	%rd751, %rd750, %rd24;
	add.s64 	%rd752, %rd751, %rd24;
	add.s64 	%rd753, %rd752, %rd24;
	add.s64 	%rd754, %rd753, %rd24;
	add.s64 	%rd755, %rd754, %rd24;
	add.s64 	%rd756, %rd755, %rd24;
	add.s64 	%rd757, %rd756, %rd24;
	add.s64 	%rd758, %rd757, %rd24;
	add.s64 	%rd759, %rd758, %rd24;
	add.s64 	%rd760, %rd759, %rd24;
	add.s64 	%rd2121, %rd760, %rd24;
	setp.eq.s64 	%p41, %rd26, 25;
	add.s64 	%rd173, %rd171, %rd24;
	ld.global.v2.u8 	{%rs195, %rs196}, [%rd173];
	cvt.u32.u64 	%r261, %rd760;
	add.s32 	%r262, %r16, %r261;
	st.shared.v2.u8 	[%r262], {%rs195, %rs196};
	@%p41 bra 	$L__BB0_98;
	add.s64 	%rd761, %rd28, %rd24;
	add.s64 	%rd762, %rd761, %rd24;
	add.s64 	%rd763, %rd762, %rd24;
	add.s64 	%rd764, %rd763, %rd24;
	add.s64 	%rd765, %rd764, %rd24;
	add.s64 	%rd766, %rd765, %rd24;
	add.s64 	%rd767, %rd766, %rd24;
	add.s64 	%rd768, %rd767, %rd24;
	add.s64 	%rd769, %rd768, %rd24;
	add.s64 	%rd770, %rd769, %rd24;
	add.s64 	%rd771, %rd770, %rd24;
	add.s64 	%rd772, %rd771, %rd24;
	add.s64 	%rd773, %rd772, %rd24;
	add.s64 	%rd774, %rd773, %rd24;
	add.s64 	%rd775, %rd774, %rd24;
	add.s64 	%rd776, %rd775, %rd24;
	add.s64 	%rd777, %rd776, %rd24;
	add.s64 	%rd778, %rd777, %rd24;
	add.s64 	%rd779, %rd778, %rd24;
	add.s64 	%rd780, %rd779, %rd24;
	add.s64 	%rd781, %rd780, %rd24;
	add.s64 	%rd782, %rd781, %rd24;
	add.s64 	%rd783, %rd782, %rd24;
	add.s64 	%rd784, %rd783, %rd24;
	add.s64 	%rd785, %rd784, %rd24;
	add.s64 	%rd2121, %rd785, %rd24;
	setp.eq.s64 	%p42, %rd26, 26;
	add.s64 	%rd175, %rd173, %rd24;
	ld.global.v2.u8 	{%rs197, %rs198}, [%rd175];
	cvt.u32.u64 	%r263, %rd785;
	add.s32 	%r264, %r16, %r263;
	st.shared.v2.u8 	[%r264], {%rs197, %rs198};
	@%p42 bra 	$L__BB0_98;
	add.s64 	%rd786, %rd28, %rd24;
	add.s64 	%rd787, %rd786, %rd24;
	add.s64 	%rd788, %rd787, %rd24;
	add.s64 	%rd789, %rd788, %rd24;
	add.s64 	%rd790, %rd789, %rd24;
	add.s64 	%rd791, %rd790, %rd24;
	add.s64 	%rd792, %rd791, %rd24;
	add.s64 	%rd793, %rd792, %rd24;
	add.s64 	%rd794, %rd793, %rd24;
	add.s64 	%rd795, %rd794, %rd24;
	add.s64 	%rd796, %rd795, %rd24;
	add.s64 	%rd797, %rd796, %rd24;
	add.s64 	%rd798, %rd797, %rd24;
	add.s64 	%rd799, %rd798, %rd24;
	add.s64 	%rd800, %rd799, %rd24;
	add.s64 	%rd801, %rd800, %rd24;
	add.s64 	%rd802, %rd801, %rd24;
	add.s64 	%rd803, %rd802, %rd24;
	add.s64 	%rd804, %rd803, %rd24;
	add.s64 	%rd805, %rd804, %rd24;
	add.s64 	%rd806, %rd805, %rd24;
	add.s64 	%rd807, %rd806, %rd24;
	add.s64 	%rd808, %rd807, %rd24;
	add.s64 	%rd809, %rd808, %rd24;
	add.s64 	%rd810, %rd809, %rd24;
	add.s64 	%rd811, %rd810, %rd24;
	add.s64 	%rd2121, %rd811, %rd24;
	setp.eq.s64 	%p43, %rd26, 27;
	add.s64 	%rd177, %rd175, %rd24;
	ld.global.v2.u8 	{%rs199, %rs200}, [%rd177];
	cvt.u32.u64 	%r265, %rd811;
	add.s32 	%r266, %r16, %r265;
	st.shared.v2.u8 	[%r266], {%rs199, %rs200};
	@%p43 bra 	$L__BB0_98;
	add.s64 	%rd812, %rd28, %rd24;
	add.s64 	%rd813, %rd812, %rd24;
	add.s64 	%rd814, %rd813, %rd24;
	add.s64 	%rd815, %rd814, %rd24;
	add.s64 	%rd816, %rd815, %rd24;
	add.s64 	%rd817, %rd816, %rd24;
	add.s64 	%rd818, %rd817, %rd24;
	add.s64 	%rd819, %rd818, %rd24;
	add.s64 	%rd820, %rd819, %rd24;
	add.s64 	%rd821, %rd820, %rd24;
	add.s64 	%rd822, %rd821, %rd24;
	add.s64 	%rd823, %rd822, %rd24;
	add.s64 	%rd824, %rd823, %rd24;
	add.s64 	%rd825, %rd824, %rd24;
	add.s64 	%rd826, %rd825, %rd24;
	add.s64 	%rd827, %rd826, %rd24;
	add.s64 	%rd828, %rd827, %rd24;
	add.s64 	%rd829, %rd828, %rd24;
	add.s64 	%rd830, %rd829, %rd24;
	add.s64 	%rd831, %rd830, %rd24;
	add.s64 	%rd832, %rd831, %rd24;
	add.s64 	%rd833, %rd832, %rd24;
	add.s64 	%rd834, %rd833, %rd24;
	add.s64 	%rd835, %rd834, %rd24;
	add.s64 	%rd836, %rd835, %rd24;
	add.s64 	%rd837, %rd836, %rd24;
	add.s64 	%rd838, %rd837, %rd24;
	add.s64 	%rd2121, %rd838, %rd24;
	setp.eq.s64 	%p44, %rd26, 28;
	add.s64 	%rd179, %rd177, %rd24;
	ld.global.v2.u8 	{%rs201, %rs202}, [%rd179];
	cvt.u32.u64 	%r267, %rd838;
	add.s32 	%r268, %r16, %r267;
	st.shared.v2.u8 	[%r268], {%rs201, %rs202};
	@%p44 bra 	$L__BB0_98;
	add.s64 	%rd839, %rd28, %rd24;
	add.s64 	%rd840, %rd839, %rd24;
	add.s64 	%rd841, %rd840, %rd24;
	add.s64 	%rd842, %rd841, %rd24;
	add.s64 	%rd843, %rd842, %rd24;
	add.s64 	%rd844, %rd843, %rd24;
	add.s64 	%rd845, %rd844, %rd24;
	add.s64 	%rd846, %rd845, %rd24;
	add.s64 	%rd847, %rd846, %rd24;
	add.s64 	%rd848, %rd847, %rd24;
	add.s64 	%rd849, %rd848, %rd24;
	add.s64 	%rd850, %rd849, %rd24;
	add.s64 	%rd851, %rd850, %rd24;
	add.s64 	%rd852, %rd851, %rd24;
	add.s64 	%rd853, %rd852, %rd24;
	add.s64 	%rd854, %rd853, %rd24;
	add.s64 	%rd855, %rd854, %rd24;
	add.s64 	%rd856, %rd855, %rd24;
	add.s64 	%rd857, %rd856, %rd24;
	add.s64 	%rd858, %rd857, %rd24;
	add.s64 	%rd859, %rd858, %rd24;
	add.s64 	%rd860, %rd859, %rd24;
	add.s64 	%rd861, %rd860, %rd24;
	add.s64 	%rd862, %rd861, %rd24;
	add.s64 	%rd863, %rd862, %rd24;
	add.s64 	%rd864, %rd863, %rd24;
	add.s64 	%rd865, %rd864, %rd24;
	add.s64 	%rd866, %rd865, %rd24;
	add.s64 	%rd2121, %rd866, %rd24;
	setp.eq.s64 	%p45, %rd26, 29;
	add.s64 	%rd181, %rd179, %rd24;
	ld.global.v2.u8 	{%rs203, %rs204}, [%rd181];
	cvt.u32.u64 	%r269, %rd866;
	add.s32 	%r270, %r16, %r269;
	st.shared.v2.u8 	[%r270], {%rs203, %rs204};
	@%p45 bra 	$L__BB0_98;
	add.s64 	%rd867, %rd28, %rd24;
	add.s64 	%rd868, %rd867, %rd24;
	add.s64 	%rd869, %rd868, %rd24;
	add.s64 	%rd870, %rd869, %rd24;
	add.s64 	%rd871, %rd870, %rd24;
	add.s64 	%rd872, %rd871, %rd24;
	add.s64 	%rd873, %rd872, %rd24;
	add.s64 	%rd874, %rd873, %rd24;
	add.s64 	%rd875, %rd874, %rd24;
	add.s64 	%rd876, %rd875, %rd24;
	add.s64 	%rd877, %rd876, %rd24;
	add.s64 	%rd878, %rd877, %rd24;
	add.s64 	%rd879, %rd878, %rd24;
	add.s64 	%rd880, %rd879, %rd24;
	add.s64 	%rd881, %rd880, %rd24;
	add.s64 	%rd882, %rd881, %rd24;
	add.s64 	%rd883, %rd882, %rd24;
	add.s64 	%rd884, %rd883, %rd24;
	add.s64 	%rd885, %rd884, %rd24;
	add.s64 	%rd886, %rd885, %rd24;
	add.s64 	%rd887, %rd886, %rd24;
	add.s64 	%rd888, %rd887, %rd24;
	add.s64 	%rd889, %rd888, %rd24;
	add.s64 	%rd890, %rd889, %rd24;
	add.s64 	%rd891, %rd890, %rd24;
	add.s64 	%rd892, %rd891, %rd24;
	add.s64 	%rd893, %rd892, %rd24;
	add.s64 	%rd894, %rd893, %rd24;
	add.s64 	%rd895, %rd894, %rd24;
	add.s64 	%rd2121, %rd895, %rd24;
	setp.eq.s64 	%p46, %rd26, 30;
	add.s64 	%rd183, %rd181, %rd24;
	ld.global.v2.u8 	{%rs205, %rs206}, [%rd183];
	cvt.u32.u64 	%r271, %rd895;
	add.s32 	%r272, %r16, %r271;
	st.shared.v2.u8 	[%r272], {%rs205, %rs206};
	@%p46 bra 	$L__BB0_98;
	add.s64 	%rd896, %rd28, %rd24;
	add.s64 	%rd897, %rd896, %rd24;
	add.s64 	%rd898, %rd897, %rd24;
	add.s64 	%rd899, %rd898, %rd24;
	add.s64 	%rd900, %rd899, %rd24;
	add.s64 	%rd901, %rd900, %rd24;
	add.s64 	%rd902, %rd901, %rd24;
	add.s64 	%rd903, %rd902, %rd24;
	add.s64 	%rd904, %rd903, %rd24;
	add.s64 	%rd905, %rd904, %rd24;
	add.s64 	%rd906, %rd905, %rd24;
	add.s64 	%rd907, %rd906, %rd24;
	add.s64 	%rd908, %rd907, %rd24;
	add.s64 	%rd909, %rd908, %rd24;
	add.s64 	%rd910, %rd909, %rd24;
	add.s64 	%rd911, %rd910, %rd24;
	add.s64 	%rd912, %rd911, %rd24;
	add.s64 	%rd913, %rd912, %rd24;
	add.s64 	%rd914, %rd913, %rd24;
	add.s64 	%rd915, %rd914, %rd24;
	add.s64 	%rd916, %rd915, %rd24;
	add.s64 	%rd917, %rd916, %rd24;
	add.s64 	%rd918, %rd917, %rd24;
	add.s64 	%rd919, %rd918, %rd24;
	add.s64 	%rd920, %rd919, %rd24;
	add.s64 	%rd921, %rd920, %rd24;
	add.s64 	%rd922, %rd921, %rd24;
	add.s64 	%rd923, %rd922, %rd24;
	add.s64 	%rd924, %rd923, %rd24;
	add.s64 	%rd925, %rd924, %rd24;
	add.s64 	%rd2121, %rd925, %rd24;
	setp.eq.s64 	%p47, %rd26, 31;
	add.s64 	%rd185, %rd183, %rd24;
	ld.global.v2.u8 	{%rs207, %rs208}, [%rd185];
	cvt.u32.u64 	%r273, %rd925;
	add.s32 	%r274, %r16, %r273;
	st.shared.v2.u8 	[%r274], {%rs207, %rs208};
	@%p47 bra 	$L__BB0_98;
	add.s64 	%rd926, %rd28, %rd24;
	add.s64 	%rd927, %rd926, %rd24;
	add.s64 	%rd928, %rd927, %rd24;
	add.s64 	%rd929, %rd928, %rd24;
	add.s64 	%rd930, %rd929, %rd24;
	add.s64 	%rd931, %rd930, %rd24;
	add.s64 	%rd932, %rd931, %rd24;
	add.s64 	%rd933, %rd932, %rd24;
	add.s64 	%rd934, %rd933, %rd24;
	add.s64 	%rd935, %rd934, %rd24;
	add.s64 	%rd936, %rd935, %rd24;
	add.s64 	%rd937, %rd936, %rd24;
	add.s64 	%rd938, %rd937, %rd24;
	add.s64 	%rd939, %rd938, %rd24;
	add.s64 	%rd940, %rd939, %rd24;
	add.s64 	%rd941, %rd940, %rd24;
	add.s64 	%rd942, %rd941, %rd24;
	add.s64 	%rd943, %rd942, %rd24;
	add.s64 	%rd944, %rd943, %rd24;
	add.s64 	%rd945, %rd944, %rd24;
	add.s64 	%rd946, %rd945, %rd24;
	add.s64 	%rd947, %rd946, %rd24;
	add.s64 	%rd948, %rd947, %rd24;
	add.s64 	%rd949, %rd948, %rd24;
	add.s64 	%rd950, %rd949, %rd24;
	add.s64 	%rd951, %rd950, %rd24;
	add.s64 	%rd952, %rd951, %rd24;
	add.s64 	%rd953, %rd952, %rd24;
	add.s64 	%rd954, %rd953, %rd24;
	add.s64 	%rd955, %rd954, %rd24;
	add.s64 	%rd956, %rd955, %rd24;
	add.s64 	%rd2121, %rd956, %rd24;
	setp.eq.s64 	%p48, %rd26, 32;
	add.s64 	%rd187, %rd185, %rd24;
	ld.global.v2.u8 	{%rs209, %rs210}, [%rd187];
	cvt.u32.u64 	%r275, %rd956;
	add.s32 	%r276, %r16, %r275;
	st.shared.v2.u8 	[%r276], {%rs209, %rs210};
	@%p48 bra 	$L__BB0_98;
	add.s64 	%rd957, %rd28, %rd24;
	add.s64 	%rd958, %rd957, %rd24;
	add.s64 	%rd959, %rd958, %rd24;
	add.s64 	%rd960, %rd959, %rd24;
	add.s64 	%rd961, %rd960, %rd24;
	add.s64 	%rd962, %rd961, %rd24;
	add.s64 	%rd963, %rd962, %rd24;
	add.s64 	%rd964, %rd963, %rd24;
	add.s64 	%rd965, %rd964, %rd24;
	add.s64 	%rd966, %rd965, %rd24;
	add.s64 	%rd967, %rd966, %rd24;
	add.s64 	%rd968, %rd967, %rd24;
	add.s64 	%rd969, %rd968, %rd24;
	add.s64 	%rd970, %rd969, %rd24;
	add.s64 	%rd971, %rd970, %rd24;
	add.s64 	%rd972, %rd971, %rd24;
	add.s64 	%rd973, %rd972, %rd24;
	add.s64 	%rd974, %rd973, %rd24;
	add.s64 	%rd975, %rd974, %rd24;
	add.s64 	%rd976, %rd975, %rd24;
	add.s64 	%rd977, %rd976, %rd24;
	add.s64 	%rd978, %rd977, %rd24;
	add.s64 	%rd979, %rd978, %rd24;
	add.s64 	%rd980, %rd979, %rd24;
	add.s64 	%rd981, %rd980, %rd24;
	add.s64 	%rd982, %rd981, %rd24;
	add.s64 	%rd983, %rd982, %rd24;
	add.s64 	%rd984, %rd983, %rd24;
	add.s64 	%rd985, %rd984, %rd24;
	add.s64 	%rd986, %rd985, %rd24;
	add.s64 	%rd987, %rd986, %rd24;
	add.s64 	%rd988, %rd987, %rd24;
	add.s64 	%rd2121, %rd988, %rd24;
	setp.eq.s64 	%p49, %rd26, 33;
	add.s64 	%rd189, %rd187, %rd24;
	ld.global.v2.u8 	{%rs211, %rs212}, [%rd189];
	cvt.u32.u64 	%r277, %rd988;
	add.s32 	%r278, %r16, %r277;
	st.shared.v2.u8 	[%r278], {%rs211, %rs212};
	@%p49 bra 	$L__BB0_98;
	add.s64 	%rd989, %rd28, %rd24;
	add.s64 	%rd990, %rd989, %rd24;
	add.s64 	%rd991, %rd990, %rd24;
	add.s64 	%rd992, %rd991, %rd24;
	add.s64 	%rd993, %rd992, %rd24;
	add.s64 	%rd994, %rd993, %rd24;
	add.s64 	%rd995, %rd994, %rd24;
	add.s64 	%rd996, %rd995, %rd24;
	add.s64 	%rd997, %rd996, %rd24;
	add.s64 	%rd998, %rd997, %rd24;
	add.s64 	%rd999, %rd998, %rd24;
	add.s64 	%rd1000, %rd999, %rd24;
	add.s64 	%rd1001, %rd1000, %rd24;
	add.s64 	%rd1002, %rd1001, %rd24;
	add.s64 	%rd1003, %rd1002, %rd24;
	add.s64 	%rd1004, %rd1003, %rd24;
	add.s64 	%rd1005, %rd1004, %rd24;
	add.s64 	%rd1006, %rd1005, %rd24;
	add.s64 	%rd1007, %rd1006, %rd24;
	add.s64 	%rd1008, %rd1007, %rd24;
	add.s64 	%rd1009, %rd1008, %rd24;
	add.s64 	%rd1010, %rd1009, %rd24;
	add.s64 	%rd1011, %rd1010, %rd24;
	add.s64 	%rd1012, %rd1011, %rd24;
	add.s64 	%rd1013, %rd1012, %rd24;
	add.s64 	%rd1014, %rd1013, %rd24;
	add.s64 	%rd1015, %rd1014, %rd24;
	add.s64 	%rd1016, %rd1015, %rd24;
	add.s64 	%rd1017, %rd1016, %rd24;
	add.s64 	%rd1018, %rd1017, %rd24;
	add.s64 	%rd1019, %rd1018, %rd24;
	add.s64 	%rd1020, %rd1019, %rd24;
	add.s64 	%rd1021, %rd1020, %rd24;
	add.s64 	%rd2121, %rd1021, %rd24;
	setp.eq.s64 	%p50, %rd26, 34;
	add.s64 	%rd191, %rd189, %rd24;
	ld.global.v2.u8 	{%rs213, %rs214}, [%rd191];
	cvt.u32.u64 	%r279, %rd1021;
	add.s32 	%r280, %r16, %r279;
	st.shared.v2.u8 	[%r280], {%rs213, %rs214};
	@%p50 bra 	$L__BB0_98;
	add.s64 	%rd1022, %rd28, %rd24;
	add.s64 	%rd1023, %rd1022, %rd24;
	add.s64 	%rd1024, %rd1023, %rd24;
	add.s64 	%rd1025, %rd1024, %rd24;
	add.s64 	%rd1026, %rd1025, %rd24;
	add.s64 	%rd1027, %rd1026, %rd24;
	add.s64 	%rd1028, %rd1027, %rd24;
	add.s64 	%rd1029, %rd1028, %rd24;
	add.s64 	%rd1030, %rd1029, %rd24;
	add.s64 	%rd1031, %rd1030, %rd24;
	add.s64 	%rd1032, %rd1031, %rd24;
	add.s64 	%rd1033, %rd1032, %rd24;
	add.s64 	%rd1034, %rd1033, %rd24;
	add.s64 	%rd1035, %rd1034, %rd24;
	add.s64 	%rd1036, %rd1035, %rd24;
	add.s64 	%rd1037, %rd1036, %rd24;
	add.s64 	%rd1038, %rd1037, %rd24;
	add.s64 	%rd1039, %rd1038, %rd24;
	add.s64 	%rd1040, %rd1039, %rd24;
	add.s64 	%rd1041, %rd1040, %rd24;
	add.s64 	%rd1042, %rd1041, %rd24;
	add.s64 	%rd1043, %rd1042, %rd24;
	add.s64 	%rd1044, %rd1043, %rd24;
	add.s64 	%rd1045, %rd1044, %rd24;
	add.s64 	%rd1046, %rd1045, %rd24;
	add.s64 	%rd1047, %rd1046, %rd24;
	add.s64 	%rd1048, %rd1047, %rd24;
	add.s64 	%rd1049, %rd1048, %rd24;
	add.s64 	%rd1050, %rd1049, %rd24;
	add.s64 	%rd1051, %rd1050, %rd24;
	add.s64 	%rd1052, %rd1051, %rd24;
	add.s64 	%rd1053, %rd1052, %rd24;
	add.s64 	%rd1054, %rd1053, %rd24;
	add.s64 	%rd1055, %rd1054, %rd24;
	add.s64 	%rd2121, %rd1055, %rd24;
	setp.eq.s64 	%p51, %rd26, 35;
	add.s64 	%rd193, %rd191, %rd24;
	ld.global.v2.u8 	{%rs215, %rs216}, [%rd193];
	cvt.u32.u64 	%r281, %rd1055;
	add.s32 	%r282, %r16, %r281;
	st.shared.v2.u8 	[%r282], {%rs215, %rs216};
	@%p51 bra 	$L__BB0_98;
	add.s64 	%rd1056, %rd28, %rd24;
	add.s64 	%rd1057, %rd1056, %rd24;
	add.s64 	%rd1058, %rd1057, %rd24;
	add.s64 	%rd1059, %rd1058, %rd24;
	add.s64 	%rd1060, %rd1059, %rd24;
	add.s64 	%rd1061, %rd1060, %rd24;
	add.s64 	%rd1062, %rd1061, %rd24;
	add.s64 	%rd1063, %rd1062, %rd24;
	add.s64 	%rd1064, %rd1063, %rd24;
	add.s64 	%rd1065, %rd1064, %rd24;
	add.s64 	%rd1066, %rd1065, %rd24;
	add.s64 	%rd1067, %rd1066, %rd24;
	add.s64 	%rd1068, %rd1067, %rd24;
	add.s64 	%rd1069, %rd1068, %rd24;
	add.s64 	%rd1070, %rd1069, %rd24;
	add.s64 	%rd1071, %rd1070, %rd24;
	add.s64 	%rd1072, %rd1071, %rd24;
	add.s64 	%rd1073, %rd1072, %rd24;
	add.s64 	%rd1074, %rd1073, %rd24;
	add.s64 	%rd1075, %rd1074, %rd24;
	add.s64 	%rd1076, %rd1075, %rd24;
	add.s64 	%rd1077, %rd1076, %rd24;
	add.s64 	%rd1078, %rd1077, %rd24;
	add.s64 	%rd1079, %rd1078, %rd24;
	add.s64 	%rd1080, %rd1079, %rd24;
	add.s64 	%rd1081, %rd1080, %rd24;
	add.s64 	%rd1082, %rd1081, %rd24;
	add.s64 	%rd1083, %rd1082, %rd24;
	add.s64 	%rd1084, %rd1083, %rd24;
	add.s64 	%rd1085, %rd1084, %rd24;
	add.s64 	%rd1086, %rd1085, %rd24;
	add.s64 	%rd1087, %rd1086, %rd24;
	add.s64 	%rd1088, %rd1087, %rd24;
	add.s64 	%rd1089, %rd1088, %rd24;
	add.s64 	%rd1090, %rd1089, %rd24;
	add.s64 	%rd2121, %rd1090, %rd24;
	setp.eq.s64 	%p52, %rd26, 36;
	add.s64 	%rd195, %rd193, %rd24;
	ld.global.v2.u8 	{%rs217, %rs218}, [%rd195];
	cvt.u32.u64 	%r283, %rd1090;
	add.s32 	%r284, %r16, %r283;
	st.shared.v2.u8 	[%r284], {%rs217, %rs218};
	@%p52 bra 	$L__BB0_98;
	add.s64 	%rd1091, %rd28, %rd24;
	add.s64 	%rd1092, %rd1091, %rd24;
	add.s64 	%rd1093, %rd1092, %rd24;
	add.s64 	%rd1094, %rd1093, %rd24;
	add.s64 	%rd1095, %rd1094, %rd24;
	add.s64 	%rd1096, %rd1095, %rd24;
	add.s64 	%rd1097, %rd1096, %rd24;
	add.s64 	%rd1098, %rd1097, %rd24;
	add.s64 	%rd1099, %rd1098, %rd24;
	add.s64 	%rd1100, %rd1099, %rd24;
	add.s64 	%rd1101, %rd1100, %rd24;
	add.s64 	%rd1102, %rd1101, %rd24;
	add.s64 	%rd1103, %rd1102, %rd24;
	add.s64 	%rd1104, %rd1103, %rd24;
	add.s64 	%rd1105, %rd1104, %rd24;
	add.s64 	%rd1106, %rd1105, %rd24;
	add.s64 	%rd1107, %rd1106, %rd24;
	add.s64 	%rd1108, %rd1107, %rd24;
	add.s64 	%rd1109, %rd1108, %rd24;
	add.s64 	%rd1110, %rd1109, %rd24;
	add.s64 	%rd1111, %rd1110, %rd24;
	add.s64 	%rd1112, %rd1111, %rd24;
	add.s64 	%rd1113, %rd1112, %rd24;
	add.s64 	%rd1114, %rd1113, %rd24;
	add.s64 	%rd1115, %rd1114, %rd24;
	add.s64 	%rd1116, %rd1115, %rd24;
	add.s64 	%rd1117, %rd1116, %rd24;
	add.s64 	%rd1118, %rd1117, %rd24;
	add.s64 	%rd1119, %rd1118, %rd24;
	add.s64 	%rd1120, %rd1119, %rd24;
	add.s64 	%rd1121, %rd1120, %rd24;
	add.s64 	%rd1122, %rd1121, %rd24;
	add.s64 	%rd1123, %rd1122, %rd24;
	add.s64 	%rd1124, %rd1123, %rd24;
	add.s64 	%rd1125, %rd1124, %rd24;
	add.s64 	%rd1126, %rd1125, %rd24;
	add.s64 	%rd2121, %rd1126, %rd24;
	setp.eq.s64 	%p53, %rd26, 37;
	add.s64 	%rd197, %rd195, %rd24;
	ld.global.v2.u8 	{%rs219, %rs220}, [%rd197];
	cvt.u32.u64 	%r285, %rd1126;
	add.s32 	%r286, %r16, %r285;
	st.shared.v2.u8 	[%r286], {%rs219, %rs220};
	@%p53 bra 	$L__BB0_98;
	add.s64 	%rd1127, %rd28, %rd24;
	add.s64 	%rd1128, %rd1127, %rd24;
	add.s64 	%rd1129, %rd1128, %rd24;
	add.s64 	%rd1130, %rd1129, %rd24;
	add.s64 	%rd1131, %rd1130, %rd24;
	add.s64 	%rd1132, %rd1131, %rd24;
	add.s64 	%rd1133, %rd1132, %rd24;
	add.s64 	%rd1134, %rd1133, %rd24;
	add.s64 	%rd1135, %rd1134, %rd24;
	add.s64 	%rd1136, %rd1135, %rd24;
	add.s64 	%rd1137, %rd1136, %rd24;
	add.s64 	%rd1138, %rd1137, %rd24;
	add.s64 	%rd1139, %rd1138, %rd24;
	add.s64 	%rd1140, %rd1139, %rd24;
	add.s64 	%rd1141, %rd1140, %rd24;
	add.s64 	%rd1142, %rd1141, %rd24;
	add.s64 	%rd1143, %rd1142, %rd24;
	add.s64 	%rd1144, %rd1143, %rd24;
	add.s64 	%rd1145, %rd1144, %rd24;
	add.s64 	%rd1146, %rd1145, %rd24;
	add.s64 	%rd1147, %rd1146, %rd24;
	add.s64 	%rd1148, %rd1147, %rd24;
	add.s64 	%rd1149, %rd1148, %rd24;
	add.s64 	%rd1150, %rd1149, %rd24;
	add.s64 	%rd1151, %rd1150, %rd24;
	add.s64 	%rd1152, %rd1151, %rd24;
	add.s64 	%rd1153, %rd1152, %rd24;
	add.s64 	%rd1154, %rd1153, %rd24;
	add.s64 	%rd1155, %rd1154, %rd24;
	add.s64 	%rd1156, %rd1155, %rd24;
	add.s64 	%rd1157, %rd1156, %rd24;
	add.s64 	%rd1158, %rd1157, %rd24;
	add.s64 	%rd1159, %rd1158, %rd24;
	add.s64 	%rd1160, %rd1159, %rd24;
	add.s64 	%rd1161, %rd1160, %rd24;
	add.s64 	%rd1162, %rd1161, %rd24;
	add.s64 	%rd1163, %rd1162, %rd24;
	add.s64 	%rd2121, %rd1163, %rd24;
	setp.eq.s64 	%p54, %rd26, 38;
	add.s64 	%rd199, %rd197, %rd24;
	ld.global.v2.u8 	{%rs221, %rs222}, [%rd199];
	cvt.u32.u64 	%r287, %rd1163;
	add.s32 	%r288, %r16, %r287;
	st.shared.v2.u8 	[%r288], {%rs221, %rs222};
	@%p54 bra 	$L__BB0_98;
	add.s64 	%rd1164, %rd28, %rd24;
	add.s64 	%rd1165, %rd1164, %rd24;
	add.s64 	%rd1166, %rd1165, %rd24;
	add.s64 	%rd1167, %rd1166, %rd24;
	add.s64 	%rd1168, %rd1167, %rd24;
	add.s64 	%rd1169, %rd1168, %rd24;
	add.s64 	%rd1170, %rd1169, %rd24;
	add.s64 	%rd1171, %rd1170, %rd24;
	add.s64 	%rd1172, %rd1171, %rd24;
	add.s64 	%rd1173, %rd1172, %rd24;
	add.s64 	%rd1174, %rd1173, %rd24;
	add.s64 	%rd1175, %rd1174, %rd24;
	add.s64 	%rd1176, %rd1175, %rd24;
	add.s64 	%rd1177, %rd1176, %rd24;
	add.s64 	%rd1178, %rd1177, %rd24;
	add.s64 	%rd1179, %rd1178, %rd24;
	add.s64 	%rd1180, %rd1179, %rd24;
	add.s64 	%rd1181, %rd1180, %rd24;
	add.s64 	%rd1182, %rd1181, %rd24;
	add.s64 	%rd1183, %rd1182, %rd24;
	add.s64 	%rd1184, %rd1183, %rd24;
	add.s64 	%rd1185, %rd1184, %rd24;
	add.s64 	%rd1186, %rd1185, %rd24;
	add.s64 	%rd1187, %rd1186, %rd24;
	add.s64 	%rd1188, %rd1187, %rd24;
	add.s64 	%rd1189, %rd1188, %rd24;
	add.s64 	%rd1190, %rd1189, %rd24;
	add.s64 	%rd1191, %rd1190, %rd24;
	add.s64 	%rd1192, %rd1191, %rd24;
	add.s64 	%rd1193, %rd1192, %rd24;
	add.s64 	%rd1194, %rd1193, %rd24;
	add.s64 	%rd1195, %rd1194, %rd24;
	add.s64 	%rd1196, %rd1195, %rd24;
	add.s64 	%rd1197, %rd1196, %rd24;
	add.s64 	%rd1198, %rd1197, %rd24;
	add.s64 	%rd1199, %rd1198, %rd24;
	add.s64 	%rd1200, %rd1199, %rd24;
	add.s64 	%rd1201, %rd1200, %rd24;
	add.s64 	%rd2121, %rd1201, %rd24;
	setp.eq.s64 	%p55, %rd26, 39;
	add.s64 	%rd201, %rd199, %rd24;
	ld.global.v2.u8 	{%rs223, %rs224}, [%rd201];
	cvt.u32.u64 	%r289, %rd1201;
	add.s32 	%r290, %r16, %r289;
	st.shared.v2.u8 	[%r290], {%rs223, %rs224};
	@%p55 bra 	$L__BB0_98;
	add.s64 	%rd1202, %rd28, %rd24;
	add.s64 	%rd1203, %rd1202, %rd24;
	add.s64 	%rd1204, %rd1203, %rd24;
	add.s64 	%rd1205, %rd1204, %rd24;
	add.s64 	%rd1206, %rd1205, %rd24;
	add.s64 	%rd1207, %rd1206, %rd24;
	add.s64 	%rd1208, %rd1207, %rd24;
	add.s64 	%rd1209, %rd1208, %rd24;
	add.s64 	%rd1210, %rd1209, %rd24;
	add.s64 	%rd1211, %rd1210, %rd24;
	add.s64 	%rd1212, %rd1211, %rd24;
	add.s64 	%rd1213, %rd1212, %rd24;
	add.s64 	%rd1214, %rd1213, %rd24;
	add.s64 	%rd1215, %rd1214, %rd24;
	add.s64 	%rd1216, %rd1215, %rd24;
	add.s64 	%rd1217, %rd1216, %rd24;
	add.s64 	%rd1218, %rd1217, %rd24;
	add.s64 	%rd1219, %rd1218, %rd24;
	add.s64 	%rd1220, %rd1219, %rd24;
	add.s64 	%rd1221, %rd1220, %rd24;
	add.s64 	%rd1222, %rd1221, %rd24;
	add.s64 	%rd1223, %rd1222, %rd24;
	add.s64 	%rd1224, %rd1223, %rd24;
	add.s64 	%rd1225, %rd1224, %rd24;
	add.s64 	%rd1226, %rd1225, %rd24;
	add.s64 	%rd1227, %rd1226, %rd24;
	add.s64 	%rd1228, %rd1227, %rd24;
	add.s64 	%rd1229, %rd1228, %rd24;
	add.s64 	%rd1230, %rd1229, %rd24;
	add.s64 	%rd1231, %rd1230, %rd24;
	add.s64 	%rd1232, %rd1231, %rd24;
	add.s64 	%rd1233, %rd1232, %rd24;
	add.s64 	%rd1234, %rd1233, %rd24;
	add.s64 	%rd1235, %rd1234, %rd24;
	add.s64 	%rd1236, %rd1235, %rd24;
	add.s64 	%rd1237, %rd1236, %rd24;
	add.s64 	%rd1238, %rd1237, %rd24;
	add.s64 	%rd1239, %rd1238, %rd24;
	add.s64 	%rd1240, %rd1239, %rd24;
	add.s64 	%rd2121, %rd1240, %rd24;
	setp.eq.s64 	%p56, %rd26, 40;
	add.s64 	%rd203, %rd201, %rd24;
	ld.global.v2.u8 	{%rs225, %rs226}, [%rd203];
	cvt.u32.u64 	%r291, %rd1240;
	add.s32 	%r292, %r16, %r291;
	st.shared.v2.u8 	[%r292], {%rs225, %rs226};
	@%p56 bra 	$L__BB0_98;
	add.s64 	%rd1241, %rd28, %rd24;
	add.s64 	%rd1242, %rd1241, %rd24;
	add.s64 	%rd1243, %rd1242, %rd24;
	add.s64 	%rd1244, %rd1243, %rd24;
	add.s64 	%rd1245, %rd1244, %rd24;
	add.s64 	%rd1246, %rd1245, %rd24;
	add.s64 	%rd1247, %rd1246, %rd24;
	add.s64 	%rd1248, %rd1247, %rd24;
	add.s64 	%rd1249, %rd1248, %rd24;
	add.s64 	%rd1250, %rd1249, %rd24;
	add.s64 	%rd1251, %rd1250, %rd24;
	add.s64 	%rd1252, %rd1251, %rd24;
	add.s64 	%rd1253, %rd1252, %rd24;
	add.s64 	%rd1254, %rd1253, %rd24;
	add.s64 	%rd1255, %rd1254, %rd24;
	add.s64 	%rd1256, %rd1255, %rd24;
	add.s64 	%rd1257, %rd1256, %rd24;
	add.s64 	%rd1258, %rd1257, %rd24;
	add.s64 	%rd1259, %rd1258, %rd24;
	add.s64 	%rd1260, %rd1259, %rd24;
	add.s64 	%rd1261, %rd1260, %rd24;
	add.s64 	%rd1262, %rd1261, %rd24;
	add.s64 	%rd1263, %rd1262, %rd24;
	add.s64 	%rd1264, %rd1263, %rd24;
	add.s64 	%rd1265, %rd1264, %rd24;
	add.s64 	%rd1266, %rd1265, %rd24;
	add.s64 	%rd1267, %rd1266, %rd24;
	add.s64 	%rd1268, %rd1267, %rd24;
	add.s64 	%rd1269, %rd1268, %rd24;
	add.s64 	%rd1270, %rd1269, %rd24;
	add.s64 	%rd1271, %rd1270, %rd24;
	add.s64 	%rd1272, %rd1271, %rd24;
	add.s64 	%rd1273, %rd1272, %rd24;
	add.s64 	%rd1274, %rd1273, %rd24;
	add.s64 	%rd1275, %rd1274, %rd24;
	add.s64 	%rd1276, %rd1275, %rd24;
	add.s64 	%rd1277, %rd1276, %rd24;
	add.s64 	%rd1278, %rd1277, %rd24;
	add.s64 	%rd1279, %rd1278, %rd24;
	add.s64 	%rd1280, %rd1279, %rd24;
	add.s64 	%rd2121, %rd1280, %rd24;
	setp.eq.s64 	%p57, %rd26, 41;
	add.s64 	%rd205, %rd203, %rd24;
	ld.global.v2.u8 	{%rs227, %rs228}, [%rd205];
	cvt.u32.u64 	%r293, %rd1280;
	add.s32 	%r294, %r16, %r293;
	st.shared.v2.u8 	[%r294], {%rs227, %rs228};
	@%p57 bra 	$L__BB0_98;
	add.s64 	%rd1281, %rd28, %rd24;
	add.s64 	%rd1282, %rd1281, %rd24;
	add.s64 	%rd1283, %rd1282, %rd24;
	add.s64 	%rd1284, %rd1283, %rd24;
	add.s64 	%rd1285, %rd1284, %rd24;
	add.s64 	%rd1286, %rd1285, %rd24;
	add.s64 	%rd1287, %rd1286, %rd24;
	add.s64 	%rd1288, %rd1287, %rd24;
	add.s64 	%rd1289, %rd1288, %rd24;
	add.s64 	%rd1290, %rd1289, %rd24;
	add.s64 	%rd1291, %rd1290, %rd24;
	add.s64 	%rd1292, %rd1291, %rd24;
	add.s64 	%rd1293, %rd1292, %rd24;
	add.s64 	%rd1294, %rd1293, %rd24;
	add.s64 	%rd1295, %rd1294, %rd24;
	add.s64 	%rd1296, %rd1295, %rd24;
	add.s64 	%rd1297, %rd1296, %rd24;
	add.s64 	%rd1298, %rd1297, %rd24;
	add.s64 	%rd1299, %rd1298, %rd24;
	add.s64 	%rd1300, %rd1299, %rd24;
	add.s64 	%rd1301, %rd1300, %rd24;
	add.s64 	%rd1302, %rd1301, %rd24;
	add.s64 	%rd1303, %rd1302, %rd24;
	add.s64 	%rd1304, %rd1303, %rd24;
	add.s64 	%rd1305, %rd1304, %rd24;
	add.s64 	%rd1306, %rd1305, %rd24;
	add.s64 	%rd1307, %rd1306, %rd24;
	add.s64 	%rd1308, %rd1307, %rd24;
	add.s64 	%rd1309, %rd1308, %rd24;
	add.s64 	%rd1310, %rd1309, %rd24;
	add.s64 	%rd1311, %rd1310, %rd24;
	add.s64 	%rd1312, %rd1311, %rd24;
	add.s64 	%rd1313, %rd1312, %rd24;
	add.s64 	%rd1314, %rd1313, %rd24;
	add.s64 	%rd1315, %rd1314, %rd24;
	add.s64 	%rd1316, %rd1315, %rd24;
	add.s64 	%rd1317, %rd1316, %rd24;
	add.s64 	%rd1318, %rd1317, %rd24;
	add.s64 	%rd1319, %rd1318, %rd24;
	add.s64 	%rd1320, %rd1319, %rd24;
	add.s64 	%rd1321, %rd1320, %rd24;
	add.s64 	%rd2121, %rd1321, %rd24;
	setp.eq.s64 	%p58, %rd26, 42;
	add.s64 	%rd207, %rd205, %rd24;
	ld.global.v2.u8 	{%rs229, %rs230}, [%rd207];
	cvt.u32.u64 	%r295, %rd1321;
	add.s32 	%r296, %r16, %r295;
	st.shared.v2.u8 	[%r296], {%rs229, %rs230};
	@%p58 bra 	$L__BB0_98;
	add.s64 	%rd1322, %rd28, %rd24;
	add.s64 	%rd1323, %rd1322, %rd24;
	add.s64 	%rd1324, %rd1323, %rd24;
	add.s64 	%rd1325, %rd1324, %rd24;
	add.s64 	%rd1326, %rd1325, %rd24;
	add.s64 	%rd1327, %rd1326, %rd24;
	add.s64 	%rd1328, %rd1327, %rd24;
	add.s64 	%rd1329, %rd1328, %rd24;
	add.s64 	%rd1330, %rd1329, %rd24;
	add.s64 	%rd1331, %rd1330, %rd24;
	add.s64 	%rd1332, %rd1331, %rd24;
	add.s64 	%rd1333, %rd1332, %rd24;
	add.s64 	%rd1334, %rd1333, %rd24;
	add.s64 	%rd1335, %rd1334, %rd24;
	add.s64 	%rd1336, %rd1335, %rd24;
	add.s64 	%rd1337, %rd1336, %rd24;
	add.s64 	%rd1338, %rd1337, %rd24;
	add.s64 	%rd1339, %rd1338, %rd24;
	add.s64 	%rd1340, %rd1339, %rd24;
	add.s64 	%rd1341, %rd1340, %rd24;
	add.s64 	%rd1342, %rd1341, %rd24;
	add.s64 	%rd1343, %rd1342, %rd24;
	add.s64 	%rd1344, %rd1343, %rd24;
	add.s64 	%rd1345, %rd1344, %rd24;
	add.s64 	%rd1346, %rd1345, %rd24;
	add.s64 	%rd1347, %rd1346, %rd24;
	add.s64 	%rd1348, %rd1347, %rd24;
	add.s64 	%rd1349, %rd1348, %rd24;
	add.s64 	%rd1350, %rd1349, %rd24;
	add.s64 	%rd1351, %rd1350, %rd24;
	add.s64 	%rd1352, %rd1351, %rd24;
	add.s64 	%rd1353, %rd1352, %rd24;
	add.s64 	%rd1354, %rd1353, %rd24;
	add.s64 	%rd1355, %rd1354, %rd24;
	add.s64 	%rd1356, %rd1355, %rd24;
	add.s64 	%rd1357, %rd1356, %rd24;
	add.s64 	%rd1358, %rd1357, %rd24;
	add.s64 	%rd1359, %rd1358, %rd24;
	add.s64 	%rd1360, %rd1359, %rd24;
	add.s64 	%rd1361, %rd1360, %rd24;
	add.s64 	%rd1362, %rd1361, %rd24;
	add.s64 	%rd1363, %rd1362, %rd24;
	add.s64 	%rd2121, %rd1363, %rd24;
	setp.eq.s64 	%p59, %rd26, 43;
	add.s64 	%rd209, %rd207, %rd24;
	ld.global.v2.u8 	{%rs231, %rs232}, [%rd209];
	cvt.u32.u64 	%r297, %rd1363;
	add.s32 	%r298, %r16, %r297;
	st.shared.v2.u8 	[%r298], {%rs231, %rs232};
	@%p59 bra 	$L__BB0_98;
	add.s64 	%rd1364, %rd28, %rd24;
	add.s64 	%rd1365, %rd1364, %rd24;
	add.s64 	%rd1366, %rd1365, %rd24;
	add.s64 	%rd1367, %rd1366, %rd24;
	add.s64 	%rd1368, %rd1367, %rd24;
	add.s64 	%rd1369, %rd1368, %rd24;
	add.s64 	%rd1370, %rd1369, %rd24;
	add.s64 	%rd1371, %rd1370, %rd24;
	add.s64 	%rd1372, %rd1371, %rd24;
	add.s64 	%rd1373, %rd1372, %rd24;
	add.s64 	%rd1374, %rd1373, %rd24;
	add.s64 	%rd1375, %rd1374, %rd24;
	add.s64 	%rd1376, %rd1375, %rd24;
	add.s64 	%rd1377, %rd1376, %rd24;
	add.s64 	%rd1378, %rd1377, %rd24;
	add.s64 	%rd1379, %rd1378, %rd24;
	add.s64 	%rd1380, %rd1379, %rd24;
	add.s64 	%rd1381, %rd1380, %rd24;
	add.s64 	%rd1382, %rd1381, %rd24;
	add.s64 	%rd1383, %rd1382, %rd24;
	add.s64 	%rd1384, %rd1383, %rd24;
	add.s64 	%rd1385, %rd1384, %rd24;
	add.s64 	%rd1386, %rd1385, %rd24;
	add.s64 	%rd1387, %rd1386, %rd24;
	add.s64 	%rd1388, %rd1387, %rd24;
	add.s64 	%rd1389, %rd1388, %rd24;
	add.s64 	%rd1390, %rd1389, %rd24;
	add.s64 	%rd1391, %rd1390, %rd24;
	add.s64 	%rd1392, %rd1391, %rd24;
	add.s64 	%rd1393, %rd1392, %rd24;
	add.s64 	%rd1394, %rd1393, %rd24;
	add.s64 	%rd1395, %rd1394, %rd24;
	add.s64 	%rd1396, %rd1395, %rd24;
	add.s64 	%rd1397, %rd1396, %rd24;
	add.s64 	%rd1398, %rd1397, %rd24;
	add.s64 	%rd1399, %rd1398, %rd24;
	add.s64 	%rd1400, %rd1399, %rd24;
	add.s64 	%rd1401, %rd1400, %rd24;
	add.s64 	%rd1402, %rd1401, %rd24;
	add.s64 	%rd1403, %rd1402, %rd24;
	add.s64 	%rd1404, %rd1403, %rd24;
	add.s64 	%rd1405, %rd1404, %rd24;
	add.s64 	%rd1406, %rd1405, %rd24;
	add.s64 	%rd2121, %rd1406, %rd24;
	setp.eq.s64 	%p60, %rd26, 44;
	add.s64 	%rd211, %rd209, %rd24;
	ld.global.v2.u8 	{%rs233, %rs234}, [%rd211];
	cvt.u32.u64 	%r299, %rd1406;
	add.s32 	%r300, %r16, %r299;
	st.shared.v2.u8 	[%r300], {%rs233, %rs234};
	@%p60 bra 	$L__BB0_98;
	add.s64 	%rd1407, %rd28, %rd24;
	add.s64 	%rd1408, %rd1407, %rd24;
	add.s64 	%rd1409, %rd1408, %rd24;
	add.s64 	%rd1410, %rd1409, %rd24;
	add.s64 	%rd1411, %rd1410, %rd24;
	add.s64 	%rd1412, %rd1411, %rd24;
	add.s64 	%rd1413, %rd1412, %rd24;
	add.s64 	%rd1414, %rd1413, %rd24;
	add.s64 	%rd1415, %rd1414, %rd24;
	add.s64 	%rd1416, %rd1415, %rd24;
	add.s64 	%rd1417, %rd1416, %rd24;
	add.s64 	%rd1418, %rd1417, %rd24;
	add.s64 	%rd1419, %rd1418, %rd24;
	add.s64 	%rd1420, %rd1419, %rd24;
	add.s64 	%rd1421, %rd1420, %rd24;
	add.s64 	%rd1422, %rd1421, %rd24;
	add.s64 	%rd1423, %rd1422, %rd24;
	add.s64 	%rd1424, %rd1423, %rd24;
	add.s64 	%rd1425, %rd1424, %rd24;
	add.s64 	%rd1426, %rd1425, %rd24;
	add.s64 	%rd1427, %rd1426, %rd24;
	add.s64 	%rd1428, %rd1427, %rd24;
	add.s64 	%rd1429, %rd1428, %rd24;
	add.s64 	%rd1430, %rd1429, %rd24;
	add.s64 	%rd1431, %rd1430, %rd24;
	add.s64 	%rd1432, %rd1431, %rd24;
	add.s64 	%rd1433, %rd1432, %rd24;
	add.s64 	%rd1434, %rd1433, %rd24;
	add.s64 	%rd1435, %rd1434, %rd24;
	add.s64 	%rd1436, %rd1435, %rd24;
	add.s64 	%rd1437, %rd1436, %rd24;
	add.s64 	%rd1438, %rd1437, %rd24;
	add.s64 	%rd1439, %rd1438, %rd24;
	add.s64 	%rd1440, %rd1439, %rd24;
	add.s64 	%rd1441, %rd1440, %rd24;
	add.s64 	%rd1442, %rd1441, %rd24;
	add.s64 	%rd1443, %rd1442, %rd24;
	add.s64 	%rd1444, %rd1443, %rd24;
	add.s64 	%rd1445, %rd1444, %rd24;
	add.s64 	%rd1446, %rd1445, %rd24;
	add.s64 	%rd1447, %rd1446, %rd24;
	add.s64 	%rd1448, %rd1447, %rd24;
	add.s64 	%rd1449, %rd1448, %rd24;
	add.s64 	%rd1450, %rd1449, %rd24;
	add.s64 	%rd2121, %rd1450, %rd24;
	setp.eq.s64 	%p61, %rd26, 45;
	add.s64 	%rd213, %rd211, %rd24;
	ld.global.v2.u8 	{%rs235, %rs236}, [%rd213];
	cvt.u32.u64 	%r301, %rd1450;
	add.s32 	%r302, %r16, %r301;
	st.shared.v2.u8 	[%r302], {%rs235, %rs236};
	@%p61 bra 	$L__BB0_98;
	add.s64 	%rd1451, %rd28, %rd24;
	add.s64 	%rd1452, %rd1451, %rd24;
	add.s64 	%rd1453, %rd1452, %rd24;
	add.s64 	%rd1454, %rd1453, %rd24;
	add.s64 	%rd1455, %rd1454, %rd24;
	add.s64 	%rd1456, %rd1455, %rd24;
	add.s64 	%rd1457, %rd1456, %rd24;
	add.s64 	%rd1458, %rd1457, %rd24;
	add.s64 	%rd1459, %rd1458, %rd24;
	add.s64 	%rd1460, %rd1459, %rd24;
	add.s64 	%rd1461, %rd1460, %rd24;
	add.s64 	%rd1462, %rd1461, %rd24;
	add.s64 	%rd1463, %rd1462, %rd24;
	add.s64 	%rd1464, %rd1463, %rd24;
	add.s64 	%rd1465, %rd1464, %rd24;
	add.s64 	%rd1466, %rd1465, %rd24;
	add.s64 	%rd1467, %rd1466, %rd24;
	add.s64 	%rd1468, %rd1467, %rd24;
	add.s64 	%rd1469, %rd1468, %rd24;
	add.s64 	%rd1470, %rd1469, %rd24;
	add.s64 	%rd1471, %rd1470, %rd24;
	add.s64 	%rd1472, %rd1471, %rd24;
	add.s64 	%rd1473, %rd1472, %rd24;
	add.s64 	%rd1474, %rd1473, %rd24;
	add.s64 	%rd1475, %rd1474, %rd24;
	add.s64 	%rd1476, %rd1475, %rd24;
	add.s64 	%rd1477, %rd1476, %rd24;
	add.s64 	%rd1478, %rd1477, %rd24;
	add.s64 	%rd1479, %rd1478, %rd24;
	add.s64 	%rd1480, %rd1479, %rd24;
	add.s64 	%rd1481, %rd1480, %rd24;
	add.s64 	%rd1482, %rd1481, %rd24;
	add.s64 	%rd1483, %rd1482, %rd24;
	add.s64 	%rd1484, %rd1483, %rd24;
	add.s64 	%rd1485, %rd1484, %rd24;
	add.s64 	%rd1486, %rd1485, %rd24;
	add.s64 	%rd1487, %rd1486, %rd24;
	add.s64 	%rd1488, %rd1487, %rd24;
	add.s64 	%rd1489, %rd1488, %rd24;
	add.s64 	%rd1490, %rd1489, %rd24;
	add.s64 	%rd1491, %rd1490, %rd24;
	add.s64 	%rd1492, %rd1491, %rd24;
	add.s64 	%rd1493, %rd1492, %rd24;
	add.s64 	%rd1494, %rd1493, %rd24;
	add.s64 	%rd1495, %rd1494, %rd24;
	add.s64 	%rd2121, %rd1495, %rd24;
	setp.eq.s64 	%p62, %rd26, 46;
	add.s64 	%rd215, %rd213, %rd24;
	ld.global.v2.u8 	{%rs237, %rs238}, [%rd215];
	cvt.u32.u64 	%r303, %rd1495;
	add.s32 	%r304, %r16, %r303;
	st.shared.v2.u8 	[%r304], {%rs237, %rs238};
	@%p62 bra 	$L__BB0_98;
	add.s64 	%rd1496, %rd28, %rd24;
	add.s64 	%rd1497, %rd1496, %rd24;
	add.s64 	%rd1498, %rd1497, %rd24;
	add.s64 	%rd1499, %rd1498, %rd24;
	add.s64 	%rd1500, %rd1499, %rd24;
	add.s64 	%rd1501, %rd1500, %rd24;
	add.s64 	%rd1502, %rd1501, %rd24;
	add.s64 	%rd1503, %rd1502, %rd24;
	add.s64 	%rd1504, %rd1503, %rd24;
	add.s64 	%rd1505, %rd1504, %rd24;
	add.s64 	%rd1506, %rd1505, %rd24;
	add.s64 	%rd1507, %rd1506, %rd24;
	add.s64 	%rd1508, %rd1507, %rd24;
	add.s64 	%rd1509, %rd1508, %rd24;
	add.s64 	%rd1510, %rd1509, %rd24;
	add.s64 	%rd1511, %rd1510, %rd24;
	add.s64 	%rd1512, %rd1511, %rd24;
	add.s64 	%rd1513, %rd1512, %rd24;
	add.s64 	%rd1514, %rd1513, %rd24;
	add.s64 	%rd1515, %rd1514, %rd24;
	add.s64 	%rd1516, %rd1515, %rd24;
	add.s64 	%rd1517, %rd1516, %rd24;
	add.s64 	%rd1518, %rd1517, %rd24;
	add.s64 	%rd1519, %rd1518, %rd24;
	add.s64 	%rd1520, %rd1519, %rd24;
	add.s64 	%rd1521, %rd1520, %rd24;
	add.s64 	%rd1522, %rd1521, %rd24;
	add.s64 	%rd1523, %rd1522, %rd24;
	add.s64 	%rd1524, %rd1523, %rd24;
	add.s64 	%rd1525, %rd1524, %rd24;
	add.s64 	%rd1526, %rd1525, %rd24;
	add.s64 	%rd1527, %rd1526, %rd24;
	add.s64 	%rd1528, %rd1527, %rd24;
	add.s64 	%rd1529, %rd1528, %rd24;
	add.s64 	%rd1530, %rd1529, %rd24;
	add.s64 	%rd1531, %rd1530, %rd24;
	add.s64 	%rd1532, %rd1531, %rd24;
	add.s64 	%rd1533, %rd1532, %rd24;
	add.s64 	%rd1534, %rd1533, %rd24;
	add.s64 	%rd1535, %rd1534, %rd24;
	add.s64 	%rd1536, %rd1535, %rd24;
	add.s64 	%rd1537, %rd1536, %rd24;
	add.s64 	%rd1538, %rd1537, %rd24;
	add.s64 	%rd1539, %rd1538, %rd24;
	add.s64 	%rd1540, %rd1539, %rd24;
	add.s64 	%rd1541, %rd1540, %rd24;
	add.s64 	%rd2121, %rd1541, %rd24;
	setp.eq.s64 	%p63, %rd26, 47;
	add.s64 	%rd217, %rd215, %rd24;
	ld.global.v2.u8 	{%rs239, %rs240}, [%rd217];
	cvt.u32.u64 	%r305, %rd1541;
	add.s32 	%r306, %r16, %r305;
	st.shared.v2.u8 	[%r306], {%rs239, %rs240};
	@%p63 bra 	$L__BB0_98;
	add.s64 	%rd1542, %rd28, %rd24;
	add.s64 	%rd1543, %rd1542, %rd24;
	add.s64 	%rd1544, %rd1543, %rd24;
	add.s64 	%rd1545, %rd1544, %rd24;
	add.s64 	%rd1546, %rd1545, %rd24;
	add.s64 	%rd1547, %rd1546, %rd24;
	add.s64 	%rd1548, %rd1547, %rd24;
	add.s64 	%rd1549, %rd1548, %rd24;
	add.s64 	%rd1550, %rd1549, %rd24;
	add.s64 	%rd1551, %rd1550, %rd24;
	add.s64 	%rd1552, %rd1551, %rd24;
	add.s64 	%rd1553, %rd1552, %rd24;
	add.s64 	%rd1554, %rd1553, %rd24;
	add.s64 	%rd1555, %rd1554, %rd24;
	add.s64 	%rd1556, %rd1555, %rd24;
	add.s64 	%rd1557, %rd1556, %rd24;
	add.s64 	%rd1558, %rd1557, %rd24;
	add.s64 	%rd1559, %rd1558, %rd24;
	add.s64 	%rd1560, %rd1559, %rd24;
	add.s64 	%rd1561, %rd1560, %rd24;
	add.s64 	%rd1562, %rd1561, %rd24;
	add.s64 	%rd1563, %rd1562, %rd24;
	add.s64 	%rd1564, %rd1563, %rd24;
	add.s64 	%rd1565, %rd1564, %rd24;
	add.s64 	%rd1566, %rd1565, %rd24;
	add.s64 	%rd1567, %rd1566, %rd24;
	add.s64 	%rd1568, %rd1567, %rd24;
	add.s64 	%rd1569, %rd1568, %rd24;
	add.s64 	%rd1570, %rd1569, %rd24;
	add.s64 	%rd1571, %rd1570, %rd24;
	add.s64 	%rd1572, %rd1571, %rd24;
	add.s64 	%rd1573, %rd1572, %rd24;
	add.s64 	%rd1574, %rd1573, %rd24;
	add.s64 	%rd1575, %rd1574, %rd24;
	add.s64 	%rd1576, %rd1575, %rd24;
	add.s64 	%rd1577, %rd1576, %rd24;
	add.s64 	%rd1578, %rd1577, %rd24;
	add.s64 	%rd1579, %rd1578, %rd24;
	add.s64 	%rd1580, %rd1579, %rd24;
	add.s64 	%rd1581, %rd1580, %rd24;
	add.s64 	%rd1582, %rd1581, %rd24;
	add.s64 	%rd1583, %rd1582, %rd24;
	add.s64 	%rd1584, %rd1583, %rd24;
	add.s64 	%rd1585, %rd1584, %rd24;
	add.s64 	%rd1586, %rd1585, %rd24;
	add.s64 	%rd1587, %rd1586, %rd24;
	add.s64 	%rd1588, %rd1587, %rd24;
	add.s64 	%rd2121, %rd1588, %rd24;
	setp.eq.s64 	%p64, %rd26, 48;
	add.s64 	%rd219, %rd217, %rd24;
	ld.global.v2.u8 	{%rs241, %rs242}, [%rd219];
	cvt.u32.u64 	%r307, %rd1588;
	add.s32 	%r308, %r16, %r307;
	st.shared.v2.u8 	[%r308], {%rs241, %rs242};
	@%p64 bra 	$L__BB0_98;
	add.s64 	%rd1589, %rd28, %rd24;
	add.s64 	%rd1590, %rd1589, %rd24;
	add.s64 	%rd1591, %rd1590, %rd24;
	add.s64 	%rd1592, %rd1591, %rd24;
	add.s64 	%rd1593, %rd1592, %rd24;
	add.s64 	%rd1594, %rd1593, %rd24;
	add.s64 	%rd1595, %rd1594, %rd24;
	add.s64 	%rd1596, %rd1595, %rd24;
	add.s64 	%rd1597, %rd1596, %rd24;
	add.s64 	%rd1598, %rd1597, %rd24;
	add.s64 	%rd1599, %rd1598, %rd24;
	add.s64 	%rd1600, %rd1599, %rd24;
	add.s64 	%rd1601, %rd1600, %rd24;
	add.s64 	%rd1602, %rd1601, %rd24;
	add.s64 	%rd1603, %rd1602, %rd24;
	add.s64 	%rd1604, %rd1603, %rd24;
	add.s64 	%rd1605, %rd1604, %rd24;
	add.s64 	%rd1606, %rd1605, %rd24;
	add.s64 	%rd1607, %rd1606, %rd24;
	add.s64 	%rd1608, %rd1607, %rd24;
	add.s64 	%rd1609, %rd1608, %rd24;
	add.s64 	%rd1610, %rd1609, %rd24;
	add.s64 	%rd1611, %rd1610, %rd24;
	add.s64 	%rd1612, %rd1611, %rd24;
	add.s64 	%rd1613, %rd1612, %rd24;
	add.s64 	%rd1614, %rd1613, %rd24;
	add.s64 	%rd1615, %rd1614, %rd24;
	add.s64 	%rd1616, %rd1615, %rd24;
	add.s64 	%rd1617, %rd1616, %rd24;
	add.s64 	%rd1618, %rd1617, %rd24;
	add.s64 	%rd1619, %rd1618, %rd24;
	add.s64 	%rd1620, %rd1619, %rd24;
	add.s64 	%rd1621, %rd1620, %rd24;
	add.s64 	%rd1622, %rd1621, %rd24;
	add.s64 	%rd1623, %rd1622, %rd24;
	add.s64 	%rd1624, %rd1623, %rd24;
	add.s64 	%rd1625, %rd1624, %rd24;
	add.s64 	%rd1626, %rd1625, %rd24;
	add.s64 	%rd1627, %rd1626, %rd24;
	add.s64 	%rd1628, %rd1627, %rd24;
	add.s64 	%rd1629, %rd1628, %rd24;
	add.s64 	%rd1630, %rd1629, %rd24;
	add.s64 	%rd1631, %rd1630, %rd24;
	add.s64 	%rd1632, %rd1631, %rd24;
	add.s64 	%rd1633, %rd1632, %rd24;
	add.s64 	%rd1634, %rd1633, %rd24;
	add.s64 	%rd1635, %rd1634, %rd24;
	add.s64 	%rd1636, %rd1635, %rd24;
	add.s64 	%rd2121, %rd1636, %rd24;
	setp.eq.s64 	%p65, %rd26, 49;
	add.s64 	%rd221, %rd219, %rd24;
	ld.global.v2.u8 	{%rs243, %rs244}, [%rd221];
	cvt.u32.u64 	%r309, %rd1636;
	add.s32 	%r310, %r16, %r309;
	st.shared.v2.u8 	[%r310], {%rs243, %rs244};
	@%p65 bra 	$L__BB0_98;
	add.s64 	%rd1637, %rd28, %rd24;
	add.s64 	%rd1638, %rd1637, %rd24;
	add.s64 	%rd1639, %rd1638, %rd24;
	add.s64 	%rd1640, %rd1639, %rd24;
	add.s64 	%rd1641, %rd1640, %rd24;
	add.s64 	%rd1642, %rd1641, %rd24;
	add.s64 	%rd1643, %rd1642, %rd24;
	add.s64 	%rd1644, %rd1643, %rd24;
	add.s64 	%rd1645, %rd1644, %rd24;
	add.s64 	%rd1646, %rd1645, %rd24;
	add.s64 	%rd1647, %rd1646, %rd24;
	add.s64 	%rd1648, %rd1647, %rd24;
	add.s64 	%rd1649, %rd1648, %rd24;
	add.s64 	%rd1650, %rd1649, %rd24;
	add.s64 	%rd1651, %rd1650, %rd24;
	add.s64 	%rd1652, %rd1651, %rd24;
	add.s64 	%rd1653, %rd1652, %rd24;
	add.s64 	%rd1654, %rd1653, %rd24;
	add.s64 	%rd1655, %rd1654, %rd24;
	add.s64 	%rd1656, %rd1655, %rd24;
	add.s64 	%rd1657, %rd1656, %rd24;
	add.s64 	%rd1658, %rd1657, %rd24;
	add.s64 	%rd1659, %rd1658, %rd24;
	add.s64 	%rd1660, %rd1659, %rd24;
	add.s64 	%rd1661, %rd1660, %rd24;
	add.s64 	%rd1662, %rd1661, %rd24;
	add.s64 	%rd1663, %rd1662, %rd24;
	add.s64 	%rd1664, %rd1663, %rd24;
	add.s64 	%rd1665, %rd1664, %rd24;
	add.s64 	%rd1666, %rd1665, %rd24;
	add.s64 	%rd1667, %rd1666, %rd24;
	add.s64 	%rd1668, %rd1667, %rd24;
	add.s64 	%rd1669, %rd1668, %rd24;
	add.s64 	%rd1670, %rd1669, %rd24;
	add.s64 	%rd1671, %rd1670, %rd24;
	add.s64 	%rd1672, %rd1671, %rd24;
	add.s64 	%rd1673, %rd1672, %rd24;
	add.s64 	%rd1674, %rd1673, %rd24;
	add.s64 	%rd1675, %rd1674, %rd24;
	add.s64 	%rd1676, %rd1675, %rd24;
	add.s64 	%rd1677, %rd1676, %rd24;
	add.s64 	%rd1678, %rd1677, %rd24;
	add.s64 	%rd1679, %rd1678, %rd24;
	add.s64 	%rd1680, %rd1679, %rd24;
	add.s64 	%rd1681, %rd1680, %rd24;
	add.s64 	%rd1682, %rd1681, %rd24;
	add.s64 	%rd1683, %rd1682, %rd24;
	add.s64 	%rd1684, %rd1683, %rd24;
	add.s64 	%rd1685, %rd1684, %rd24;
	add.s64 	%rd2121, %rd1685, %rd24;
	setp.eq.s64 	%p66, %rd26, 50;
	add.s64 	%rd223, %rd221, %rd24;
	ld.global.v2.u8 	{%rs245, %rs246}, [%rd223];
	cvt.u32.u64 	%r311, %rd1685;
	add.s32 	%r312, %r16, %r311;
	st.shared.v2.u8 	[%r312], {%rs245, %rs246};
	@%p66 bra 	$L__BB0_98;
	add.s64 	%rd1686, %rd28, %rd24;
	add.s64 	%rd1687, %rd1686, %rd24;
	add.s64 	%rd1688, %rd1687, %rd24;
	add.s64 	%rd1689, %rd1688, %rd24;
	add.s64 	%rd1690, %rd1689, %rd24;
	add.s64 	%rd1691, %rd1690, %rd24;
	add.s64 	%rd1692, %rd1691, %rd24;
	add.s64 	%rd1693, %rd1692, %rd24;
	add.s64 	%rd1694, %rd1693, %rd24;
	add.s64 	%rd1695, %rd1694, %rd24;
	add.s64 	%rd1696, %rd1695, %rd24;
	add.s64 	%rd1697, %rd1696, %rd24;
	add.s64 	%rd1698, %rd1697, %rd24;
	add.s64 	%rd1699, %rd1698, %rd24;
	add.s64 	%rd1700, %rd1699, %rd24;
	add.s64 	%rd1701, %rd1700, %rd24;
	add.s64 	%rd1702, %rd1701, %rd24;
	add.s64 	%rd1703, %rd1702, %rd24;
	add.s64 	%rd1704, %rd1703, %rd24;
	add.s64 	%rd1705, %rd1704, %rd24;
	add.s64 	%rd1706, %rd1705, %rd24;
	add.s64 	%rd1707, %rd1706, %rd24;
	add.s64 	%rd1708, %rd1707, %rd24;
	add.s64 	%rd1709, %rd1708, %rd24;
	add.s64 	%rd1710, %rd1709, %rd24;
	add.s64 	%rd1711, %rd1710, %rd24;
	add.s64 	%rd1712, %rd1711, %rd24;
	add.s64 	%rd1713, %rd1712, %rd24;
	add.s64 	%rd1714, %rd1713, %rd24;
	add.s64 	%rd1715, %rd1714, %rd24;
	add.s64 	%rd1716, %rd1715, %rd24;
	add.s64 	%rd1717, %rd1716, %rd24;
	add.s64 	%rd1718, %rd1717, %rd24;
	add.s64 	%rd1719, %rd1718, %rd24;
	add.s64 	%rd1720, %rd1719, %rd24;
	add.s64 	%rd1721, %rd1720, %rd24;
	add.s64 	%rd1722, %rd1721, %rd24;
	add.s64 	%rd1723, %rd1722, %rd24;
	add.s64 	%rd1724, %rd1723, %rd24;
	add.s64 	%rd1725, %rd1724, %rd24;
	add.s64 	%rd1726, %rd1725, %rd24;
	add.s64 	%rd1727, %rd1726, %rd24;
	add.s64 	%rd1728, %rd1727, %rd24;
	add.s64 	%rd1729, %rd1728, %rd24;
	add.s64 	%rd1730, %rd1729, %rd24;
	add.s64 	%rd1731, %rd1730, %rd24;
	add.s64 	%rd1732, %rd1731, %rd24;
	add.s64 	%rd1733, %rd1732, %rd24;
	add.s64 	%rd1734, %rd1733, %rd24;
	add.s64 	%rd1735, %rd1734, %rd24;
	add.s64 	%rd2121, %rd1735, %rd24;
	setp.eq.s64 	%p67, %rd26, 51;
	add.s64 	%rd225, %rd223, %rd24;
	ld.global.v2.u8 	{%rs247, %rs248}, [%rd225];
	cvt.u32.u64 	%r313, %rd1735;
	add.s32 	%r314, %r16, %r313;
	st.shared.v2.u8 	[%r314], {%rs247, %rs248};
	@%p67 bra 	$L__BB0_98;
	add.s64 	%rd1736, %rd28, %rd24;
	add.s64 	%rd1737, %rd1736, %rd24;
	add.s64 	%rd1738, %rd1737, %rd24;
	add.s64 	%rd1739, %rd1738, %rd24;
	add.s64 	%rd1740, %rd1739, %rd24;
	add.s64 	%rd1741, %rd1740, %rd24;
	add.s64 	%rd1742, %rd1741, %rd24;
	add.s64 	%rd1743, %rd1742, %rd24;
	add.s64 	%rd1744, %rd1743, %rd24;
	add.s64 	%rd1745, %rd1744, %rd24;
	add.s64 	%rd1746, %rd1745, %rd24;
	add.s64 	%rd1747, %rd1746, %rd24;
	add.s64 	%rd1748, %rd1747, %rd24;
	add.s64 	%rd1749, %rd1748, %rd24;
	add.s64 	%rd1750, %rd1749, %rd24;
	add.s64 	%rd1751, %rd1750, %rd24;
	add.s64 	%rd1752, %rd1751, %rd24;
	add.s64 	%rd1753, %rd1752, %rd24;
	add.s64 	%rd1754, %rd1753, %rd24;
	add.s64 	%rd1755, %rd1754, %rd24;
	add.s64 	%rd1756, %rd1755, %rd24;
	add.s64 	%rd1757, %rd1756, %rd24;
	add.s64 	%rd1758, %rd1757, %rd24;
	add.s64 	%rd1759, %rd1758, %rd24;
	add.s64 	%rd1760, %rd1759, %rd24;
	add.s64 	%rd1761, %rd1760, %rd24;
	add.s64 	%rd1762, %rd1761, %rd24;
	add.s64 	%rd1763, %rd1762, %rd24;
	add.s64 	%rd1764, %rd1763, %rd24;
	add.s64 	%rd1765, %rd1764, %rd24;
	add.s64 	%rd1766, %rd1765, %rd24;
	add.s64 	%rd1767, %rd1766, %rd24;
	add.s64 	%rd1768, %rd1767, %rd24;
	add.s64 	%rd1769, %rd1768, %rd24;
	add.s64 	%rd1770, %rd1769, %rd24;
	add.s64 	%rd1771, %rd1770, %rd24;
	add.s64 	%rd1772, %rd1771, %rd24;
	add.s64 	%rd1773, %rd1772, %rd24;
	add.s64 	%rd1774, %rd1773, %rd24;
	add.s64 	%rd1775, %rd1774, %rd24;
	add.s64 	%rd1776, %rd1775, %rd24;
	add.s64 	%rd1777, %rd1776, %rd24;
	add.s64 	%rd1778, %rd1777, %rd24;
	add.s64 	%rd1779, %rd1778, %rd24;
	add.s64 	%rd1780, %rd1779, %rd24;
	add.s64 	%rd1781, %rd1780, %rd24;
	add.s64 	%rd1782, %rd1781, %rd24;
	add.s64 	%rd1783, %rd1782, %rd24;
	add.s64 	%rd1784, %rd1783, %rd24;
	add.s64 	%rd1785, %rd1784, %rd24;
	add.s64 	%rd1786, %rd1785, %rd24;
	add.s64 	%rd2121, %rd1786, %rd24;
	setp.eq.s64 	%p68, %rd26, 52;
	add.s64 	%rd227, %rd225, %rd24;
	ld.global.v2.u8 	{%rs249, %rs250}, [%rd227];
	cvt.u32.u64 	%r315, %rd1786;
	add.s32 	%r316, %r16, %r315;
	st.shared.v2.u8 	[%r316], {%rs249, %rs250};
	@%p68 bra 	$L__BB0_98;
	add.s64 	%rd1787, %rd28, %rd24;
	add.s64 	%rd1788, %rd1787, %rd24;
	add.s64 	%rd1789, %rd1788, %rd24;
	add.s64 	%rd1790, %rd1789, %rd24;
	add.s64 	%rd1791, %rd1790, %rd24;
	add.s64 	%rd1792, %rd1791, %rd24;
	add.s64 	%rd1793, %rd1792, %rd24;
	add.s64 	%rd1794, %rd1793, %rd24;
	add.s64 	%rd1795, %rd1794, %rd24;
	add.s64 	%rd1796, %rd1795, %rd24;
	add.s64 	%rd1797, %rd1796, %rd24;
	add.s64 	%rd1798, %rd1797, %rd24;
	add.s64 	%rd1799, %rd1798, %rd24;
	add.s64 	%rd1800, %rd1799, %rd24;
	add.s64 	%rd1801, %rd1800, %rd24;
	add.s64 	%rd1802, %rd1801, %rd24;
	add.s64 	%rd1803, %rd1802, %rd24;
	add.s64 	%rd1804, %rd1803, %rd24;
	add.s64 	%rd1805, %rd1804, %rd24;
	add.s64 	%rd1806, %rd1805, %rd24;
	add.s64 	%rd1807, %rd1806, %rd24;
	add.s64 	%rd1808, %rd1807, %rd24;
	add.s64 	%rd1809, %rd1808, %rd24;
	add.s64 	%rd1810, %rd1809, %rd24;
	add.s64 	%rd1811, %rd1810, %rd24;
	add.s64 	%rd1812, %rd1811, %rd24;
	add.s64 	%rd1813, %rd1812, %rd24;
	add.s64 	%rd1814, %rd1813, %rd24;
	add.s64 	%rd1815, %rd1814, %rd24;
	add.s64 	%rd1816, %rd1815, %rd24;
	add.s64 	%rd1817, %rd1816, %rd24;
	add.s64 	%rd1818, %rd1817, %rd24;
	add.s64 	%rd1819, %rd1818, %rd24;
	add.s64 	%rd1820, %rd1819, %rd24;
	add.s64 	%rd1821, %rd1820, %rd24;
	add.s64 	%rd1822, %rd1821, %rd24;
	add.s64 	%rd1823, %rd1822, %rd24;
	add.s64 	%rd1824, %rd1823, %rd24;
	add.s64 	%rd1825, %rd1824, %rd24;
	add.s64 	%rd1826, %rd1825, %rd24;
	add.s64 	%rd1827, %rd1826, %rd24;
	add.s64 	%rd1828, %rd1827, %rd24;
	add.s64 	%rd1829, %rd1828, %rd24;
	add.s64 	%rd1830, %rd1829, %rd24;
	add.s64 	%rd1831, %rd1830, %rd24;
	add.s64 	%rd1832, %rd1831, %rd24;
	add.s64 	%rd1833, %rd1832, %rd24;
	add.s64 	%rd1834, %rd1833, %rd24;
	add.s64 	%rd1835, %rd1834, %rd24;
	add.s64 	%rd1836, %rd1835, %rd24;
	add.s64 	%rd1837, %rd1836, %rd24;
	add.s64 	%rd1838, %rd1837, %rd24;
	add.s64 	%rd2121, %rd1838, %rd24;
	setp.eq.s64 	%p69, %rd26, 53;
	add.s64 	%rd229, %rd227, %rd24;
	ld.global.v2.u8 	{%rs251, %rs252}, [%rd229];
	cvt.u32.u64 	%r317, %rd1838;
	add.s32 	%r318, %r16, %r317;
	st.shared.v2.u8 	[%r318], {%rs251, %rs252};
	@%p69 bra 	$L__BB0_98;
	add.s64 	%rd1839, %rd28, %rd24;
	add.s64 	%rd1840, %rd1839, %rd24;
	add.s64 	%rd1841, %rd1840, %rd24;
	add.s64 	%rd1842, %rd1841, %rd24;
	add.s64 	%rd1843, %rd1842, %rd24;
	add.s64 	%rd1844, %rd1843, %rd24;
	add.s64 	%rd1845, %rd1844, %rd24;
	add.s64 	%rd1846, %rd1845, %rd24;
	add.s64 	%rd1847, %rd1846, %rd24;
	add.s64 	%rd1848, %rd1847, %rd24;
	add.s64 	%rd1849, %rd1848, %rd24;
	add.s64 	%rd1850, %rd1849, %rd24;
	add.s64 	%rd1851, %rd1850, %rd24;
	add.s64 	%rd1852, %rd1851, %rd24;
	add.s64 	%rd1853, %rd1852, %rd24;
	add.s64 	%rd1854, %rd1853, %rd24;
	add.s64 	%rd1855, %rd1854, %rd24;
	add.s64 	%rd1856, %rd1855, %rd24;
	add.s64 	%rd1857, %rd1856, %rd24;
	add.s64 	%rd1858, %rd1857, %rd24;
	add.s64 	%rd1859, %rd1858, %rd24;
	add.s64 	%rd1860, %rd1859, %rd24;
	add.s64 	%rd1861, %rd1860, %rd24;
	add.s64 	%rd1862, %rd1861, %rd24;
	add.s64 	%rd1863, %rd1862, %rd24;
	add.s64 	%rd1864, %rd1863, %rd24;
	add.s64 	%rd1865, %rd1864, %rd24;
	add.s64 	%rd1866, %rd1865, %rd24;
	add.s64 	%rd1867, %rd1866, %rd24;
	add.s64 	%rd1868, %rd1867, %rd24;
	add.s64 	%rd1869, %rd1868, %rd24;
	add.s64 	%rd1870, %rd1869, %rd24;
	add.s64 	%rd1871, %rd1870, %rd24;
	add.s64 	%rd1872, %rd1871, %rd24;
	add.s64 	%rd1873, %rd1872, %rd24;
	add.s64 	%rd1874, %rd1873, %rd24;
	add.s64 	%rd1875, %rd1874, %rd24;
	add.s64 	%rd1876, %rd1875, %rd24;
	add.s64 	%rd1877, %rd1876, %rd24;
	add.s64 	%rd1878, %rd1877, %rd24;
	add.s64 	%rd1879, %rd1878, %rd24;
	add.s64 	%rd1880, %rd1879, %rd24;
	add.s64 	%rd1881, %rd1880, %rd24;
	add.s64 	%rd1882, %rd1881, %rd24;
	add.s64 	%rd1883, %rd1882, %rd24;
	add.s64 	%rd1884, %rd1883, %rd24;
	add.s64 	%rd1885, %rd1884, %rd24;
	add.s64 	%rd1886, %rd1885, %rd24;
	add.s64 	%rd1887, %rd1886, %rd24;
	add.s64 	%rd1888, %rd1887, %rd24;
	add.s64 	%rd1889, %rd1888, %rd24;
	add.s64 	%rd1890, %rd1889, %rd24;
	add.s64 	%rd1891, %rd1890, %rd24;
	add.s64 	%rd2121, %rd1891, %rd24;
	setp.eq.s64 	%p70, %rd26, 54;
	add.s64 	%rd231, %rd229, %rd24;
	ld.global.v2.u8 	{%rs253, %rs254}, [%rd231];
	cvt.u32.u64 	%r319, %rd1891;
	add.s32 	%r320, %r16, %r319;
	st.shared.v2.u8 	[%r320], {%rs253, %rs254};
	@%p70 bra 	$L__BB0_98;
	add.s64 	%rd1892, %rd28, %rd24;
	add.s64 	%rd1893, %rd1892, %rd24;
	add.s64 	%rd1894, %rd1893, %rd24;
	add.s64 	%rd1895, %rd1894, %rd24;
	add.s64 	%rd1896, %rd1895, %rd24;
	add.s64 	%rd1897, %rd1896, %rd24;
	add.s64 	%rd1898, %rd1897, %rd24;
	add.s64 	%rd1899, %rd1898, %rd24;
	add.s64 	%rd1900, %rd1899, %rd24;
	add.s64 	%rd1901, %rd1900, %rd24;
	add.s64 	%rd1902, %rd1901, %rd24;
	add.s64 	%rd1903, %rd1902, %rd24;
	add.s64 	%rd1904, %rd1903, %rd24;
	add.s64 	%rd1905, %rd1904, %rd24;
	add.s64 	%rd1906, %rd1905, %rd24;
	add.s64 	%rd1907, %rd1906, %rd24;
	add.s64 	%rd1908, %rd1907, %rd24;
	add.s64 	%rd1909, %rd1908, %rd24;
	add.s64 	%rd1910, %rd1909, %rd24;
	add.s64 	%rd1911, %rd1910, %rd24;
	add.s64 	%rd1912, %rd1911, %rd24;
	add.s64 	%rd1913, %rd1912, %rd24;
	add.s64 	%rd1914, %rd1913, %rd24;
	add.s64 	%rd1915, %rd1914, %rd24;
	add.s64 	%rd1916, %rd1915, %rd24;
	add.s64 	%rd1917, %rd1916, %rd24;
	add.s64 	%rd1918, %rd1917, %rd24;
	add.s64 	%rd1919, %rd1918, %rd24;
	add.s64 	%rd1920, %rd1919, %rd24;
	add.s64 	%rd1921, %rd1920, %rd24;
	add.s64 	%rd1922, %rd1921, %rd24;
	add.s64 	%rd1923, %rd1922, %rd24;
	add.s64 	%rd1924, %rd1923, %rd24;
	add.s64 	%rd1925, %rd1924, %rd24;
	add.s64 	%rd1926, %rd1925, %rd24;
	add.s64 	%rd1927, %rd1926, %rd24;
	add.s64 	%rd1928, %rd1927, %rd24;
	add.s64 	%rd1929, %rd1928, %rd24;
	add.s64 	%rd1930, %rd1929, %rd24;
	add.s64 	%rd1931, %rd1930, %rd24;
	add.s64 	%rd1932, %rd1931, %rd24;
	add.s64 	%rd1933, %rd1932, %rd24;
	add.s64 	%rd1934, %rd1933, %rd24;
	add.s64 	%rd1935, %rd1934, %rd24;
	add.s64 	%rd1936, %rd1935, %rd24;
	add.s64 	%rd1937, %rd1936, %rd24;
	add.s64 	%rd1938, %rd1937, %rd24;
	add.s64 	%rd1939, %rd1938, %rd24;
	add.s64 	%rd1940, %rd1939, %rd24;
	add.s64 	%rd1941, %rd1940, %rd24;
	add.s64 	%rd1942, %rd1941, %rd24;
	add.s64 	%rd1943, %rd1942, %rd24;
	add.s64 	%rd1944, %rd1943, %rd24;
	add.s64 	%rd1945, %rd1944, %rd24;
	add.s64 	%rd2121, %rd1945, %rd24;
	setp.eq.s64 	%p71, %rd26, 55;
	add.s64 	%rd233, %rd231, %rd24;
	ld.global.v2.u8 	{%rs255, %rs256}, [%rd233];
	cvt.u32.u64 	%r321, %rd1945;
	add.s32 	%r322, %r16, %r321;
	st.shared.v2.u8 	[%r322], {%rs255, %rs256};
	@%p71 bra 	$L__BB0_98;
	setp.eq.s64 	%p72, %rd26, 56;
	add.s64 	%rd234, %rd233, %rd24;
	ld.global.v2.u8 	{%rs257, %rs258}, [%rd234];
	cvt.u32.u64 	%r323, %rd24;
	cvt.u32.u64 	%r324, %rd28;
	add.s32 	%r325, %r324, %r323;
	add.s32 	%r326, %r325, %r323;
	add.s32 	%r327, %r326, %r323;
	add.s32 	%r328, %r327, %r323;
	add.s32 	%r329, %r328, %r323;
	add.s32 	%r330, %r329, %r323;
	add.s32 	%r331, %r330, %r323;
	add.s32 	%r332, %r331, %r323;
	add.s32 	%r333, %r332, %r323;
	add.s32 	%r334, %r333, %r323;
	add.s32 	%r335, %r334, %r323;
	add.s32 	%r336, %r335, %r323;
	add.s32 	%r337, %r336, %r323;
	add.s32 	%r338, %r337, %r323;
	add.s32 	%r339, %r338, %r323;
	add.s32 	%r340, %r339, %r323;
	add.s32 	%r341, %r340, %r323;
	add.s32 	%r342, %r341, %r323;
	add.s32 	%r343, %r342, %r323;
	add.s32 	%r344, %r343, %r323;
	add.s32 	%r345, %r344, %r323;
	add.s32 	%r346, %r345, %r323;
	add.s32 	%r347, %r346, %r323;
	add.s32 	%r348, %r347, %r323;
	add.s32 	%r349, %r348, %r323;
	add.s32 	%r350, %r349, %r323;
	add.s32 	%r351, %r350, %r323;
	add.s32 	%r352, %r351, %r323;
	add.s32 	%r353, %r352, %r323;
	add.s32 	%r354, %r353, %r323;
	add.s32 	%r355, %r354, %r323;
	add.s32 	%r356, %r355, %r323;
	add.s32 	%r357, %r356, %r323;
	add.s32 	%r358, %r357, %r323;
	add.s32 	%r359, %r358, %r323;
	add.s32 	%r360, %r359, %r323;
	add.s32 	%r361, %r360, %r323;
	add.s32 	%r362, %r361, %r323;
	add.s32 	%r363, %r362, %r323;
	add.s32 	%r364, %r363, %r323;
	add.s32 	%r365, %r364, %r323;
	add.s32 	%r366, %r365, %r323;
	add.s32 	%r367, %r366, %r323;
	add.s32 	%r368, %r367, %r323;
	add.s32 	%r369, %r368, %r323;
	add.s32 	%r370, %r369, %r323;
	add.s32 	%r371, %r370, %r323;
	add.s32 	%r372, %r371, %r323;
	add.s32 	%r373, %r372, %r323;
	add.s32 	%r374, %r373, %r323;
	add.s32 	%r375, %r374, %r323;
	add.s32 	%r376, %r375, %r323;
	add.s32 	%r377, %r376, %r323;
	add.s32 	%r378, %r377, %r323;
	add.s32 	%r379, %r378, %r323;
	add.s32 	%r380, %r16, %r379;
	st.shared.v2.u8 	[%r380], {%rs257, %rs258};
	mov.u64 	%rd2121, %rd29;
	@%p72 bra 	$L__BB0_98;
	add.s64 	%rd2121, %rd29, %rd24;
	setp.eq.s64 	%p73, %rd26, 57;
	add.s64 	%rd236, %rd234, %rd24;
	ld.global.v2.u8 	{%rs259, %rs260}, [%rd236];
	cvt.u32.u64 	%r381, %rd29;
	add.s32 	%r382, %r16, %r381;
	st.shared.v2.u8 	[%r382], {%rs259, %rs260};
	@%p73 bra 	$L__BB0_98;
	add.s64 	%rd237, %rd2121, %rd24;
	setp.eq.s64 	%p74, %rd26, 58;
	add.s64 	%rd238, %rd236, %rd24;
	ld.global.v2.u8 	{%rs261, %rs262}, [%rd238];
	cvt.u32.u64 	%r383, %rd2121;
	add.s32 	%r384, %r16, %r383;
	st.shared.v2.u8 	[%r384], {%rs261, %rs262};
	mov.u64 	%rd2121, %rd237;
	@%p74 bra 	$L__BB0_98;
	add.s64 	%rd239, %rd237, %rd24;
	setp.eq.s64 	%p75, %rd26, 59;
	add.s64 	%rd240, %rd238, %rd24;
	ld.global.v2.u8 	{%rs263, %rs264}, [%rd240];
	cvt.u32.u64 	%r385, %rd237;
	add.s32 	%r386, %r16, %r385;
	st.shared.v2.u8 	[%r386], {%rs263, %rs264};
	mov.u64 	%rd2121, %rd239;
	@%p75 bra 	$L__BB0_98;
	add.s64 	%rd2121, %rd239, %rd24;
	setp.eq.s64 	%p76, %rd26, 60;
	add.s64 	%rd242, %rd240, %rd24;
	ld.global.v2.u8 	{%rs265, %rs266}, [%rd242];
	cvt.u32.u64 	%r387, %rd239;
	add.s32 	%r388, %r16, %r387;
	st.shared.v2.u8 	[%r388], {%rs265, %rs266};
	@%p76 bra 	$L__BB0_98;
	add.s64 	%rd1946, %rd239, %rd24;
	add.s64 	%rd2121, %rd1946, %rd24;
	setp.eq.s64 	%p77, %rd26, 61;
	add.s64 	%rd244, %rd242, %rd24;
	ld.global.v2.u8 	{%rs267, %rs268}, [%rd244];
	cvt.u32.u64 	%r389, %rd1946;
	add.s32 	%r390, %r16, %r389;
	st.shared.v2.u8 	[%r390], {%rs267, %rs268};
	@%p77 bra 	$L__BB0_98;
	add.s64 	%rd1947, %rd239, %rd24;
	add.s64 	%rd1948, %rd1947, %rd24;
	add.s64 	%rd2121, %rd1948, %rd24;
	add.s64 	%rd1949, %rd244, %rd24;
	ld.global.v2.u8 	{%rs269, %rs270}, [%rd1949];
	cvt.u32.u64 	%r391, %rd1948;
	add.s32 	%r392, %r16, %r391;
	st.shared.v2.u8 	[%r392], {%rs269, %rs270};
$L__BB0_98:
	setp.lt.u64 	%p78, %rd25, 63;
	@%p78 bra 	$L__BB0_100;
$L__BB0_99:
	.pragma "nounroll";
	add.s64 	%rd1950, %rd122, %rd2121;
	ld.global.v2.u8 	{%rs271, %rs272}, [%rd1950];
	cvt.u32.u64 	%r393, %rd2121;
	add.s32 	%r394, %r16, %r393;
	st.shared.v2.u8 	[%r394], {%rs271, %rs272};
	add.s64 	%rd1951, %rd2121, %rd24;
	add.s64 	%rd1952, %rd1950, %rd24;
	ld.global.v2.u8 	{%rs273, %rs274}, [%rd1952];
	cvt.u32.u64 	%r395, %rd1951;
	add.s32 	%r396, %r16, %r395;
	st.shared.v2.u8 	[%r396], {%rs273, %rs274};
	add.s64 	%rd1953, %rd1951, %rd24;
	add.s64 	%rd1954, %rd1952, %rd24;
	ld.global.v2.u8 	{%rs275, %rs276}, [%rd1954];
	cvt.u32.u64 	%r397, %rd1953;
	add.s32 	%r398, %r16, %r397;
	st.shared.v2.u8 	[%r398], {%rs275, %rs276};
	add.s64 	%rd1955, %rd1953, %rd24;
	add.s64 	%rd1956, %rd1954, %rd24;
	ld.global.v2.u8 	{%rs277, %rs278}, [%rd1956];
	cvt.u32.u64 	%r399, %rd1955;
	add.s32 	%r400, %r16, %r399;
	st.shared.v2.u8 	[%r400], {%rs277, %rs278};
	add.s64 	%rd1957, %rd1955, %rd24;
	add.s64 	%rd1958, %rd1956, %rd24;
	ld.global.v2.u8 	{%rs279, %rs280}, [%rd1958];
	cvt.u32.u64 	%r401, %rd1957;
	add.s32 	%r402, %r16, %r401;
	st.shared.v2.u8 	[%r402], {%rs279, %rs280};
	add.s64 	%rd1959, %rd1957, %rd24;
	add.s64 	%rd1960, %rd1958, %rd24;
	ld.global.v2.u8 	{%rs281, %rs282}, [%rd1960];
	cvt.u32.u64 	%r403, %rd1959;
	add.s32 	%r404, %r16, %r403;
	st.shared.v2.u8 	[%r404], {%rs281, %rs282};
	add.s64 	%rd1961, %rd1959, %rd24;
	add.s64 	%rd1962, %rd1960, %rd24;
	ld.global.v2.u8 	{%rs283, %rs284}, [%rd1962];
	cvt.u32.u64 	%r405, %rd1961;
	add.s32 	%r406, %r16, %r405;
	st.shared.v2.u8 	[%r406], {%rs283, %rs284};
	add.s64 	%rd1963, %rd1961, %rd24;
	add.s64 	%rd1964, %rd1962, %rd24;
	ld.global.v2.u8 	{%rs285, %rs286}, [%rd1964];
	cvt.u32.u64 	%r407, %rd1963;
	add.s32 	%r408, %r16, %r407;
	st.shared.v2.u8 	[%r408], {%rs285, %rs286};
	add.s64 	%rd1965, %rd1963, %rd24;
	add.s64 	%rd1966, %rd1964, %rd24;
	ld.global.v2.u8 	{%rs287, %rs288}, [%rd1966];
	cvt.u32.u64 	%r409, %rd1965;
	add.s32 	%r410, %r16, %r409;
	st.shared.v2.u8 	[%r410], {%rs287, %rs288};
	add.s64 	%rd1967, %rd1965, %rd24;
	add.s64 	%rd1968, %rd1966, %rd24;
	ld.global.v2.u8 	{%rs289, %rs290}, [%rd1968];
	cvt.u32.u64 	%r411, %rd1967;
	add.s32 	%r412, %r16, %r411;
	st.shared.v2.u8 	[%r412], {%rs289, %rs290};
	add.s64 	%rd1969, %rd1967, %rd24;
	add.s64 	%rd1970, %rd1968, %rd24;
	ld.global.v2.u8 	{%rs291, %rs292}, [%rd1970];
	cvt.u32.u64 	%r413, %rd1969;
	add.s32 	%r414, %r16, %r413;
	st.shared.v2.u8 	[%r414], {%rs291, %rs292};
	add.s64 	%rd1971, %rd1969, %rd24;
	add.s64 	%rd1972, %rd1970, %rd24;
	ld.global.v2.u8 	{%rs293, %rs294}, [%rd1972];
	cvt.u32.u64 	%r415, %rd1971;
	add.s32 	%r416, %r16, %r415;
	st.shared.v2.u8 	[%r416], {%rs293, %rs294};
	add.s64 	%rd1973, %rd1971, %rd24;
	add.s64 	%rd1974, %rd1972, %rd24;
	ld.global.v2.u8 	{%rs295, %rs296}, [%rd1974];
	cvt.u32.u64 	%r417, %rd1973;
	add.s32 	%r418, %r16, %r417;
	st.shared.v2.u8 	[%r418], {%rs295, %rs296};
	add.s64 	%rd1975, %rd1973, %rd24;
	add.s64 	%rd1976, %rd1974, %rd24;
	ld.global.v2.u8 	{%rs297, %rs298}, [%rd1976];
	cvt.u32.u64 	%r419, %rd1975;
	add.s32 	%r420, %r16, %r419;
	st.shared.v2.u8 	[%r420], {%rs297, %rs298};
	add.s64 	%rd1977, %rd1975, %rd24;
	add.s64 	%rd1978, %rd1976, %rd24;
	ld.global.v2.u8 	{%rs299, %rs300}, [%rd1978];
	cvt.u32.u64 	%r421, %rd1977;
	add.s32 	%r422, %r16, %r421;
	st.shared.v2.u8 	[%r422], {%rs299, %rs300};
	add.s64 	%rd1979, %rd1977, %rd24;
	add.s64 	%rd1980, %rd1978, %rd24;
	ld.global.v2.u8 	{%rs301, %rs302}, [%rd1980];
	cvt.u32.u64 	%r423, %rd1979;
	add.s32 	%r424, %r16, %r423;
	st.shared.v2.u8 	[%r424], {%rs301, %rs302};
	add.s64 	%rd1981, %rd1979, %rd24;
	add.s64 	%rd1982, %rd1980, %rd24;
	ld.global.v2.u8 	{%rs303, %rs304}, [%rd1982];
	cvt.u32.u64 	%r425, %rd1981;
	add.s32 	%r426, %r16, %r425;
	st.shared.v2.u8 	[%r426], {%rs303, %rs304};
	add.s64 	%rd1983, %rd1981, %rd24;
	add.s64 	%rd1984, %rd1982, %rd24;
	ld.global.v2.u8 	{%rs305, %rs306}, [%rd1984];
	cvt.u32.u64 	%r427, %rd1983;
	add.s32 	%r428, %r16, %r427;
	st.shared.v2.u8 	[%r428], {%rs305, %rs306};
	add.s64 	%rd1985, %rd1983, %rd24;
	add.s64 	%rd1986, %rd1984, %rd24;
	ld.global.v2.u8 	{%rs307, %rs308}, [%rd1986];
	cvt.u32.u64 	%r429, %rd1985;
	add.s32 	%r430, %r16, %r429;
	st.shared.v2.u8 	[%r430], {%rs307, %rs308};
	add.s64 	%rd1987, %rd1985, %rd24;
	add.s64 	%rd1988, %rd1986, %rd24;
	ld.global.v2.u8 	{%rs309, %rs310}, [%rd1988];
	cvt.u32.u64 	%r431, %rd1987;
	add.s32 	%r432, %r16, %r431;
	st.shared.v2.u8 	[%r432], {%rs309, %rs310};
	add.s64 	%rd1989, %rd1987, %rd24;
	add.s64 	%rd1990, %rd1988, %rd24;
	ld.global.v2.u8 	{%rs311, %rs312}, [%rd1990];
	cvt.u32.u64 	%r433, %rd1989;
	add.s32 	%r434, %r16, %r433;
	st.shared.v2.u8 	[%r434], {%rs311, %rs312};
	add.s64 	%rd1991, %rd1989, %rd24;
	add.s64 	%rd1992, %rd1990, %rd24;
	ld.global.v2.u8 	{%rs313, %rs314}, [%rd1992];
	cvt.u32.u64 	%r435, %rd1991;
	add.s32 	%r436, %r16, %r435;
	st.shared.v2.u8 	[%r436], {%rs313, %rs314};
	add.s64 	%rd1993, %rd1991, %rd24;
	add.s64 	%rd1994, %rd1992, %rd24;
	ld.global.v2.u8 	{%rs315, %rs316}, [%rd1994];
	cvt.u32.u64 	%r437, %rd1993;
	add.s32 	%r438, %r16, %r437;
	st.shared.v2.u8 	[%r438], {%rs315, %rs316};
	add.s64 	%rd1995, %rd1993, %rd24;
	add.s64 	%rd1996, %rd1994, %rd24;
	ld.global.v2.u8 	{%rs317, %rs318}, [%rd1996];
	cvt.u32.u64 	%r439, %rd1995;
	add.s32 	%r440, %r16, %r439;
	st.shared.v2.u8 	[%r440], {%rs317, %rs318};
	add.s64 	%rd1997, %rd1995, %rd24;
	add.s64 	%rd1998, %rd1996, %rd24;
	ld.global.v2.u8 	{%rs319, %rs320}, [%rd1998];
	cvt.u32.u64 	%r441, %rd1997;
	add.s32 	%r442, %r16, %r441;
	st.shared.v2.u8 	[%r442], {%rs319, %rs320};
	add.s64 	%rd1999, %rd1997, %rd24;
	add.s64 	%rd2000, %rd1998, %rd24;
	ld.global.v2.u8 	{%rs321, %rs322}, [%rd2000];
	cvt.u32.u64 	%r443, %rd1999;
	add.s32 	%r444, %r16, %r443;
	st.shared.v2.u8 	[%r444], {%rs321, %rs322};
	add.s64 	%rd2001, %rd1999, %rd24;
	add.s64 	%rd2002, %rd2000, %rd24;
	ld.global.v2.u8 	{%rs323, %rs324}, [%rd2002];
	cvt.u32.u64 	%r445, %rd2001;
	add.s32 	%r446, %r16, %r445;
	st.shared.v2.u8 	[%r446], {%rs323, %rs324};
	add.s64 	%rd2003, %rd2001, %rd24;
	add.s64 	%rd2004, %rd2002, %rd24;
	ld.global.v2.u8 	{%rs325, %rs326}, [%rd2004];
	cvt.u32.u64 	%r447, %rd2003;
	add.s32 	%r448, %r16, %r447;
	st.shared.v2.u8 	[%r448], {%rs325, %rs326};
	add.s64 	%rd2005, %rd2003, %rd24;
	add.s64 	%rd2006, %rd2004, %rd24;
	ld.global.v2.u8 	{%rs327, %rs328}, [%rd2006];
	cvt.u32.u64 	%r449, %rd2005;
	add.s32 	%r450, %r16, %r449;
	st.shared.v2.u8 	[%r450], {%rs327, %rs328};
	add.s64 	%rd2007, %rd2005, %rd24;
	add.s64 	%rd2008, %rd2006, %rd24;
	ld.global.v2.u8 	{%rs329, %rs330}, [%rd2008];
	cvt.u32.u64 	%r451, %rd2007;
	add.s32 	%r452, %r16, %r451;
	st.shared.v2.u8 	[%r452], {%rs329, %rs330};
	add.s64 	%rd2009, %rd2007, %rd24;
	add.s64 	%rd2010, %rd2008, %rd24;
	ld.global.v2.u8 	{%rs331, %rs332}, [%rd2010];
	cvt.u32.u64 	%r453, %rd2009;
	add.s32 	%r454, %r16, %r453;
	st.shared.v2.u8 	[%r454], {%rs331, %rs332};
	add.s64 	%rd2011, %rd2009, %rd24;
	add.s64 	%rd2012, %rd2010, %rd24;
	ld.global.v2.u8 	{%rs333, %rs334}, [%rd2012];
	cvt.u32.u64 	%r455, %rd2011;
	add.s32 	%r456, %r16, %r455;
	st.shared.v2.u8 	[%r456], {%rs333, %rs334};
	add.s64 	%rd2013, %rd2011, %rd24;
	add.s64 	%rd2014, %rd2012, %rd24;
	ld.global.v2.u8 	{%rs335, %rs336}, [%rd2014];
	cvt.u32.u64 	%r457, %rd2013;
	add.s32 	%r458, %r16, %r457;
	st.shared.v2.u8 	[%r458], {%rs335, %rs336};
	add.s64 	%rd2015, %rd2013, %rd24;
	add.s64 	%rd2016, %rd2014, %rd24;
	ld.global.v2.u8 	{%rs337, %rs338}, [%rd2016];
	cvt.u32.u64 	%r459, %rd2015;
	add.s32 	%r460, %r16, %r459;
	st.shared.v2.u8 	[%r460], {%rs337, %rs338};
	add.s64 	%rd2017, %rd2015, %rd24;
	add.s64 	%rd2018, %rd2016, %rd24;
	ld.global.v2.u8 	{%rs339, %rs340}, [%rd2018];
	cvt.u32.u64 	%r461, %rd2017;
	add.s32 	%r462, %r16, %r461;
	st.shared.v2.u8 	[%r462], {%rs339, %rs340};
	add.s64 	%rd2019, %rd2017, %rd24;
	add.s64 	%rd2020, %rd2018, %rd24;
	ld.global.v2.u8 	{%rs341, %rs342}, [%rd2020];
	cvt.u32.u64 	%r463, %rd2019;
	add.s32 	%r464, %r16, %r463;
	st.shared.v2.u8 	[%r464], {%rs341, %rs342};
	add.s64 	%rd2021, %rd2019, %rd24;
	add.s64 	%rd2022, %rd2020, %rd24;
	ld.global.v2.u8 	{%rs343, %rs344}, [%rd2022];
	cvt.u32.u64 	%r465, %rd2021;
	add.s32 	%r466, %r16, %r465;
	st.shared.v2.u8 	[%r466], {%rs343, %rs344};
	add.s64 	%rd2023, %rd2021, %rd24;
	add.s64 	%rd2024, %rd2022, %rd24;
	ld.global.v2.u8 	{%rs345, %rs346}, [%rd2024];
	cvt.u32.u64 	%r467, %rd2023;
	add.s32 	%r468, %r16, %r467;
	st.shared.v2.u8 	[%r468], {%rs345, %rs346};
	add.s64 	%rd2025, %rd2023, %rd24;
	add.s64 	%rd2026, %rd2024, %rd24;
	ld.global.v2.u8 	{%rs347, %rs348}, [%rd2026];
	cvt.u32.u64 	%r469, %rd2025;
	add.s32 	%r470, %r16, %r469;
	st.shared.v2.u8 	[%r470], {%rs347, %rs348};
	add.s64 	%rd2027, %rd2025, %rd24;
	add.s64 	%rd2028, %rd2026, %rd24;
	ld.global.v2.u8 	{%rs349, %rs350}, [%rd2028];
	cvt.u32.u64 	%r471, %rd2027;
	add.s32 	%r472, %r16, %r471;
	st.shared.v2.u8 	[%r472], {%rs349, %rs350};
	add.s64 	%rd2029, %rd2027, %rd24;
	add.s64 	%rd2030, %rd2028, %rd24;
	ld.global.v2.u8 	{%rs351, %rs352}, [%rd2030];
	cvt.u32.u64 	%r473, %rd2029;
	add.s32 	%r474, %r16, %r473;
	st.shared.v2.u8 	[%r474], {%rs351, %rs352};
	add.s64 	%rd2031, %rd2029, %rd24;
	add.s64 	%rd2032, %rd2030, %rd24;
	ld.global.v2.u8 	{%rs353, %rs354}, [%rd2032];
	cvt.u32.u64 	%r475, %rd2031;
	add.s32 	%r476, %r16, %r475;
	st.shared.v2.u8 	[%r476], {%rs353, %rs354};
	add.s64 	%rd2033, %rd2031, %rd24;
	add.s64 	%rd2034, %rd2032, %rd24;
	ld.global.v2.u8 	{%rs355, %rs356}, [%rd2034];
	cvt.u32.u64 	%r477, %rd2033;
	add.s32 	%r478, %r16, %r477;
	st.shared.v2.u8 	[%r478], {%rs355, %rs356};
	add.s64 	%rd2035, %rd2033, %rd24;
	add.s64 	%rd2036, %rd2034, %rd24;
	ld.global.v2.u8 	{%rs357, %rs358}, [%rd2036];
	cvt.u32.u64 	%r479, %rd2035;
	add.s32 	%r480, %r16, %r479;
	st.shared.v2.u8 	[%r480], {%rs357, %rs358};
	add.s64 	%rd2037, %rd2035, %rd24;
	add.s64 	%rd2038, %rd2036, %rd24;
	ld.global.v2.u8 	{%rs359, %rs360}, [%rd2038];
	cvt.u32.u64 	%r481, %rd2037;
	add.s32 	%r482, %r16, %r481;
	st.shared.v2.u8 	[%r482], {%rs359, %rs360};
	add.s64 	%rd2039, %rd2037, %rd24;
	add.s64 	%rd2040, %rd2038, %rd24;
	ld.global.v2.u8 	{%rs361, %rs362}, [%rd2040];
	cvt.u32.u64 	%r483, %rd2039;
	add.s32 	%r484, %r16, %r483;
	st.shared.v2.u8 	[%r484], {%rs361, %rs362};
	add.s64 	%rd2041, %rd2039, %rd24;
	add.s64 	%rd2042, %rd2040, %rd24;
	ld.global.v2.u8 	{%rs363, %rs364}, [%rd2042];
	cvt.u32.u64 	%r485, %rd2041;
	add.s32 	%r486, %r16, %r485;
	st.shared.v2.u8 	[%r486], {%rs363, %rs364};
	add.s64 	%rd2043, %rd2041, %rd24;
	add.s64 	%rd2044, %rd2042, %rd24;
	ld.global.v2.u8 	{%rs365, %rs366}, [%rd2044];
	cvt.u32.u64 	%r487, %rd2043;
	add.s32 	%r488, %r16, %r487;
	st.shared.v2.u8 	[%r488], {%rs365, %rs366};
	add.s64 	%rd2045, %rd2043, %rd24;
	add.s64 	%rd2046, %rd2044, %rd24;
	ld.global.v2.u8 	{%rs367, %rs368}, [%rd2046];
	cvt.u32.u64 	%r489, %rd2045;
	add.s32 	%r490, %r16, %r489;
	st.shared.v2.u8 	[%r490], {%rs367, %rs368};
	add.s64 	%rd2047, %rd2045, %rd24;
	add.s64 	%rd2048, %rd2046, %rd24;
	ld.global.v2.u8 	{%rs369, %rs370}, [%rd2048];
	cvt.u32.u64 	%r491, %rd2047;
	add.s32 	%r492, %r16, %r491;
	st.shared.v2.u8 	[%r492], {%rs369, %rs370};
	add.s64 	%rd2049, %rd2047, %rd24;
	add.s64 	%rd2050, %rd2048, %rd24;
	ld.global.v2.u8 	{%rs371, %rs372}, [%rd2050];
	cvt.u32.u64 	%r493, %rd2049;
	add.s32 	%r494, %r16, %r493;
	st.shared.v2.u8 	[%r494], {%rs371, %rs372};
	add.s64 	%rd2051, %rd2049, %rd24;
	add.s64 	%rd2052, %rd2050, %rd24;
	ld.global.v2.u8 	{%rs373, %rs374}, [%rd2052];
	cvt.u32.u64 	%r495, %rd2051;
	add.s32 	%r496, %r16, %r495;
	st.shared.v2.u8 	[%r496], {%rs373, %rs374};
	add.s64 	%rd2053, %rd2051, %rd24;
	add.s64 	%rd2054, %rd2052, %rd24;
	ld.global.v2.u8 	{%rs375, %rs376}, [%rd2054];
	cvt.u32.u64 	%r497, %rd2053;
	add.s32 	%r498, %r16, %r497;
	st.shared.v2.u8 	[%r498], {%rs375, %rs376};
	add.s64 	%rd2055, %rd2053, %rd24;
	add.s64 	%rd2056, %rd2054, %rd24;
	ld.global.v2.u8 	{%rs377, %rs378}, [%rd2056];
	cvt.u32.u64 	%r499, %rd2055;
	add.s32 	%r500, %r16, %r499;
	st.shared.v2.u8 	[%r500], {%rs377, %rs378};
	add.s64 	%rd2057, %rd2055, %rd24;
	add.s64 	%rd2058, %rd2056, %rd24;
	ld.global.v2.u8 	{%rs379, %rs380}, [%rd2058];
	cvt.u32.u64 	%r501, %rd2057;
	add.s32 	%r502, %r16, %r501;
	st.shared.v2.u8 	[%r502], {%rs379, %rs380};
	add.s64 	%rd2059, %rd2057, %rd24;
	add.s64 	%rd2060, %rd2058, %rd24;
	ld.global.v2.u8 	{%rs381, %rs382}, [%rd2060];
	cvt.u32.u64 	%r503, %rd2059;
	add.s32 	%r504, %r16, %r503;
	st.shared.v2.u8 	[%r504], {%rs381, %rs382};
	add.s64 	%rd2061, %rd2059, %rd24;
	add.s64 	%rd2062, %rd2060, %rd24;
	ld.global.v2.u8 	{%rs383, %rs384}, [%rd2062];
	cvt.u32.u64 	%r505, %rd2061;
	add.s32 	%r506, %r16, %r505;
	st.shared.v2.u8 	[%r506], {%rs383, %rs384};
	add.s64 	%rd2063, %rd2061, %rd24;
	add.s64 	%rd2064, %rd2062, %rd24;
	ld.global.v2.u8 	{%rs385, %rs386}, [%rd2064];
	cvt.u32.u64 	%r507, %rd2063;
	add.s32 	%r508, %r16, %r507;
	st.shared.v2.u8 	[%r508], {%rs385, %rs386};
	add.s64 	%rd2065, %rd2063, %rd24;
	add.s64 	%rd2066, %rd2064, %rd24;
	ld.global.v2.u8 	{%rs387, %rs388}, [%rd2066];
	cvt.u32.u64 	%r509, %rd2065;
	add.s32 	%r510, %r16, %r509;
	st.shared.v2.u8 	[%r510], {%rs387, %rs388};
	add.s64 	%rd2067, %rd2065, %rd24;
	add.s64 	%rd2068, %rd2066, %rd24;
	ld.global.v2.u8 	{%rs389, %rs390}, [%rd2068];
	cvt.u32.u64 	%r511, %rd2067;
	add.s32 	%r512, %r16, %r511;
	st.shared.v2.u8 	[%r512], {%rs389, %rs390};
	add.s64 	%rd2069, %rd2067, %rd24;
	add.s64 	%rd2070, %rd2068, %rd24;
	ld.global.v2.u8 	{%rs391, %rs392}, [%rd2070];
	cvt.u32.u64 	%r513, %rd2069;
	add.s32 	%r514, %r16, %r513;
	st.shared.v2.u8 	[%r514], {%rs391, %rs392};
	add.s64 	%rd2071, %rd2069, %rd24;
	add.s64 	%rd2072, %rd2070, %rd24;
	ld.global.v2.u8 	{%rs393, %rs394}, [%rd2072];
	cvt.u32.u64 	%r515, %rd2071;
	add.s32 	%r516, %r16, %r515;
	st.shared.v2.u8 	[%r516], {%rs393, %rs394};
	add.s64 	%rd2073, %rd2071, %rd24;
	add.s64 	%rd2074, %rd2072, %rd24;
	ld.global.v2.u8 	{%rs395, %rs396}, [%rd2074];
	cvt.u32.u64 	%r517, %rd2073;
	add.s32 	%r518, %r16, %r517;
	st.shared.v2.u8 	[%r518], {%rs395, %rs396};
	add.s64 	%rd2075, %rd2073, %rd24;
	add.s64 	%rd2076, %rd2074, %rd24;
	ld.global.v2.u8 	{%rs397, %rs398}, [%rd2076];
	cvt.u32.u64 	%r519, %rd2075;
	add.s32 	%r520, %r16, %r519;
	st.shared.v2.u8 	[%r520], {%rs397, %rs398};
	add.s64 	%rd2121, %rd2075, %rd24;
	setp.lt.u64 	%p79, %rd2121, 16384;
	@%p79 bra 	$L__BB0_99;
$L__BB0_100:
	add.s32 	%r522, %r10, -8;
	// begin inline asm
	cp.async.mbarrier.arrive.shared.b64 [%r522];
	// end inline asm
	mov.b32 	%r523, 1;
	// begin inline asm
	mbarrier.arrive.shared::cta.b64                             %rd2077,  [%r522], %r523;    // 2. 
	// end inline asm
	add.s16 	%rs399, %rs411, 1;
	and.b16  	%rs400, %rs399, 255;
	setp.eq.s16 	%p80, %rs400, 2;
	selp.u16 	%rs401, 1, 0, %p80;
	xor.b16  	%rs7, %rs413, %rs401;
	selp.b16 	%rs411, 0, %rs399, %p80;
	and.b16  	%rs402, %rs412, 255;
	mul.wide.u16 	%r525, %rs402, 16;
	shr.u16 	%rs403, %rs413, 1;
	and.b16  	%rs404, %rs403, 1;
	// begin inline asm
	mov.u64 %rd2078, %globaltimer;
	// end inline asm
	mov.u32 	%r526, _ZZ11wmma_kernelP6__halfS0_PfE12shared_state;
	add.s32 	%r17, %r526, %r525;
	cvt.u32.u16 	%r18, %rs404;
	mov.b32 	%r2099, 0;
$L__BB0_101:
	// begin inline asm
	{
	.reg .pred p;
	mbarrier.try_wait.parity.shared.b64 p, [%r17], %r18;
	selp.b32 %r527, 1, 0, p;
	}
	// end inline asm
	setp.ne.s32 	%p81, %r527, 0;
	@%p81 bra 	$L__BB0_108;
	setp.gt.s32 	%p87, %r2099, 15;
	@%p87 bra 	$L__BB0_104;
	add.s32 	%r2099, %r2099, 1;
	bra.uni 	$L__BB0_101;
$L__BB0_104:
	// begin inline asm
	mov.u64 %rd2097, %globaltimer;
	// end inline asm
	sub.s64 	%rd250, %rd2097, %rd2078;
	setp.lt.s64 	%p88, %rd250, 4000000;
	@%p88 bra 	$L__BB0_106;
	mov.b32 	%r2089, 1000000;
	// begin inline asm
	nanosleep.u32 %r2089;
	// end inline asm
	bra.uni 	$L__BB0_101;
$L__BB0_106:
	setp.lt.s64 	%p89, %rd250, 40000;
	@%p89 bra 	$L__BB0_101;
	shr.s64 	%rd2098, %rd250, 63;
	shr.u64 	%rd2099, %rd2098, 62;
	add.s64 	%rd2100, %rd250, %rd2099;
	shr.u64 	%rd2101, %rd2100, 2;
	cvt.u32.u64 	%r2090, %rd2101;
	// begin inline asm
	nanosleep.u32 %r2090;
	// end inline asm
	bra.uni 	$L__BB0_101;
$L__BB0_108:
	mul.lo.s32 	%r532, %r2097, 24576;
	shl.b32 	%r533, %r15, 1;
	xor.b32  	%r534, %r533, 16384;
	mov.u32 	%r535, _ZZ11wmma_kernelP6__halfS0_PfE4SMEM;
	add.s32 	%r536, %r535, %r534;
	mov.b32 	%r537, 512;
	wmma.load.a.sync.aligned.row.m16n16k16.shared.f16 	{%r538, %r539, %r540, %r541, %r542, %r543, %r544, %r545}, [%r536], %r537;
	mov.b32 	%r546, 1536;
	wmma.load.b.sync.aligned.row.m16n16k16.global.f16 	{%r547, %r548, %r549, %r550, %r551, %r552, %r553, %r554}, [%rd30], %r546;
	mov.f32 	%f1, 0f00000000;
	wmma.mma.sync.aligned.row.row.m16n16k16.f32.f32 {%f2, %f3, %f4, %f5, %f6, %f7, %f8, %f9}, {%r538, %r539, %r540, %r541, %r542, %r543, %r544, %r545}, {%r547, %r548, %r549, %r550, %r551, %r552, %r553, %r554}, {%f1, %f1, %f1, %f1, %f1, %f1, %f1, %f1};
	wmma.load.a.sync.aligned.row.m16n16k16.shared.f16 	{%r555, %r556, %r557, %r558, %r559, %r560, %r561, %r562}, [%r535], %r537;
	wmma.load.b.sync.aligned.row.m16n16k16.global.f16 	{%r563, %r564, %r565, %r566, %r567, %r568, %r569, %r570}, [%rd31], %r546;
	wmma.mma.sync.aligned.row.row.m16n16k16.f32.f32 {%f10, %f11, %f12, %f13, %f14, %f15, %f16, %f17}, {%r555, %r556, %r557, %r558, %r559, %r560, %r561, %r562}, {%r563, %r564, %r565, %r566, %r567, %r568, %r569, %r570}, {%f2, %f3, %f4, %f5, %f6, %f7, %f8, %f9};
	wmma.load.a.sync.aligned.row.m16n16k16.shared.f16 	{%r571, %r572, %r573, %r574, %r575, %r576, %r577, %r578}, [%r535], %r537;
	wmma.load.b.sync.aligned.row.m16n16k16.global.f16 	{%r579, %r580, %r581, %r582, %r583, %r584, %r585, %r586}, [%rd32], %r546;
	wmma.mma.sync.aligned.row.row.m16n16k16.f32.f32 {%f18, %f19, %f20, %f21, %f22, %f23, %f24, %f25}, {%r571, %r572, %r573, %r574, %r575, %r576, %r577, %r578}, {%r579, %r580, %r581, %r582, %r583, %r584, %r585, %r586}, {%f10, %f11, %f12, %f13, %f14, %f15, %f16, %f17};
	wmma.load.a.sync.aligned.row.m16n16k16.shared.f16 	{%r587, %r588, %r589, %r590, %r591, %r592, %r593, %r594}, [%r535], %r537;
	wmma.load.b.sync.aligned.row.m16n16k16.global.f16 	{%r595, %r596, %r597, %r598, %r599, %r600, %r601, %r602}, [%rd33], %r546;
	wmma.mma.sync.aligned.row.row.m16n16k16.f32.f32 {%f26, %f27, %f28, %f29, %f30, %f31, %f32, %f33}, {%r587, %r588, %r589, %r590, %r591, %r592, %r593, %r594}, {%r595, %r596, %r597, %r598, %r599, %r600, %r601, %r602}, {%f18, %f19, %f20, %f21, %f22, %f23, %f24, %f25};
	wmma.load.a.sync.aligned.row.m16n16k16.shared.f16 	{%r603, %r604, %r605, %r606, %r607, %r608, %r609, %r610}, [%r535], %r537;
	wmma.load.b.sync.aligned.row.m16n16k16.global.f16 	{%r611, %r612, %r613, %r614, %r615, %r616, %r617, %r618}, [%rd34], %r546;
	wmma.mma.sync.aligned.row.row.m16n16k16.f32.f32 {%f34, %f35, %f36, %f37, %f38, %f39, %f40, %f41}, {%r603, %r604, %r605, %r606, %r607, %r608, %r609, %r610}, {%r611, %r612, %r613, %r614, %r615, %r616, %r617, %r618}, {%f26, %f27, %f28, %f29, %f30, %f31, %f32, %f33};
	wmma.load.a.sync.aligned.row.m16n16k16.shared.f16 	{%r619, %r620, %r621, %r622, %r623, %r624, %r625, %r626}, [%r535], %r537;
	wmma.load.b.sync.aligned.row.m16n16k16.global.f16 	{%r627, %r628, %r629, %r630, %r631, %r632, %r633, %r634}, [%rd35], %r546;
	wmma.mma.sync.aligned.row.row.m16n16k16.f32.f32 {%f42, %f43, %f44, %f45, %f46, %f47, %f48, %f49}, {%r619, %r620, %r621, %r622, %r623, %r624, %r625, %r626}, {%r627, %r628, %r629, %r630, %r631, %r632, %r633, %r634}, {%f34, %f35, %f36, %f37, %f38, %f39, %f40, %f41};
	wmma.load.a.sync.aligned.row.m16n16k16.shared.f16 	{%r635, %r636, %r637, %r638, %r639, %r640, %r641, %r642}, [%r535], %r537;
	wmma.load.b.sync.aligned.row.m16n16k16.global.f16 	{%r643, %r644, %r645, %r646, %r647, %r648, %r649, %r650}, [%rd36], %r546;
	wmma.mma.sync.aligned.row.row.m16n16k16.f32.f32 {%f50, %f51, %f52, %f53, %f54, %f55, %f56, %f57}, {%r635, %r636, %r637, %r638, %r639, %r640, %r641, %r642}, {%r643, %r644, %r645, %r646, %r647, %r648, %r649, %r650}, {%f42, %f43, %f44, %f45, %f46, %f47, %f48, %f49};
	wmma.load.a.sync.aligned.row.m16n16k16.shared.f16 	{%r651, %r652, %r653, %r654, %r655, %r656, %r657, %r658}, [%r535], %r537;
	wmma.load.b.sync.aligned.row.m16n16k16.global.f16 	{%r659, %r660, %r661, %r662, %r663, %r664, %r665, %r666}, [%rd37], %r546;
	wmma.mma.sync.aligned.row.row.m16n16k16.f32.f32 {%f58, %f59, %f60, %f61, %f62, %f63, %f64, %f65}, {%r651, %r652, %r653, %r654, %r655, %r656, %r657, %r658}, {%r659, %r660, %r661, %r662, %r663, %r664, %r665, %r666}, {%f50, %f51, %f52, %f53, %f54, %f55, %f56, %f57};
	wmma.load.a.sync.aligned.row.m16n16k16.shared.f16 	{%r667, %r668, %r669, %r670, %r671, %r672, %r673, %r674}, [%r535], %r537;
	wmma.load.b.sync.aligned.row.m16n16k16.global.f16 	{%r675, %r676, %r677, %r678, %r679, %r680, %r681, %r682}, [%rd38], %r546;
	wmma.mma.sync.aligned.row.row.m16n16k16.f32.f32 {%f66, %f67, %f68, %f69, %f70, %f71, %f72, %f73}, {%r667, %r668, %r669, %r670, %r671, %r672, %r673, %r674}, {%r675, %r676, %r677, %r678, %r679, %r680, %r681, %r682}, {%f58, %f59, %f60, %f61, %f62, %f63, %f64, %f65};
	wmma.load.a.sync.aligned.row.m16n16k16.shared.f16 	{%r683, %r684, %r685, %r686, %r687, %r688, %r689, %r690}, [%r535], %r537;
	wmma.load.b.sync.aligned.row.m16n16k16.global.f16 	{%r691, %r692, %r693, %r694, %r695, %r696, %r697, %r698}, [%rd39], %r546;
	wmma.mma.sync.aligned.row.row.m16n16k16.f32.f32 {%f74, %f75, %f76, %f77, %f78, %f79, %f80, %f81}, {%r683, %r684, %r685, %r686, %r687, %r688, %r689, %r690}, {%r691, %r692, %r693, %r694, %r695, %r696, %r697, %r698}, {%f66, %f67, %f68, %f69, %f70, %f71, %f72, %f73};
	wmma.load.a.sync.aligned.row.m16n16k16.shared.f16 	{%r699, %r700, %r701, %r702, %r703, %r704, %r705, %r706}, [%r535], %r537;
	wmma.load.b.sync.aligned.row.m16n16k16.global.f16 	{%r707, %r708, %r709, %r710, %r711, %r712, %r713, %r714}, [%rd40], %r546;
	wmma.mma.sync.aligned.row.row.m16n16k16.f32.f32 {%f82, %f83, %f84, %f85, %f86, %f87, %f88, %f89}, {%r699, %r700, %r701, %r702, %r703, %r704, %r705, %r706}, {%r707, %r708, %r709, %r710, %r711, %r712, %r713, %r714}, {%f74, %f75, %f76, %f77, %f78, %f79, %f80, %f81};
	wmma.load.a.sync.aligned.row.m16n16k16.shared.f16 	{%r715, %r716, %r717, %r718, %r719, %r720, %r721, %r722}, [%r535], %r537;
	wmma.load.b.sync.aligned.row.m16n16k16.global.f16 	{%r723, %r724, %r725, %r726, %r727, %r728, %r729, %r730}, [%rd41], %r546;
	wmma.mma.sync.aligned.row.row.m16n16k16.f32.f32 {%f90, %f91, %f92, %f93, %f94, %f95, %f96, %f97}, {%r715, %r716, %r717, %r718, %r719, %r720, %r721, %r722}, {%r723, %r724, %r725, %r726, %r727, %r728, %r729, %r730}, {%f82, %f83, %f84, %f85, %f86, %f87, %f88, %f89};
	wmma.load.a.sync.aligned.row.m16n16k16.shared.f16 	{%r731, %r732, %r733, %r734, %r735, %r736, %r737, %r738}, [%r535], %r537;
	wmma.load.b.sync.aligned.row.m16n16k16.global.f16 	{%r739, %r740, %r741, %r742, %r743, %r744, %r745, %r746}, [%rd42], %r546;
	wmma.mma.sync.aligned.row.row.m16n16k16.f32.f32 {%f98, %f99, %f100, %f101, %f102, %f103, %f104, %f105}, {%r731, %r732, %r733, %r734, %r735, %r736, %r737, %r738}, {%r739, %r740, %r741, %r742, %r743, %r744, %r745, %r746}, {%f90, %f91, %f92, %f93, %f94, %f95, %f96, %f97};
	wmma.load.a.sync.aligned.row.m16n16k16.shared.f16 	{%r747, %r748, %r749, %r750, %r751, %r752, %r753, %r754}, [%r535], %r537;
	wmma.load.b.sync.aligned.row.m16n16k16.global.f16 	{%r755, %r756, %r757, %r758, %r759, %r760, %r761, %r762}, [%rd43], %r546;
	wmma.mma.sync.aligned.row.row.m16n16k16.f32.f32 {%f106, %f107, %f108, %f109, %f110, %f111, %f112, %f113}, {%r747, %r748, %r749, %r750, %r751, %r752, %r753, %r754}, {%r755, %r756, %r757, %r758, %r759, %r760, %r761, %r762}, {%f98, %f99, %f100, %f101, %f102, %f103, %f104, %f105};
	wmma.load.a.sync.aligned.row.m16n16k16.shared.f16 	{%r763, %r764, %r765, %r766, %r767, %r768, %r769, %r770}, [%r535], %r537;
	wmma.load.b.sync.aligned.row.m16n16k16.global.f16 	{%r771, %r772, %r773, %r774, %r775, %r776, %r777, %r778}, [%rd44], %r546;
	wmma.mma.sync.aligned.row.row.m16n16k16.f32.f32 {%f114, %f115, %f116, %f117, %f118, %f119, %f120, %f121}, {%r763, %r764, %r765, %r766, %r767, %r768, %r769, %r770}, {%r771, %r772, %r773, %r774, %r775, %r776, %r777, %r778}, {%f106, %f107, %f108, %f109, %f110, %f111, %f112, %f113};
	wmma.load.a.sync.aligned.row.m16n16k16.shared.f16 	{%r779, %r780, %r781, %r782, %r783, %r784, %r785, %r786}, [%r535], %r537;
	wmma.load.b.sync.aligned.row.m16n16k16.global.f16 	{%r787, %r788, %r789, %r790, %r791, %r792, %r793, %r794}, [%rd45], %r546;
	wmma.mma.sync.aligned.row.row.m16n16k16.f32.f32 {%f122, %f123, %f124, %f125, %f126, %f127, %f128, %f129}, {%r779, %r780, %r781, %r782, %r783, %r784, %r785, %r786}, {%r787, %r788, %r789, %r790, %r791, %r792, %r793, %r794}, {%f114, %f115, %f116, %f117, %f118, %f119, %f120, %f121};
	wmma.load.a.sync.aligned.row.m16n16k16.shared.f16 	{%r795, %r796, %r797, %r798, %r799, %r800, %r801, %r802}, [%r535], %r537;
	wmma.load.b.sync.aligned.row.m16n16k16.global.f16 	{%r803, %r804, %r805, %r806, %r807, %r808, %r809, %r810}, [%rd46], %r546;
	wmma.mma.sync.aligned.row.row.m16n16k16.f32.f32 {%f130, %f131, %f132, %f133, %f134, %f135, %f136, %f137}, {%r795, %r796, %r797, %r798, %r799, %r800, %r801, %r802}, {%r803, %r804, %r805, %r806, %r807, %r808, %r809, %r810}, {%f122, %f123, %f124, %f125, %f126, %f127, %f128, %f129};
	wmma.load.a.sync.aligned.row.m16n16k16.shared.f16 	{%r811, %r812, %r813, %r814, %r815, %r816, %r817, %r818}, [%r535], %r537;
	wmma.load.b.sync.aligned.row.m16n16k16.global.f16 	{%r819, %r820, %r821, %r822, %r823, %r824, %r825, %r826}, [%rd47], %r546;
	wmma.mma.sync.aligned.row.row.m16n16k16.f32.f32 {%f138, %f139, %f140, %f141, %f142, %f143, %f144, %f145}, {%r811, %r812, %r813, %r814, %r815, %r816, %r817, %r818}, {%r819, %r820, %r821, %r822, %r823, %r824, %r825, %r826}, {%f130, %f131, %f132, %f133, %f134, %f135, %f136, %f137};
	wmma.load.a.sync.aligned.row.m16n16k16.shared.f16 	{%r827, %r828, %r829, %r830, %r831, %r832, %r833, %r834}, [%r535], %r537;
	wmma.load.b.sync.aligned.row.m16n16k16.global.f16 	{%r835, %r836, %r837, %r838, %r839, %r840, %r841, %r842}, [%rd48], %r546;
	wmma.mma.sync.aligned.row.row.m16n16k16.f32.f32 {%f146, %f147, %f148, %f149, %f150, %f151, %f152, %f153}, {%r827, %r828, %r829, %r830, %r831, %r832, %r833, %r834}, {%r835, %r836, %r837, %r838, %r839, %r840, %r841, %r842}, {%f138, %f139, %f140, %f141, %f142, %f143, %f144, %f145};
	wmma.load.a.sync.aligned.row.m16n16k16.shared.f16 	{%r843, %r844, %r845, %r846, %r847, %r848, %r849, %r850}, [%r535], %r537;
	wmma.load.b.sync.aligned.row.m16n16k16.global.f16 	{%r851, %r852, %r853, %r854, %r855, %r856, %r857, %r858}, [%rd49], %r546;
	wmma.mma.sync.aligned.row.row.m16n16k16.f32.f32 {%f154, %f155, %f156, %f157, %f158, %f159, %f160, %f161}, {%r843, %r844, %r845, %r846, %r847, %r848, %r849, %r850}, {%r851, %r852, %r853, %r854, %r855, %r856, %r857, %r858}, {%f146, %f147, %f148, %f149, %f150, %f151, %f152, %f153};
	wmma.load.a.sync.aligned.row.m16n16k16.shared.f16 	{%r859, %r860, %r861, %r862, %r863, %r864, %r865, %r866}, [%r535], %r537;
	wmma.load.b.sync.aligned.row.m16n16k16.global.f16 	{%r867, %r868, %r869, %r870, %r871, %r872, %r873, %r874}, [%rd50], %r546;
	wmma.mma.sync.aligned.row.row.m16n16k16.f32.f32 {%f162, %f163, %f164, %f165, %f166, %f167, %f168, %f169}, {%r859, %r860, %r861, %r862, %r863, %r864, %r865, %r866}, {%r867, %r868, %r869, %r870, %r871, %r872, %r873, %r874}, {%f154, %f155, %f156, %f157, %f158, %f159, %f160, %f161};
	wmma.load.a.sync.aligned.row.m16n16k16.shared.f16 	{%r875, %r876, %r877, %r878, %r879, %r880, %r881, %r882}, [%r535], %r537;
	wmma.load.b.sync.aligned.row.m16n16k16.global.f16 	{%r883, %r884, %r885, %r886, %r887, %r888, %r889, %r890}, [%rd51], %r546;
	wmma.mma.sync.aligned.row.row.m16n16k16.f32.f32 {%f170, %f171, %f172, %f173, %f174, %f175, %f176, %f177}, {%r875, %r876, %r877, %r878, %r879, %r880, %r881, %r882}, {%r883, %r884, %r885, %r886, %r887, %r888, %r889, %r890}, {%f162, %f163, %f164, %f165, %f166, %f167, %f168, %f169};
	wmma.load.a.sync.aligned.row.m16n16k16.shared.f16 	{%r891, %r892, %r893, %r894, %r895, %r896, %r897, %r898}, [%r535], %r537;
	wmma.load.b.sync.aligned.row.m16n16k16.global.f16 	{%r899, %r900, %r901, %r902, %r903, %r904, %r905, %r906}, [%rd52], %r546;
	wmma.mma.sync.aligned.row.row.m16n16k16.f32.f32 {%f178, %f179, %f180, %f181, %f182, %f183, %f184, %f185}, {%r891, %r892, %r893, %r894, %r895, %r896, %r897, %r898}, {%r899, %r900, %r901, %r902, %r903, %r904, %r905, %r906}, {%f170, %f171, %f172, %f173, %f174, %f175, %f176, %f177};
	wmma.load.a.sync.aligned.row.m16n16k16.shared.f16 	{%r907, %r908, %r909, %r910, %r911, %r912, %r913, %r914}, [%r535], %r537;
	wmma.load.b.sync.aligned.row.m16n16k16.global.f16 	{%r915, %r916, %r917, %r918, %r919, %r920, %r921, %r922}, [%rd53], %r546;
	wmma.mma.sync.aligned.row.row.m16n16k16.f32.f32 {%f186, %f187, %f188, %f189, %f190, %f191, %f192, %f193}, {%r907, %r908, %r909, %r910, %r911, %r912, %r913, %r914}, {%r915, %r916, %r917, %r918, %r919, %r920, %r921, %r922}, {%f178, %f179, %f180, %f181, %f182, %f183, %f184, %f185};
	wmma.load.a.sync.aligned.row.m16n16k16.shared.f16 	{%r923, %r924, %r925, %r926, %r927, %r928, %r929, %r930}, [%r535], %r537;
	wmma.load.b.sync.aligned.row.m16n16k16.global.f16 	{%r931, %r932, %r933, %r934, %r935, %r936, %r937, %r938}, [%rd54], %r546;
	wmma.mma.sync.aligned.row.row.m16n16k16.f32.f32 {%f194, %f195, %f196, %f197, %f198, %f199, %f200, %f201}, {%r923, %r924, %r925, %r926, %r927, %r928, %r929, %r930}, {%r931, %r932, %r933, %r934, %r935, %r936, %r937, %r938}, {%f186, %f187, %f188, %f189, %f190, %f191, %f192, %f193};
	wmma.load.a.sync.aligned.row.m16n16k16.shared.f16 	{%r939, %r940, %r941, %r942, %r943, %r944, %r945, %r946}, [%r535], %r537;
	wmma.load.b.sync.aligned.row.m16n16k16.global.f16 	{%r947, %r948, %r949, %r950, %r951, %r952, %r953, %r954}, [%rd55], %r546;
	wmma.mma.sync.aligned.row.row.m16n16k16.f32.f32 {%f202, %f203, %f204, %f205, %f206, %f207, %f208, %f209}, {%r939, %r940, %r941, %r942, %r943, %r944, %r945, %r946}, {%r947, %r948, %r949, %r950, %r951, %r952, %r953, %r954}, {%f194, %f195, %f196, %f197, %f198, %f199, %f200, %f201};
	wmma.load.a.sync.aligned.row.m16n16k16.shared.f16 	{%r955, %r956, %r957, %r958, %r959, %r960, %r961, %r962}, [%r535], %r537;
	wmma.load.b.sync.aligned.row.m16n16k16.global.f16 	{%r963, %r964, %r965, %r966, %r967, %r968, %r969, %r970}, [%rd56], %r546;
	wmma.mma.sync.aligned.row.row.m16n16k16.f32.f32 {%f210, %f211, %f212, %f213, %f214, %f215, %f216, %f217}, {%r955, %r956, %r957, %r958, %r959, %r960, %r961, %r962}, {%r963, %r964, %r965, %r966, %r967, %r968, %r969, %r970}, {%f202, %f203, %f204, %f205, %f206, %f207, %f208, %f209};
	wmma.load.a.sync.aligned.row.m16n16k16.shared.f16 	{%r971, %r972, %r973, %r974, %r975, %r976, %r977, %r978}, [%r535], %r537;
	wmma.load.b.sync.aligned.row.m16n16k16.global.f16 	{%r979, %r980, %r981, %r982, %r983, %r984, %r985, %r986}, [%rd57], %r546;
	wmma.mma.sync.aligned.row.row.m16n16k16.f32.f32 {%f218, %f219, %f220, %f221, %f222, %f223, %f224, %f225}, {%r971, %r972, %r973, %r974, %r975, %r976, %r977, %r978}, {%r979, %r980, %r981, %r982, %r983, %r984, %r985, %r986}, {%f210, %f211, %f212, %f213, %f214, %f215, %f216, %f217};
	wmma.load.a.sync.aligned.row.m16n16k16.shared.f16 	{%r987, %r988, %r989, %r990, %r991, %r992, %r993, %r994}, [%r535], %r537;
	wmma.load.b.sync.aligned.row.m16n16k16.global.f16 	{%r995, %r996, %r997, %r998, %r999, %r1000, %r1001, %r1002}, [%rd58], %r546;
	wmma.mma.sync.aligned.row.row.m16n16k16.f32.f32 {%f226, %f227, %f228, %f229, %f230, %f231, %f232, %f233}, {%r987, %r988, %r989, %r990, %r991, %r992, %r993, %r994}, {%r995, %r996, %r997, %r998, %r999, %r1000, %r1001, %r1002}, {%f218, %f219, %f220, %f221, %f222, %f223, %f224, %f225};
	wmma.load.a.sync.aligned.row.m16n16k16.shared.f16 	{%r1003, %r1004, %r1005, %r1006, %r1007, %r1008, %r1009, %r1010}, [%r535], %r537;
	wmma.load.b.sync.aligned.row.m16n16k16.global.f16 	{%r1011, %r1012, %r1013, %r1014, %r1015, %r1016, %r1017, %r1018}, [%rd59], %r546;
	wmma.mma.sync.aligned.row.row.m16n16k16.f32.f32 {%f234, %f235, %f236, %f237, %f238, %f239, %f240, %f241}, {%r1003, %r1004, %r1005, %r1006, %r1007, %r1008, %r1009, %r1010}, {%r1011, %r1012, %r1013, %r1014, %r1015, %r1016, %r1017, %r1018}, {%f226, %f227, %f228, %f229, %f230, %f231, %f232, %f233};
	wmma.load.a.sync.aligned.row.m16n16k16.shared.f16 	{%r1019, %r1020, %r1021, %r1022, %r1023, %r1024, %r1025, %r1026}, [%r535], %r537;
	wmma.load.b.sync.aligned.row.m16n16k16.global.f16 	{%r1027, %r1028, %r1029, %r1030, %r1031, %r1032, %r1033, %r1034}, [%rd60], %r546;
	wmma.mma.sync.aligned.row.row.m16n16k16.f32.f32 {%f242, %f243, %f244, %f245, %f246, %f247, %f248, %f249}, {%r1019, %r1020, %r1021, %r1022, %r1023, %r1024, %r1025, %r1026}, {%r1027, %r1028, %r1029, %r1030, %r1031, %r1032, %r1033, %r1034}, {%f234, %f235, %f236, %f237, %f238, %f239, %f240, %f241};
	wmma.load.a.sync.aligned.row.m16n16k16.shared.f16 	{%r1035, %r1036, %r1037, %r1038, %r1039, %r1040, %r1041, %r1042}, [%r535], %r537;
	wmma.load.b.sync.aligned.row.m16n16k16.global.f16 	{%r1043, %r1044, %r1045, %r1046, %r1047, %r1048, %r1049, %r1050}, [%rd61], %r546;
	wmma.mma.sync.aligned.row.row.m16n16k16.f32.f32 {%f250, %f251, %f252, %f253, %f254, %f255, %f256, %f257}, {%r1035, %r1036, %r1037, %r1038, %r1039, %r1040, %r1041, %r1042}, {%r1043, %r1044, %r1045, %r1046, %r1047, %r1048, %r1049, %r1050}, {%f242, %f243, %f244, %f245, %f246, %f247, %f248, %f249};
	or.b32  	%r1051, %r7, %r532;
	mul.wide.u32 	%rd2080, %r1051, 4;
	add.s64 	%rd2081, %rd119, %rd2080;
	wmma.store.d.sync.aligned.row.m16n16k16.global.f32 	[%rd2081], {%f250, %f251, %f252, %f253, %f254, %f255, %f256, %f257}, %r546;
	wmma.load.a.sync.aligned.row.m16n16k16.shared.f16 	{%r1052, %r1053, %r1054, %r1055, %r1056, %r1057, %r1058, %r1059}, [%r536], %r537;
	wmma.load.b.sync.aligned.row.m16n16k16.global.f16 	{%r1060, %r1061, %r1062, %r1063, %r1064, %r1065, %r1066, %r1067}, [%rd62], %r546;
	wmma.mma.sync.aligned.row.row.m16n16k16.f32.f32 {%f258, %f259, %f260, %f261, %f262, %f263, %f264, %f265}, {%r1052, %r1053, %r1054, %r1055, %r1056, %r1057, %r1058, %r1059}, {%r1060, %r1061, %r1062, %r1063, %r1064, %r1065, %r1066, %r1067}, {%f1, %f1, %f1, %f1, %f1, %f1, %f1, %f1};
	wmma.load.a.sync.aligned.row.m16n16k16.shared.f16 	{%r1068, %r1069, %r1070, %r1071, %r1072, %r1073, %r1074, %r1075}, [%r535], %r537;
	wmma.load.b.sync.aligned.row.m16n16k16.global.f16 	{%r1076, %r1077, %r1078, %r1079, %r1080, %r1081, %r1082, %r1083}, [%rd63], %r546;
	wmma.mma.sync.aligned.row.row.m16n16k16.f32.f32 {%f266, %f267, %f268, %f269, %f270, %f271, %f272, %f273}, {%r1068, %r1069, %r1070, %r1071, %r1072, %r1073, %r1074, %r1075}, {%r1076, %r1077, %r1078, %r1079, %r1080, %r1081, %r1082, %r1083}, {%f258, %f259, %f260, %f261, %f262, %f263, %f264, %f265};
	wmma.load.a.sync.aligned.row.m16n16k16.shared.f16 	{%r1084, %r1085, %r1086, %r1087, %r1088, %r1089, %r1090, %r1091}, [%r535], %r537;
	wmma.load.b.sync.aligned.row.m16n16k16.global.f16 	{%r1092, %r1093, %r1094, %r1095, %r1096, %r1097, %r1098, %r1099}, [%rd64], %r546;
	wmma.mma.sync.aligned.row.row.m16n16k16.f32.f32 {%f274, %f275, %f276, %f277, %f278, %f279, %f280, %f281}, {%r1084, %r1085, %r1086, %r1087, %r1088, %r1089, %r1090, %r1091}, {%r1092, %r1093, %r1094, %r1095, %r1096, %r1097, %r1098, %r1099}, {%f266, %f267, %f268, %f269, %f270, %f271, %f272, %f273};
	wmma.load.a.sync.aligned.row.m16n16k16.shared.f16 	{%r1100, %r1101, %r1102, %r1103, %r1104, %r1105, %r1106, %r1107}, [%r535], %r537;
	wmma.load.b.sync.aligned.row.m16n16k16.global.f16 	{%r1108, %r1109, %r1110, %r1111, %r1112, %r1113, %r1114, %r1115}, [%rd65], %r546;
	wmma.mma.sync.aligned.row.row.m16n16k16.f32.f32 {%f282, %f283, %f284, %f285, %f286, %f287, %f288, %f289}, {%r1100, %r1101, %r1102, %r1103, %r1104, %r1105, %r1106, %r1107}, {%r1108, %r1109, %r1110, %r1111, %r1112, %r1113, %r1114, %r1115}, {%f274, %f275, %f276, %f277, %f278, %f279, %f280, %f281};
	wmma.load.a.sync.aligned.row.m16n16k16.shared.f16 	{%r1116, %r1117, %r1118, %r1119, %r1120, %r1121, %r1122, %r1123}, [%r535], %r537;
	wmma.load.b.sync.aligned.row.m16n16k16.global.f16 	{%r1124, %r1125, %r1126, %r1127, %r1128, %r1129, %r1130, %r1131}, [%rd66], %r546;
	wmma.mma.sync.aligned.row.row.m16n16k16.f32.f32 {%f290, %f291, %f292, %f293, %f294, %f295, %f296, %f297}, {%r1116, %r1117, %r1118, %r1119, %r1120, %r1121, %r1122, %r1123}, {%r1124, %r1125, %r1126, %r1127, %r1128, %r1129, %r1130, %r1131}, {%f282, %f283, %f284, %f285, %f286, %f287, %f288, %f289};
	wmma.load.a.sync.aligned.row.m16n16k16.shared.f16 	{%r1132, %r1133, %r1134, %r1135, %r1136, %r1137, %r1138, %r1139}, [%r535], %r537;
	wmma.load.b.sync.aligned.row.m16n16k16.global.f16 	{%r1140, %r1141, %r1142, %r1143, %r1144, %r1145, %r1146, %r1147}, [%rd67], %r546;
	wmma.mma.sync.aligned.row.row.m16n16k16.f32.f32 {%f298, %f299, %f300, %f301, %f302, %f303, %f304, %f305}, {%r1132, %r1133, %r1134, %r1135, %r1136, %r1137, %r1138, %r1139}, {%r1140, %r1141, %r1142, %r1143, %r1144, %r1145, %r1146, %r1147}, {%f290, %f291, %f292, %f293, %f294, %f295, %f296, %f297};
	wmma.load.a.sync.aligned.row.m16n16k16.shared.f16 	{%r1148, %r1149, %r1150, %r1151, %r1152, %r1153, %r1154, %r1155}, [%r535], %r537;
	wmma.load.b.sync.aligned.row.m16n16k16.global.f16 	{%r1156, %r1157, %r1158, %r1159, %r1160, %r1161, %r1162, %r1163}, [%rd68], %r546;
	wmma.mma.sync.aligned.row.row.m16n16k16.f32.f32 {%f306, %f307, %f308, %f309, %f310, %f311, %f312, %f313}, {%r1148, %r1149, %r1150, %r1151, %r1152, %r1153, %r1154, %r1155}, {%r1156, %r1157, %r1158, %r1159, %r1160, %r1161, %r1162, %r1163}, {%f298, %f299, %f300, %f301, %f302, %f303, %f304, %f305};
	wmma.load.a.sync.aligned.row.m16n16k16.shared.f16 	{%r1164, %r1165, %r1166, %r1167, %r1168, %r1169, %r1170, %r1171}, [%r535], %r537;
	wmma.load.b.sync.aligned.row.m16n16k16.global.f16 	{%r1172, %r1173, %r1174, %r1175, %r1176, %r1177, %r1178, %r1179}, [%rd69], %r546;
	wmma.mma.sync.aligned.row.row.m16n16k16.f32.f32 {%f314, %f315, %f316, %f317, %f318, %f319, %f320, %f321}, {%r1164, %r1165, %r1166, %r1167, %r1168, %r1169, %r1170, %r1171}, {%r1172, %r1173, %r1174, %r1175, %r1176, %r1177, %r1178, %r1179}, {%f306, %f307, %f308, %f309, %f310, %f311, %f312, %f313};
	wmma.load.a.sync.aligned.row.m16n16k16.shared.f16 	{%r1180, %r1181, %r1182, %r1183, %r1184, %r1185, %r1186, %r1187}, [%r535], %r537;
	wmma.load.b.sync.aligned.row.m16n16k16.global.f16 	{%r1188, %r1189, %r1190, %r1191, %r1192, %r1193, %r1194, %r1195}, [%rd70], %r546;
	wmma.mma.sync.aligned.row.row.m16n16k16.f32.f32 {%f322, %f323, %f324, %f325, %f326, %f327, %f328, %f329}, {%r1180, %r1181, %r1182, %r1183, %r1184, %r1185, %r1186, %r1187}, {%r1188, %r1189, %r1190, %r1191, %r1192, %r1193, %r1194, %r1195}, {%f314, %f315, %f316, %f317, %f318, %f319, %f320, %f321};
	wmma.load.a.sync.aligned.row.m16n16k16.shared.f16 	{%r1196, %r1197, %r1198, %r1199, %r1200, %r1201, %r1202, %r1203}, [%r535], %r537;
	wmma.load.b.sync.aligned.row.m16n16k16.global.f16 	{%r1204, %r1205, %r1206, %r1207, %r1208, %r1209, %r1210, %r1211}, [%rd71], %r546;
	wmma.mma.sync.aligned.row.row.m16n16k16.f32.f32 {%f330, %f331, %f332, %f333, %f334, %f335, %f336, %f337}, {%r1196, %r1197, %r1198, %r1199, %r1200, %r1201, %r1202, %r1203}, {%r1204, %r1205, %r1206, %r1207, %r1208, %r1209, %r1210, %r1211}, {%f322, %f323, %f324, %f325, %f326, %f327, %f328, %f329};
	wmma.load.a.sync.aligned.row.m16n16k16.shared.f16 	{%r1212, %r1213, %r1214, %r1215, %r1216, %r1217, %r1218, %r1219}, [%r535], %r537;
	wmma.load.b.sync.aligned.row.m16n16k16.global.f16 	{%r1220, %r1221, %r1222, %r1223, %r1224, %r1225, %r1226, %r1227}, [%rd72], %r546;
	wmma.mma.sync.aligned.row.row.m16n16k16.f32.f32 {%f338, %f339, %f340, %f341, %f342, %f343, %f344, %f345}, {%r1212, %r1213, %r1214, %r1215, %r1216, %r1217, %r1218, %r1219}, {%r1220, %r1221, %r1222, %r1223, %r1224, %r1225, %r1226, %r1227}, {%f330, %f331, %f332, %f333, %f334, %f335, %f336, %f337};
	wmma.load.a.sync.aligned.row.m16n16k16.shared.f16 	{%r1228, %r1229, %r1230, %r1231, %r1232, %r1233, %r1234, %r1235}, [%r535], %r537;
	wmma.load.b.sync.aligned.row.m16n16k16.global.f16 	{%r1236, %r1237, %r1238, %r1239, %r1240, %r1241, %r1242, %r1243}, [%rd73], %r546;
	wmma.mma.sync.aligned.row.row.m16n16k16.f32.f32 {%f346, %f347, %f348, %f349, %f350, %f351, %f352, %f353}, {%r1228, %r1229, %r1230, %r1231, %r1232, %r1233, %r1234, %r1235}, {%r1236, %r1237, %r1238, %r1239, %r1240, %r1241, %r1242, %r1243}, {%f338, %f339, %f340, %f341, %f342, %f343, %f344, %f345};
	wmma.load.a.sync.aligned.row.m16n16k16.shared.f16 	{%r1244, %r1245, %r1246, %r1247, %r1248, %r1249, %r1250, %r1251}, [%r535], %r537;
	wmma.load.b.sync.aligned.row.m16n16k16.global.f16 	{%r1252, %r1253, %r1254, %r1255, %r1256, %r1257, %r1258, %r1259}, [%rd74], %r546;
	wmma.mma.sync.aligned.row.row.m16n16k16.f32.f32 {%f354, %f355, %f356, %f357, %f358, %f359, %f360, %f361}, {%r1244, %r1245, %r1246, %r1247, %r1248, %r1249, %r1250, %r1251}, {%r1252, %r1253, %r1254, %r1255, %r1256, %r1257, %r1258, %r1259}, {%f346, %f347, %f348, %f349, %f350, %f351, %f352, %f353};
	wmma.load.a.sync.aligned.row.m16n16k16.shared.f16 	{%r1260, %r1261, %r1262, %r1263, %r1264, %r1265, %r1266, %r1267}, [%r535], %r537;
	wmma.load.b.sync.aligned.row.m16n16k16.global.f16 	{%r1268, %r1269, %r1270, %r1271, %r1272, %r1273, %r1274, %r1275}, [%rd75], %r546;
	wmma.mma.sync.aligned.row.row.m16n16k16.f32.f32 {%f362, %f363, %f364, %f365, %f366, %f367, %f368, %f369}, {%r1260, %r1261, %r1262, %r1263, %r1264, %r1265, %r1266, %r1267}, {%r1268, %r1269, %r1270, %r1271, %r1272, %r1273, %r1274, %r1275}, {%f354, %f355, %f356, %f357, %f358, %f359, %f360, %f361};
	wmma.load.a.sync.aligned.row.m16n16k16.shared.f16 	{%r1276, %r1277, %r1278, %r1279, %r1280, %r1281, %r1282, %r1283}, [%r535], %r537;
	wmma.load.b.sync.aligned.row.m16n16k16.global.f16 	{%r1284, %r1285, %r1286, %r1287, %r1288, %r1289, %r1290, %r1291}, [%rd76], %r546;
	wmma.mma.sync.aligned.row.row.m16n16k16.f32.f32 {%f370, %f371, %f372, %f373, %f374, %f375, %f376, %f377}, {%r1276, %r1277, %r1278, %r1279, %r1280, %r1281, %r1282, %r1283}, {%r1284, %r1285, %r1286, %r1287, %r1288, %r1289, %r1290, %r1291}, {%f362, %f363, %f364, %f365, %f366, %f367, %f368, %f369};
	wmma.load.a.sync.aligned.row.m16n16k16.shared.f16 	{%r1292, %r1293, %r1294, %r1295, %r1296, %r1297, %r1298, %r1299}, [%r535], %r537;
	wmma.load.b.sync.aligned.row.m16n16k16.global.f16 	{%r1300, %r1301, %r1302, %r1303, %r1304, %r1305, %r1306, %r1307}, [%rd77], %r546;
	wmma.mma.sync.aligned.row.row.m16n16k16.f32.f32 {%f378, %f379, %f380, %f381, %f382, %f383, %f384, %f385}, {%r1292, %r1293, %r1294, %r1295, %r1296, %r1297, %r1298, %r1299}, {%r1300, %r1301, %r1302, %r1303, %r1304, %r1305, %r1306, %r1307}, {%f370, %f371, %f372, %f373, %f374, %f375, %f376, %f377};
	wmma.load.a.sync.aligned.row.m16n16k16.shared.f16 	{%r1308, %r1309, %r1310, %r1311, %r1312, %r1313, %r1314, %r1315}, [%r535], %r537;
	wmma.load.b.sync.aligned.row.m16n16k16.global.f16 	{%r1316, %r1317, %r1318, %r1319, %r1320, %r1321, %r1322, %r1323}, [%rd78], %r546;
	wmma.mma.sync.aligned.row.row.m16n16k16.f32.f32 {%f386, %f387, %f388, %f389, %f390, %f391, %f392, %f393}, {%r1308, %r1309, %r1310, %r1311, %r1312, %r1313, %r1314, %r1315}, {%r1316, %r1317, %r1318, %r1319, %r1320, %r1321, %r1322, %r1323}, {%f378, %f379, %f380, %f381, %f382, %f383, %f384, %f385};
	wmma.load.a.sync.aligned.row.m16n16k16.shared.f16 	{%r1324, %r1325, %r1326, %r1327, %r1328, %r1329, %r1330, %r1331}, [%r535], %r537;
	wmma.load.b.sync.aligned.row.m16n16k16.global.f16 	{%r1332, %r1333, %r1334, %r1335, %r1336, %r1337, %r1338, %r1339}, [%rd79], %r546;
	wmma.mma.sync.aligned.row.row.m16n16k16.f32.f32 {%f394, %f395, %f396, %f397, %f398, %f399, %f400, %f401}, {%r1324, %r1325, %r1326, %r1327, %r1328, %r1329, %r1330, %r1331}, {%r1332, %r1333, %r1334, %r1335, %r1336, %r1337, %r1338, %r1339}, {%f386, %f387, %f388, %f389, %f390, %f391, %f392, %f393};
	wmma.load.a.sync.aligned.row.m16n16k16.shared.f16 	{%r1340, %r1341, %r1342, %r1343, %r1344, %r1345, %r1346, %r1347}, [%r535], %r537;
	wmma.load.b.sync.aligned.row.m16n16k16.global.f16 	{%r1348, %r1349, %r1350, %r1351, %r1352, %r1353, %r1354, %r1355}, [%rd80], %r546;
	wmma.mma.sync.aligned.row.row.m16n16k16.f32.f32 {%f402, %f403, %f404, %f405, %f406, %f407, %f408, %f409}, {%r1340, %r1341, %r1342, %r1343, %r1344, %r1345, %r1346, %r1347}, {%r1348, %r1349, %r1350, %r1351, %r1352, %r1353, %r1354, %r1355}, {%f394, %f395, %f396, %f397, %f398, %f399, %f400, %f401};
	wmma.load.a.sync.aligned.row.m16n16k16.shared.f16 	{%r1356, %r1357, %r1358, %r1359, %r1360, %r1361, %r1362, %r1363}, [%r535], %r537;
	wmma.load.b.sync.aligned.row.m16n16k16.global.f16 	{%r1364, %r1365, %r1366, %r1367, %r1368, %r1369, %r1370, %r1371}, [%rd81], %r546;
	wmma.mma.sync.aligned.row.row.m16n16k16.f32.f32 {%f410, %f411, %f412, %f413, %f414, %f415, %f416, %f417}, {%r1356, %r1357, %r1358, %r1359, %r1360, %r1361, %r1362, %r1363}, {%r1364, %r1365, %r1366, %r1367, %r1368, %r1369, %r1370, %r1371}, {%f402, %f403, %f404, %f405, %f406, %f407, %f408, %f409};
	wmma.load.a.sync.aligned.row.m16n16k16.shared.f16 	{%r1372, %r1373, %r1374, %r1375, %r1376, %r1377, %r1378, %r1379}, [%r535], %r537;
	wmma.load.b.sync.aligned.row.m16n16k16.global.f16 	{%r1380, %r1381, %r1382, %r1383, %r1384, %r1385, %r1386, %r1387}, [%rd82], %r546;
	wmma.mma.sync.aligned.row.row.m16n16k16.f32.f32 {%f418, %f419, %f420, %f421, %f422, %f423, %f424, %f425}, {%r1372, %r1373, %r1374, %r1375, %r1376, %r1377, %r1378, %r1379}, {%r1380, %r1381, %r1382, %r1383, %r1384, %r1385, %r1386, %r1387}, {%f410, %f411, %f412, %f413, %f414, %f415, %f416, %f417};
	wmma.load.a.sync.aligned.row.m16n16k16.shared.f16 	{%r1388, %r1389, %r1390, %r1391, %r1392, %r1393, %r1394, %r1395}, [%r535], %r537;
	wmma.load.b.sync.aligned.row.m16n16k16.global.f16 	{%r1396, %r1397, %r1398, %r1399, %r1400, %r1401, %r1402, %r1403}, [%rd83], %r546;
	wmma.mma.sync.aligned.row.row.m16n16k16.f32.f32 {%f426, %f427, %f428, %f429, %f430, %f431, %f432, %f433}, {%r1388, %r1389, %r1390, %r1391, %r1392, %r1393, %r1394, %r1395}, {%r1396, %r1397, %r1398, %r1399, %r1400, %r1401, %r1402, %r1403}, {%f418, %f419, %f420, %f421, %f422, %f423, %f424, %f425};
	wmma.load.a.sync.aligned.row.m16n16k16.shared.f16 	{%r1404, %r1405, %r1406, %r1407, %r1408, %r1409, %r1410, %r1411}, [%r535], %r537;
	wmma.load.b.sync.aligned.row.m16n16k16.global.f16 	{%r1412, %r1413, %r1414, %r1415, %r1416, %r1417, %r1418, %r1419}, [%rd84], %r546;
	wmma.mma.sync.aligned.row.row.m16n16k16.f32.f32 {%f434, %f435, %f436, %f437, %f438, %f439, %f440, %f441}, {%r1404, %r1405, %r1406, %r1407, %r1408, %r1409, %r1410, %r1411}, {%r1412, %r1413, %r1414, %r1415, %r1416, %r1417, %r1418, %r1419}, {%f426, %f427, %f428, %f429, %f430, %f431, %f432, %f433};
	wmma.load.a.sync.aligned.row.m16n16k16.shared.f16 	{%r1420, %r1421, %r1422, %r1423, %r1424, %r1425, %r1426, %r1427}, [%r535], %r537;
	wmma.load.b.sync.aligned.row.m16n16k16.global.f16 	{%r1428, %r1429, %r1430, %r1431, %r1432, %r1433, %r1434, %r1435}, [%rd85], %r546;
	wmma.mma.sync.aligned.row.row.m16n16k16.f32.f32 {%f442, %f443, %f444, %f445, %f446, %f447, %f448, %f449}, {%r1420, %r1421, %r1422, %r1423, %r1424, %r1425, %r1426, %r1427}, {%r1428, %r1429, %r1430, %r1431, %r1432, %r1433, %r1434, %r1435}, {%f434, %f435, %f436, %f437, %f438, %f439, %f440, %f441};
	wmma.load.a.sync.aligned.row.m16n16k16.shared.f16 	{%r1436, %r1437, %r1438, %r1439, %r1440, %r1441, %r1442, %r1443}, [%r535], %r537;
	wmma.load.b.sync.aligned.row.m16n16k16.global.f16 	{%r1444, %r1445, %r1446, %r1447, %r1448, %r1449, %r1450, %r1451}, [%rd86], %r546;
	wmma.mma.sync.aligned.row.row.m16n16k16.f32.f32 {%f450, %f451, %f452, %f453, %f454, %f455, %f456, %f457}, {%r1436, %r1437, %r1438, %r1439, %r1440, %r1441, %r1442, %r1443}, {%r1444, %r1445, %r1446, %r1447, %r1448, %r1449, %r1450, %r1451}, {%f442, %f443, %f444, %f445, %f446, %f447, %f448, %f449};
	wmma.load.a.sync.aligned.row.m16n16k16.shared.f16 	{%r1452, %r1453, %r1454, %r1455, %r1456, %r1457, %r1458, %r1459}, [%r535], %r537;
	wmma.load.b.sync.aligned.row.m16n16k16.global.f16 	{%r1460, %r1461, %r1462, %r1463, %r1464, %r1465, %r1466, %r1467}, [%rd87], %r546;
	wmma.mma.sync.aligned.row.row.m16n16k16.f32.f32 {%f458, %f459, %f460, %f461, %f462, %f463, %f464, %f465}, {%r1452, %r1453, %r1454, %r1455, %r1456, %r1457, %r1458, %r1459}, {%r1460, %r1461, %r1462, %r1463, %r1464, %r1465, %r1466, %r1467}, {%f450, %f451, %f452, %f453, %f454, %f455, %f456, %f457};
	wmma.load.a.sync.aligned.row.m16n16k16.shared.f16 	{%r1468, %r1469, %r1470, %r1471, %r1472, %r1473, %r1474, %r1475}, [%r535], %r537;
	wmma.load.b.sync.aligned.row.m16n16k16.global.f16 	{%r1476, %r1477, %r1478, %r1479, %r1480, %r1481, %r1482, %r1483}, [%rd88], %r546;
	wmma.mma.sync.aligned.row.row.m16n16k16.f32.f32 {%f466, %f467, %f468, %f469, %f470, %f471, %f472, %f473}, {%r1468, %r1469, %r1470, %r1471, %r1472, %r1473, %r1474, %r1475}, {%r1476, %r1477, %r1478, %r1479, %r1480, %r1481, %r1482, %r1483}, {%f458, %f459, %f460, %f461, %f462, %f463, %f464, %f465};
	wmma.load.a.sync.aligned.row.m16n16k16.shared.f16 	{%r1484, %r1485, %r1486, %r1487, %r1488, %r1489, %r1490, %r1491}, [%r535], %r537;
	wmma.load.b.sync.aligned.row.m16n16k16.global.f16 	{%r1492, %r1493, %r1494, %r1495, %r1496, %r1497, %r1498, %r1499}, [%rd89], %r546;
	wmma.mma.sync.aligned.row.row.m16n16k16.f32.f32 {%f474, %f475, %f476, %f477, %f478, %f479, %f480, %f481}, {%r1484, %r1485, %r1486, %r1487, %r1488, %r1489, %r1490, %r1491}, {%r1492, %r1493, %r1494, %r1495, %r1496, %r1497, %r1498, %r1499}, {%f466, %f467, %f468, %f469, %f470, %f471, %f472, %f473};
	wmma.load.a.sync.aligned.row.m16n16k16.shared.f16 	{%r1500, %r1501, %r1502, %r1503, %r1504, %r1505, %r1506, %r1507}, [%r535], %r537;
	wmma.load.b.sync.aligned.row.m16n16k16.global.f16 	{%r1508, %r1509, %r1510, %r1511, %r1512, %r1513, %r1514, %r1515}, [%rd90], %r546;
	wmma.mma.sync.aligned.row.row.m16n16k16.f32.f32 {%f482, %f483, %f484, %f485, %f486, %f487, %f488, %f489}, {%r1500, %r1501, %r1502, %r1503, %r1504, %r1505, %r1506, %r1507}, {%r1508, %r1509, %r1510, %r1511, %r1512, %r1513, %r1514, %r1515}, {%f474, %f475, %f476, %f477, %f478, %f479, %f480, %f481};
	wmma.load.a.sync.aligned.row.m16n16k16.shared.f16 	{%r1516, %r1517, %r1518, %r1519, %r1520, %r1521, %r1522, %r1523}, [%r535], %r537;
	wmma.load.b.sync.aligned.row.m16n16k16.global.f16 	{%r1524, %r1525, %r1526, %r1527, %r1528, %r1529, %r1530, %r1531}, [%rd91], %r546;
	wmma.mma.sync.aligned.row.row.m16n16k16.f32.f32 {%f490, %f491, %f492, %f493, %f494, %f495, %f496, %f497}, {%r1516, %r1517, %r1518, %r1519, %r1520, %r1521, %r1522, %r1523}, {%r1524, %r1525, %r1526, %r1527, %r1528, %r1529, %r1530, %r1531}, {%f482, %f483, %f484, %f485, %f486, %f487, %f488, %f489};
	wmma.load.a.sync.aligned.row.m16n16k16.shared.f16 	{%r1532, %r1533, %r1534, %r1535, %r1536, %r1537, %r1538, %r1539}, [%r535], %r537;
	wmma.load.b.sync.aligned.row.m16n16k16.global.f16 	{%r1540, %r1541, %r1542, %r1543, %r1544, %r1545, %r1546, %r1547}, [%rd92], %r546;
	wmma.mma.sync.aligned.row.row.m16n16k16.f32.f32 {%f498, %f499, %f500, %f501, %f502, %f503, %f504, %f505}, {%r1532, %r1533, %r1534, %r1535, %r1536, %r1537, %r1538, %r1539}, {%r1540, %r1541, %r1542, %r1543, %r1544, %r1545, %r1546, %r1547}, {%f490, %f491, %f492, %f493, %f494, %f495, %f496, %f497};
	wmma.load.a.sync.aligned.row.m16n16k16.shared.f16 	{%r1548, %r1549, %r1550, %r1551, %r1552, %r1553, %r1554, %r1555}, [%r535], %r537;
	wmma.load.b.sync.aligned.row.m16n16k16.global.f16 	{%r1556, %r1557, %r1558, %r1559, %r1560, %r1561, %r1562, %r1563}, [%rd93], %r546;
	wmma.mma.sync.aligned.row.row.m16n16k16.f32.f32 {%f506, %f507, %f508, %f509, %f510, %f511, %f512, %f513}, {%r1548, %r1549, %r1550, %r1551, %r1552, %r1553, %r1554, %r1555}, {%r1556, %r1557, %r1558, %r1559, %r1560, %r1561, %r1562, %r1563}, {%f498, %f499, %f500, %f501, %f502, %f503, %f504, %f505};
	add.s64 	%rd2082, %rd2081, 64;
	wmma.store.d.sync.aligned.row.m16n16k16.global.f32 	[%rd2082], {%f506, %f507, %f508, %f509, %f510, %f511, %f512, %f513}, %r546;
	wmma.load.a.sync.aligned.row.m16n16k16.shared.f16 	{%r1564, %r1565, %r1566, %r1567, %r1568, %r1569, %r1570, %r1571}, [%r536], %r537;
	wmma.load.b.sync.aligned.row.m16n16k16.global.f16 	{%r1572, %r1573, %r1574, %r1575, %r1576, %r1577, %r1578, %r1579}, [%rd94], %r546;
	wmma.mma.sync.aligned.row.row.m16n16k16.f32.f32 {%f514, %f515, %f516, %f517, %f518, %f519, %f520, %f521}, {%r1564, %r1565, %r1566, %r1567, %r1568, %r1569, %r1570, %r1571}, {%r1572, %r1573, %r1574, %r1575, %r1576, %r1577, %r1578, %r1579}, {%f1, %f1, %f1, %f1, %f1, %f1, %f1, %f1};
	wmma.load.a.sync.aligned.row.m16n16k16.shared.f16 	{%r1580, %r1581, %r1582, %r1583, %r1584, %r1585, %r1586, %r1587}, [%r535], %r537;
	wmma.load.b.sync.aligned.row.m16n16k16.global.f16 	{%r1588, %r1589, %r1590, %r1591, %r1592, %r1593, %r1594, %r1595}, [%rd95], %r546;
	wmma.mma.sync.aligned.row.row.m16n16k16.f32.f32 {%f522, %f523, %f524, %f525, %f526, %f527, %f528, %f529}, {%r1580, %r1581, %r1582, %r1583, %r1584, %r1585, %r1586, %r1587}, {%r1588, %r1589, %r1590, %r1591, %r1592, %r1593, %r1594, %r1595}, {%f514, %f515, %f516, %f517, %f518, %f519, %f520, %f521};
	wmma.load.a.sync.aligned.row.m16n16k16.shared.f16 	{%r1596, %r1597, %r1598, %r1599, %r1600, %r1601, %r1602, %r1603}, [%r535], %r537;
	wmma.load.b.sync.aligned.row.m16n16k16.global.f16 	{%r1604, %r1605, %r1606, %r1607, %r1608, %r1609, %r1610, %r1611}, [%rd96], %r546;
	wmma.mma.sync.aligned.row.row.m16n16k16.f32.f32 {%f530, %f531, %f532, %f533, %f534, %f535, %f536, %f537}, {%r1596, %r1597, %r1598, %r1599, %r1600, %r1601, %r1602, %r1603}, {%r1604, %r1605, %r1606, %r1607, %r1608, %r1609, %r1610, %r1611}, {%f522, %f523, %f524, %f525, %f526, %f527, %f528, %f529};
	wmma.load.a.sync.aligned.row.m16n16k16.shared.f16 	{%r1612, %r1613, %r1614, %r1615, %r1616, %r1617, %r1618, %r1619}, [%r535], %r537;
	wmma.load.b.sync.aligned.row.m16n16k16.global.f16 	{%r1620, %r1621, %r1622, %r1623, %r1624, %r1625, %r1626, %r1627}, [%rd97], %r546;
	wmma.mma.sync.aligned.row.row.m16n16k16.f32.f32 {%f538, %f539, %f540, %f541, %f542, %f543, %f544, %f545}, {%r1612, %r1613, %r1614, %r1615, %r1616, %r1617, %r1618, %r1619}, {%r1620, %r1621, %r1622, %r1623, %r1624, %r1625, %r1626, %r1627}, {%f530, %f531, %f532, %f533, %f534, %f535, %f536, %f537};
	wmma.load.a.sync.aligned.row.m16n16k16.shared.f16 	{%r1628, %r1629, %r1630, %r1631, %r1632, %r1633, %r1634, %r1635}, [%r535], %r537;
	wmma.load.b.sync.aligned.row.m16n16k16.global.f16 	{%r1636, %r1637, %r1638, %r1639, %r1640, %r1641, %r1642, %r1643}, [%rd98], %r546;
	wmma.mma.sync.aligned.row.row.m16n16k16.f32.f32 {%f546, %f547, %f548, %f549, %f550, %f551, %f552, %f553}, {%r1628, %r1629, %r1630, %r1631, %r1632, %r1633, %r1634, %r1635}, {%r1636, %r1637, %r1638, %r1639, %r1640, %r1641, %r1642, %r1643}, {%f538, %f539, %f540, %f541, %f542, %f543, %f544, %f545};
	wmma.load.a.sync.aligned.row.m16n16k16.shared.f16 	{%r1644, %r1645, %r1646, %r1647, %r1648, %r1649, %r1650, %r1651}, [%r535], %r537;
	wmma.load.b.sync.aligned.row.m16n16k16.global.f16 	{%r1652, %r1653, %r1654, %r1655, %r1656, %r1657, %r1658, %r1659}, [%rd99], %r546;
	wmma.mma.sync.aligned.row.row.m16n16k16.f32.f32 {%f554, %f555, %f556, %f557, %f558, %f559, %f560, %f561}, {%r1644, %r1645, %r1646, %r1647, %r1648, %r1649, %r1650, %r1651}, {%r1652, %r1653, %r1654, %r1655, %r1656, %r1657, %r1658, %r1659}, {%f546, %f547, %f548, %f549, %f550, %f551, %f552, %f553};
	wmma.load.a.sync.aligned.row.m16n16k16.shared.f16 	{%r1660, %r1661, %r1662, %r1663, %r1664, %r1665, %r1666, %r1667}, [%r535], %r537;
	wmma.load.b.sync.aligned.row.m16n16k16.global.f16 	{%r1668, %r1669, %r1670, %r1671, %r1672, %r1673, %r1674, %r1675}, [%rd100], %r546;
	wmma.mma.sync.aligned.row.row.m16n16k16.f32.f32 {%f562, %f563, %f564, %f565, %f566, %f567, %f568, %f569}, {%r1660, %r1661, %r1662, %r1663, %r1664, %r1665, %r1666, %r1667}, {%r1668, %r1669, %r1670, %r1671, %r1672, %r1673, %r1674, %r1675}, {%f554, %f555, %f556, %f557, %f558, %f559, %f560, %f561};
	wmma.load.a.sync.aligned.row.m16n16k16.shared.f16 	{%r1676, %r1677, %r1678, %r1679, %r1680, %r1681, %r1682, %r1683}, [%r535], %r537;
	wmma.load.b.sync.aligned.row.m16n16k16.global.f16 	{%r1684, %r1685, %r1686, %r1687, %r1688, %r1689, %r1690, %r1691}, [%rd101], %r546;
	wmma.mma.sync.aligned.row.row.m16n16k16.f32.f32 {%f570, %f571, %f572, %f573, %f574, %f575, %f576, %f577}, {%r1676, %r1677, %r1678, %r1679, %r1680, %r1681, %r1682, %r1683}, {%r1684, %r1685, %r1686, %r1687, %r1688, %r1689, %r1690, %r1691}, {%f562, %f563, %f564, %f565, %f566, %f567, %f568, %f569};
	wmma.load.a.sync.aligned.row.m16n16k16.shared.f16 	{%r1692, %r1693, %r1694, %r1695, %r1696, %r1697, %r1698, %r1699}, [%r535], %r537;
	wmma.load.b.sync.aligned.row.m16n16k16.global.f16 	{%r1700, %r1701, %r1702, %r1703, %r1704, %r1705, %r1706, %r1707}, [%rd102], %r546;
	wmma.mma.sync.aligned.row.row.m16n16k16.f32.f32 {%f578, %f579, %f580, %f581, %f582, %f583, %f584, %f585}, {%r1692, %r1693, %r1694, %r1695, %r1696, %r1697, %r1698, %r1699}, {%r1700, %r1701, %r1702, %r1703, %r1704, %r1705, %r1706, %r1707}, {%f570, %f571, %f572, %f573, %f574, %f575, %f576, %f577};
	wmma.load.a.sync.aligned.row.m16n16k16.shared.f16 	{%r1708, %r1709, %r1710, %r1711, %r1712, %r1713, %r1714, %r1715}, [%r535], %r537;
	wmma.load.b.sync.aligned.row.m16n16k16.global.f16 	{%r1716, %r1717, %r1718, %r1719, %r1720, %r1721, %r1722, %r1723}, [%rd103], %r546;
	wmma.mma.sync.aligned.row.row.m16n16k16.f32.f32 {%f586, %f587, %f588, %f589, %f590, %f591, %f592, %f593}, {%r1708, %r1709, %r1710, %r1711, %r1712, %r1713, %r1714, %r1715}, {%r1716, %r1717, %r1718, %r1719, %r1720, %r1721, %r1722, %r1723}, {%f578, %f579, %f580, %f581, %f582, %f583, %f584, %f585};
	wmma.load.a.sync.aligned.row.m16n16k16.shared.f16 	{%r1724, %r1725, %r1726, %r1727, %r1728, %r1729, %r1730, %r1731}, [%r535], %r537;
	wmma.load.b.sync.aligned.row.m16n16k16.global.f16 	{%r1732, %r1733, %r1734, %r1735, %r1736, %r1737, %r1738, %r1739}, [%rd104], %r546;
	wmma.mma.sync.aligned.row.row.m16n16k16.f32.f32 {%f594, %f595, %f596, %f597, %f598, %f599, %f600, %f601}, {%r1724, %r1725, %r1726, %r1727, %r1728, %r1729, %r1730, %r1731}, {%r1732, %r1733, %r1734, %r1735, %r1736, %r1737, %r1738, %r1739}, {%f586, %f587, %f588, %f589, %f590, %f591, %f592, %f593};
	wmma.load.a.sync.aligned.row.m16n16k16.shared.f16 	{%r1740, %r1741, %r1742, %r1743, %r1744, %r1745, %r1746, %r1747}, [%r535], %r537;
	wmma.load.b.sync.aligned.row.m16n16k16.global.f16 	{%r1748, %r1749, %r1750, %r1751, %r1752, %r1753, %r1754, %r1755}, [%rd105], %r546;
	wmma.mma.sync.aligned.row.row.m16n16k16.f32.f32 {%f602, %f603, %f604, %f605, %f606, %f607, %f608, %f609}, {%r1740, %r1741, %r1742, %r1743, %r1744, %r1745, %r1746, %r1747}, {%r1748, %r1749, %r1750, %r1751, %r1752, %r1753, %r1754, %r1755}, {%f594, %f595, %f596, %f597, %f598, %f599, %f600, %f601};
	wmma.load.a.sync.aligned.row.m16n16k16.shared.f16 	{%r1756, %r1757, %r1758, %r1759, %r1760, %r1761, %r1762, %r1763}, [%r535], %r537;
	wmma.load.b.sync.aligned.row.m16n16k16.global.f16 	{%r1764, %r1765, %r1766, %r1767, %r1768, %r1769, %r1770, %r1771}, [%rd106], %r546;
	wmma.mma.sync.aligned.row.row.m16n16k16.f32.f32 {%f610, %f611, %f612, %f613, %f614, %f615, %f616, %f617}, {%r1756, %r1757, %r1758, %r1759, %r1760, %r1761, %r1762, %r1763}, {%r1764, %r1765, %r1766, %r1767, %r1768, %r1769, %r1770, %r1771}, {%f602, %f603, %f604, %f605, %f606, %f607, %f608, %f609};
	wmma.load.a.sync.aligned.row.m16n16k16.shared.f16 	{%r1772, %r1773, %r1774, %r1775, %r1776, %r1777, %r1778, %r1779}, [%r535], %r537;
	wmma.load.b.sync.aligned.row.m16n16k16.global.f16 	{%r1780, %r1781, %r1782, %r1783, %r1784, %r1785, %r1786, %r1787}, [%rd107], %r546;
	wmma.mma.sync.aligned.row.row.m16n16k16.f32.f32 {%f618, %f619, %f620, %f621, %f622, %f623, %f624, %f625}, {%r1772, %r1773, %r1774, %r1775, %r1776, %r1777, %r1778, %r1779}, {%r1780, %r1781, %r1782, %r1783, %r1784, %r1785, %r1786, %r1787}, {%f610, %f611, %f612, %f613, %f614, %f615, %f616, %f617};
	wmma.load.a.sync.aligned.row.m16n16k16.shared.f16 	{%r1788, %r1789, %r1790, %r1791, %r1792, %r1793, %r1794, %r1795}, [%r535], %r537;
	wmma.load.b.sync.aligned.row.m16n16k16.global.f16 	{%r1796, %r1797, %r1798, %r1799, %r1800, %r1801, %r1802, %r1803}, [%rd108], %r546;
	wmma.mma.sync.aligned.row.row.m16n16k16.f32.f32 {%f626, %f627, %f628, %f629, %f630, %f631, %f632, %f633}, {%r1788, %r1789, %r1790, %r1791, %r1792, %r1793, %r1794, %r1795}, {%r1796, %r1797, %r1798, %r1799, %r1800, %r1801, %r1802, %r1803}, {%f618, %f619, %f620, %f621, %f622, %f623, %f624, %f625};
	wmma.load.a.sync.aligned.row.m16n16k16.shared.f16 	{%r1804, %r1805, %r1806, %r1807, %r1808, %r1809, %r1810, %r1811}, [%r535], %r537;
	wmma.load.b.sync.aligned.row.m16n16k16.global.f16 	{%r1812, %r1813, %r1814, %r1815, %r1816, %r1817, %r1818, %r1819}, [%rd109], %r546;
	wmma.mma.sync.aligned.row.row.m16n16k16.f32.f32 {%f634, %f635, %f636, %f637, %f638, %f639, %f640, %f641}, {%r1804, %r1805, %r1806, %r1807, %r1808, %r1809, %r1810, %r1811}, {%r1812, %r1813, %r1814, %r1815, %r1816, %r1817, %r1818, %r1819}, {%f626, %f627, %f628, %f629, %f630, %f631, %f632, %f633};
	wmma.load.a.sync.aligned.row.m16n16k16.shared.f16 	{%r1820, %r1821, %r1822, %r1823, %r1824, %r1825, %r1826, %r1827}, [%r535], %r537;
	wmma.load.b.sync.aligned.row.m16n16k16.global.f16 	{%r1828, %r1829, %r1830, %r1831, %r1832, %r1833, %r1834, %r1835}, [%rd110], %r546;
	wmma.mma.sync.aligned.row.row.m16n16k16.f32.f32 {%f642, %f643, %f644, %f645, %f646, %f647, %f648, %f649}, {%r1820, %r1821, %r1822, %r1823, %r1824, %r1825, %r1826, %r1827}, {%r1828, %r1829, %r1830, %r1831, %r1832, %r1833, %r1834, %r1835}, {%f634, %f635, %f636, %f637, %f638, %f639, %f640, %f641};
	wmma.load.a.sync.aligned.row.m16n16k16.shared.f16 	{%r1836, %r1837, %r1838, %r1839, %r1840, %r1841, %r1842, %r1843}, [%r535], %r537;
	wmma.load.b.sync.aligned.row.m16n16k16.global.f16 	{%r1844, %r1845, %r1846, %r1847, %r1848, %r1849, %r1850, %r1851}, [%rd111], %r546;
	wmma.mma.sync.aligned.row.row.m16n16k16.f32.f32 {%f650, %f651, %f652, %f653, %f654, %f655, %f656, %f657}, {%r1836, %r1837, %r1838, %r1839, %r1840, %r1841, %r1842, %r1843}, {%r1844, %r1845, %r1846, %r1847, %r1848, %r1849, %r1850, %r1851}, {%f642, %f643, %f644, %f645, %f646, %f647, %f648, %f649};
	wmma.load.a.sync.aligned.row.m16n16k16.shared.f16 	{%r1852, %r1853, %r1854, %r1855, %r1856, %r1857, %r1858, %r1859}, [%r535], %r537;
	wmma.load.b.sync.aligned.row.m16n16k16.global.f16 	{%r1860, %r1861, %r1862, %r1863, %r1864, %r1865, %r1866, %r1867}, [%rd112], %r546;
	wmma.mma.sync.aligned.row.row.m16n16k16.f32.f32 {%f658, %f659, %f660, %f661, %f662, %f663, %f664, %f665}, {%r1852, %r1853, %r1854, %r1855, %r1856, %r1857, %r1858, %r1859}, {%r1860, %r1861, %r1862, %r1863, %r1864, %r1865, %r1866, %r1867}, {%f650, %f651, %f652, %f653, %f654, %f655, %f656, %f657};
	wmma.load.a.sync.aligned.row.m16n16k16.shared.f16 	{%r1868, %r1869, %r1870, %r1871, %r1872, %r1873, %r1874, %r1875}, [%r535], %r537;
	wmma.load.b.sync.aligned.row.m16n16k16.global.f16 	{%r1876, %r1877, %r1878, %r1879, %r1880, %r1881, %r1882, %r1883}, [%rd113], %r546;
	wmma.mma.sync.aligned.row.row.m16n16k16.f32.f32 {%f666, %f667, %f668, %f669, %f670, %f671, %f672, %f673}, {%r1868, %r1869, %r1870, %r1871, %r1872, %r1873, %r1874, %r1875}, {%r1876, %r1877, %r1878, %r1879, %r1880, %r1881, %r1882, %r1883}, {%f658, %f659, %f660, %f661, %f662, %f663, %f664, %f665};
	wmma.load.a.sync.aligned.row.m16n16k16.shared.f16 	{%r1884, %r1885, %r1886, %r1887, %r1888, %r1889, %r1890, %r1891}, [%r535], %r537;
	wmma.load.b.sync.aligned.row.m16n16k16.global.f16 	{%r1892, %r1893, %r1894, %r1895, %r1896, %r1897, %r1898, %r1899}, [%rd114], %r546;
	wmma.mma.sync.aligned.row.row.m16n16k16.f32.f32 {%f674, %f675, %f676, %f677, %f678, %f679, %f680, %f681}, {%r1884, %r1885, %r1886, %r1887, %r1888, %r1889, %r1890, %r1891}, {%r1892, %r1893, %r1894, %r1895, %r1896, %r1897, %r1898, %r1899}, {%f666, %f667, %f668, %f669, %f670, %f671, %f672, %f673};
	wmma.load.a.sync.aligned.row.m16n16k16.shared.f16 	{%r1900, %r1901, %r1902, %r1903, %r1904, %r1905, %r1906, %r1907}, [%r535], %r537;
	wmma.load.b.sync.aligned.row.m16n16k16.global.f16 	{%r1908, %r1909, %r1910, %r1911, %r1912, %r1913, %r1914, %r1915}, [%rd115], %r546;
	wmma.mma.sync.aligned.row.row.m16n16k16.f32.f32 {%f682, %f683, %f684, %f685, %f686, %f687, %f688, %f689}, {%r1900, %r1901, %r1902, %r1903, %r1904, %r1905, %r1906, %r1907}, {%r1908, %r1909, %r1910, %r1911, %r1912, %r1913, %r1914, %r1915}, {%f674, %f675, %f676, %f677, %f678, %f679, %f680, %f681};
	wmma.load.a.sync.aligned.row.m16n16k16.shared.f16 	{%r1916, %r1917, %r1918, %r1919, %r1920, %r1921, %r1922, %r1923}, [%r535], %r537;
	wmma.load.b.sync.aligned.row.m16n16k16.global.f16 	{%r1924, %r1925, %r1926, %r1927, %r1928, %r1929, %r1930, %r1931}, [%rd116], %r546;
	wmma.mma.sync.aligned.row.row.m16n16k16.f32.f32 {%f690, %f691, %f692, %f693, %f694, %f695, %f696, %f697}, {%r1916, %r1917, %r1918, %r1919, %r1920, %r1921, %r1922, %r1923}, {%r1924, %r1925, %r1926, %r1927, %r1928, %r1929, %r1930, %r1931}, {%f682, %f683, %f684, %f685, %f686, %f687, %f688, %f689};
	wmma.load.a.sync.aligned.row.m16n16k16.shared.f16 	{%r1932, %r1933, %r1934, %r1935, %r1936, %r1937, %r1938, %r1939}, [%r535], %r537;
	wmma.load.b.sync.aligned.row.m16n16k16.global.f16 	{%r1940, %r1941, %r1942, %r1943, %r1944, %r1945, %r1946, %r1947}, [%rd117], %r546;
	wmma.mma.sync.aligned.row.row.m16n16k16.f32.f32 {%f698, %f699, %f700, %f701, %f702, %f703, %f704, %f705}, {%r1932, %r1933, %r1934, %r1935, %r1936, %r1937, %r1938, %r1939}, {%r1940, %r1941, %r1942, %r1943, %r1944, %r1945, %r1946, %r1947}, {%f690, %f691, %f692, %f693, %f694, %f695, %f696, %f697};
	wmma.load.a.sync.aligned.row.m16n16k16.shared.f16 	{%r1948, %r1949, %r1950, %r1951, %r1952, %r1953, %r1954, %r1955}, [%r535], %r537;
	wmma.load.b.sync.aligned.row.m16n16k16.global.f16 	{%r1956, %r1957, %r1958, %r1959, %r1960, %r1961, %r1962, %r1963}, [%rd118], %r546;
	wmma.mma.sync.aligned.row.row.m16n16k16.f32.f32 {%f706, %f707, %f708, %f709, %f710, %f711, %f712, %f713}, {%r1948, %r1949, %r1950, %r1951, %r1952, %r1953, %r1954, %r1955}, {%r1956, %r1957, %r1958, %r1959, %r1960, %r1961, %r1962, %r1963}, {%f698, %f699, %f700, %f701, %f702, %f703, %f704, %f705};
	wmma.load.a.sync.aligned.row.m16n16k16.shared.f16 	{%r1964, %r1965, %r1966, %r1967, %r1968, %r1969, %r1970, %r1971}, [%r535], %r537;
	add.s64 	%rd2083, %rd30, 1228864;
	wmma.load.b.sync.aligned.row.m16n16k16.global.f16 	{%r1972, %r1973, %r1974, %r1975, %r1976, %r1977, %r1978, %r1979}, [%rd2083], %r546;
	wmma.mma.sync.aligned.row.row.m16n16k16.f32.f32 {%f714, %f715, %f716, %f717, %f718, %f719, %f720, %f721}, {%r1964, %r1965, %r1966, %r1967, %r1968, %r1969, %r1970, %r1971}, {%r1972, %r1973, %r1974, %r1975, %r1976, %r1977, %r1978, %r1979}, {%f706, %f707, %f708, %f709, %f710, %f711, %f712, %f713};
	wmma.load.a.sync.aligned.row.m16n16k16.shared.f16 	{%r1980, %r1981, %r1982, %r1983, %r1984, %r1985, %r1986, %r1987}, [%r535], %r537;
	add.s64 	%rd2084, %rd30, 1278016;
	wmma.load.b.sync.aligned.row.m16n16k16.global.f16 	{%r1988, %r1989, %r1990, %r1991, %r1992, %r1993, %r1994, %r1995}, [%rd2084], %r546;
	wmma.mma.sync.aligned.row.row.m16n16k16.f32.f32 {%f722, %f723, %f724, %f725, %f726, %f727, %f728, %f729}, {%r1980, %r1981, %r1982, %r1983, %r1984, %r1985, %r1986, %r1987}, {%r1988, %r1989, %r1990, %r1991, %r1992, %r1993, %r1994, %r1995}, {%f714, %f715, %f716, %f717, %f718, %f719, %f720, %f721};
	wmma.load.a.sync.aligned.row.m16n16k16.shared.f16 	{%r1996, %r1997, %r1998, %r1999, %r2000, %r2001, %r2002, %r2003}, [%r535], %r537;
	add.s64 	%rd2085, %rd30, 1327168;
	wmma.load.b.sync.aligned.row.m16n16k16.global.f16 	{%r2004, %r2005, %r2006, %r2007, %r2008, %r2009, %r2010, %r2011}, [%rd2085], %r546;
	wmma.mma.sync.aligned.row.row.m16n16k16.f32.f32 {%f730, %f731, %f732, %f733, %f734, %f735, %f736, %f737}, {%r1996, %r1997, %r1998, %r1999, %r2000, %r2001, %r2002, %r2003}, {%r2004, %r2005, %r2006, %r2007, %r2008, %r2009, %r2010, %r2011}, {%f722, %f723, %f724, %f725, %f726, %f727, %f728, %f729};
	wmma.load.a.sync.aligned.row.m16n16k16.shared.f16 	{%r2012, %r2013, %r2014, %r2015, %r2016, %r2017, %r2018, %r2019}, [%r535], %r537;
	add.s64 	%rd2086, %rd30, 1376320;
	wmma.load.b.sync.aligned.row.m16n16k16.global.f16 	{%r2020, %r2021, %r2022, %r2023, %r2024, %r2025, %r2026, %r2027}, [%rd2086], %r546;
	wmma.mma.sync.aligned.row.row.m16n16k16.f32.f32 {%f738, %f739, %f740, %f741, %f742, %f743, %f744, %f745}, {%r2012, %r2013, %r2014, %r2015, %r2016, %r2017, %r2018, %r2019}, {%r2020, %r2021, %r2022, %r2023, %r2024, %r2025, %r2026, %r2027}, {%f730, %f731, %f732, %f733, %f734, %f735, %f736, %f737};
	wmma.load.a.sync.aligned.row.m16n16k16.shared.f16 	{%r2028, %r2029, %r2030, %r2031, %r2032, %r2033, %r2034, %r2035}, [%r535], %r537;
	add.s64 	%rd2087, %rd30, 1425472;
	wmma.load.b.sync.aligned.row.m16n16k16.global.f16 	{%r2036, %r2037, %r2038, %r2039, %r2040, %r2041, %r2042, %r2043}, [%rd2087], %r546;
	wmma.mma.sync.aligned.row.row.m16n16k16.f32.f32 {%f746, %f747, %f748, %f749, %f750, %f751, %f752, %f753}, {%r2028, %r2029, %r2030, %r2031, %r2032, %r2033, %r2034, %r2035}, {%r2036, %r2037, %r2038, %r2039, %r2040, %r2041, %r2042, %r2043}, {%f738, %f739, %f740, %f741, %f742, %f743, %f744, %f745};
	wmma.load.a.sync.aligned.row.m16n16k16.shared.f16 	{%r2044, %r2045, %r2046, %r2047, %r2048, %r2049, %r2050, %r2051}, [%r535], %r537;
	add.s64 	%rd2088, %rd30, 1474624;
	wmma.load.b.sync.aligned.row.m16n16k16.global.f16 	{%r2052, %r2053, %r2054, %r2055, %r2056, %r2057, %r2058, %r2059}, [%rd2088], %r546;
	wmma.mma.sync.aligned.row.row.m16n16k16.f32.f32 {%f754, %f755, %f756, %f757, %f758, %f759, %f760, %f761}, {%r2044, %r2045, %r2046, %r2047, %r2048, %r2049, %r2050, %r2051}, {%r2052, %r2053, %r2054, %r2055, %r2056, %r2057, %r2058, %r2059}, {%f746, %f747, %f748, %f749, %f750, %f751, %f752, %f753};
	wmma.load.a.sync.aligned.row.m16n16k16.shared.f16 	{%r2060, %r2061, %r2062, %r2063, %r2064, %r2065, %r2066, %r2067}, [%r535], %r537;
	add.s64 	%rd2089, %rd30, 1523776;
	wmma.load.b.sync.aligned.row.m16n16k16.global.f16 	{%r2068, %r2069, %r2070, %r2071, %r2072, %r2073, %r2074, %r2075}, [%rd2089], %r546;
	wmma.mma.sync.aligned.row.row.m16n16k16.f32.f32 {%f762, %f763, %f764, %f765, %f766, %f767, %f768, %f769}, {%r2060, %r2061, %r2062, %r2063, %r2064, %r2065, %r2066, %r2067}, {%r2068, %r2069, %r2070, %r2071, %r2072, %r2073, %r2074, %r2075}, {%f754, %f755, %f756, %f757, %f758, %f759, %f760, %f761};
	add.s64 	%rd2090, %rd2081, 128;
	wmma.store.d.sync.aligned.row.m16n16k16.global.f32 	[%rd2090], {%f762, %f763, %f764, %f765, %f766, %f767, %f768, %f769}, %r546;
	add.s32 	%r530, %r17, 8;
	mov.b32 	%r531, 1;
	// begin inline asm
	mbarrier.arrive.shared::cta.b64                             %rd2079,  [%r530], %r531;    // 2. 
	// end inline asm
	add.s16 	%rs405, %rs412, 1;
	and.b16  	%rs406, %rs405, 255;
	setp.eq.s16 	%p82, %rs406, 2;
	xor.b16  	%rs407, %rs7, 2;
	selp.b16 	%rs413, %rs407, %rs7, %p82;
	selp.b16 	%rs412, 0, %rs405, %p82;
	add.s32 	%r2097, %r2097, 1;
	setp.ne.s32 	%p83, %r2097, 20478;
	@%p83 bra 	$L__BB0_25;
	add.s32 	%r2096, %r2096, 1;
	setp.ne.s32 	%p84, %r2096, 10;
	@%p84 bra 	$L__BB0_24;
	// begin inline asm
	activemask.b32 %r2076;
	// end inline asm
	mov.u32 	%r2078, _ZZ11wmma_kernelP6__halfS0_PfE12shared_state;
	cvt.u64.u32 	%rd2091, %r2078;
	cvta.shared.u64 	%rd2092, %rd2091;
	add.s64 	%rd2093, %rd2092, 32;
	match.any.sync.b64 	%r23, %rd2093, %r2076;
	brev.b32 	%r2079, %r23;
	bfind.shiftamt.u32 	%r2080, %r2079;
	// begin inline asm
	mov.u32 %r2077, %laneid;
	// end inline asm
	setp.ne.s32 	%p85, %r2077, %r2080;
	@%p85 bra 	$L__BB0_113;
	popc.b32 	%r2083, %r23;
	neg.s32 	%r2082, %r2083;
	// begin inline asm
	fence.sc.cta;
	// end inline asm
	cvta.shared.u64 	%rd2096, %rd2091;
	add.s64 	%rd2094, %rd2096, 32;
	// begin inline asm
	atom.add.acquire.cta.u32 %r2081,[%rd2094],%r2082;
	// end inline asm
	setp.ne.s32 	%p86, %r2081, %r2083;
	@%p86 bra 	$L__BB0_113;
	// begin inline asm
	mbarrier.inval.shared.b64 [%r2078];
	// end inline asm
	add.s32 	%r2086, %r2078, 8;
	// begin inline asm
	mbarrier.inval.shared.b64 [%r2086];
	// end inline asm
	add.s32 	%r2087, %r2078, 16;
	// begin inline asm
	mbarrier.inval.shared.b64 [%r2087];
	// end inline asm
	add.s32 	%r2088, %r2078, 24;
	// begin inline asm
	mbarrier.inval.shared.b64 [%r2088];
	// end inline asm
$L__BB0_113:
	ret;

}


// ===== COMPILED SASS (sm_100) =====

	.target	sm_100

	.elftype	@"ET_EXEC"


//--------------------- .note.nv.tkinfo           --------------------------
	.section	.note.nv.tkinfo,"",@"SHT_NOTE"
	.sectionflags	@"SHF_NOTE_NV_TKINFO"
	.tkinfo
        /*0018*/ 	.word	0x00000002
        /*0030*/ 	.string	""
        /*0030*/ 	.string	"ptxas"
        /*0030*/ 	.string	"Cuda compilation tools, release 13.0, V13.0.88"
        /*0030*/ 	.string	"Build cuda_13.0.r13.0/compiler.36424714_0"
        /*0030*/ 	.string	"-arch sm_100 -m 64 "



//--------------------- .note.nv.cuinfo           --------------------------
	.section	.note.nv.cuinfo,"",@"SHT_NOTE"
	.sectionflags	@"SHF_NOTE_NV_CUINFO"
        /*0018*/ 	.short	0x0002
        /*001a*/ 	.short	0x0064
        /*001c*/ 	.short	0x0082
	.zero		2


//--------------------- .nv.info                  --------------------------
	.section	.nv.info,"",@"SHT_CUDA_INFO"
	.align	4


	//----- nvinfo : EIATTR_REGCOUNT
	.align		4
        /*0000*/ 	.byte	0x04, 0x2f
        /*0002*/ 	.short	(.L_1 - .L_0)
	.align		4
.L_0:
        /*0004*/ 	.word	index@(_Z11wmma_kernelP6__halfS0_Pf)
        /*0008*/ 	.word	0x0000002f


	//----- nvinfo : EIATTR_FRAME_SIZE
	.align		4
.L_1:
        /*000c*/ 	.byte	0x04, 0x11
        /*000e*/ 	.short	(.L_3 - .L_2)
	.align		4
.L_2:
        /*0010*/ 	.word	index@($__internal_0_$__cuda_sm20_div_u64)
        /*0014*/ 	.word	0x00000000


	//----- nvinfo : EIATTR_FRAME_SIZE
	.align		4
.L_3:
        /*0018*/ 	.byte	0x04, 0x11
        /*001a*/ 	.short	(.L_5 - .L_4)
	.align		4
.L_4:
        /*001c*/ 	.word	index@(_Z11wmma_kernelP6__halfS0_Pf)
        /*0020*/ 	.word	0x00000000


	//----- nvinfo : EIATTR_MIN_STACK_SIZE
	.align		4
.L_5:
        /*0024*/ 	.byte	0x04, 0x12
        /*0026*/ 	.short	(.L_7 - .L_6)
	.align		4
.L_6:
        /*0028*/ 	.word	index@(_Z11wmma_kernelP6__halfS0_Pf)
        /*002c*/ 	.word	0x00000000
.L_7:


//--------------------- .nv.compat                --------------------------
	.section	.nv.compat,"",@"SHT_CUDA_COMPAT_INFO"
	.align	4
        /*0000*/ 	.byte	0x02, 0x09, 0x00, 0x00, 0x02, 0x02, 0x01, 0x00, 0x02, 0x05, 0x05, 0x00, 0x03, 0x07, 0x01, 0x01
        /*0010*/ 	.byte	0x02, 0x03, 0x00, 0x00, 0x02, 0x06, 0x01, 0x00, 0x04, 0x0b, 0x08, 0x00, 0x09, 0x00, 0x00, 0x00
        /*0020*/ 	.byte	0x00, 0x00, 0x00, 0x00


//--------------------- .nv.info._Z11wmma_kernelP6__halfS0_Pf --------------------------
	.section	.nv.info._Z11wmma_kernelP6__halfS0_Pf,"",@"SHT_CUDA_INFO"
	.sectionflags	@""
	.align	4


	//----- nvinfo : EIATTR_CUDA_API_VERSION
	.align		4
        /*0000*/ 	.byte	0x04, 0x37
        /*0002*/ 	.short	(.L_9 - .L_8)
.L_8:
        /*0004*/ 	.word	0x00000082


	//----- nvinfo : EIATTR_KPARAM_INFO
	.align		4
.L_9:
        /*0008*/ 	.byte	0x04, 0x17
        /*000a*/ 	.short	(.L_11 - .L_10)
.L_10:
        /*000c*/ 	.word	0x00000000
        /*0010*/ 	.short	0x0002
        /*0012*/ 	.short	0x0010
        /*0014*/ 	.byte	0x00, 0xf5, 0x21, 0x00


	//----- nvinfo : EIATTR_KPARAM_INFO
	.align		4
.L_11:
        /*0018*/ 	.byte	0x04, 0x17
        /*001a*/ 	.short	(.L_13 - .L_12)
.L_12:
        /*001c*/ 	.word	0x00000000
        /*0020*/ 	.short	0x0001
        /*0022*/ 	.short	0x0008
        /*0024*/ 	.byte	0x00, 0xf5, 0x21, 0x00


	//----- nvinfo : EIATTR_KPARAM_INFO
	.align		4
.L_13:
        /*0028*/ 	.byte	0x04, 0x17
        /*002a*/ 	.short	(.L_15 - .L_14)
.L_14:
        /*002c*/ 	.word	0x00000000
        /*0030*/ 	.short	0x0000
        /*0032*/ 	.short	0x0000
        /*0034*/ 	.byte	0x00, 0xf5, 0x21, 0x00


	//----- nvinfo : EIATTR_SPARSE_MMA_MASK
	.align		4
.L_15:
        /*0038*/ 	.byte	0x03, 0x50
        /*003a*/ 	.short	0x0000


	//----- nvinfo : EIATTR_WMMA_USED
	.align		4
        /*003c*/ 	.byte	0x01, 0x2b
	.zero		2


	//----- nvinfo : EIATTR_MAXREG_COUNT
	.align		4
        /*0040*/ 	.byte	0x03, 0x1b
        /*0042*/ 	.short	0x00ff


	//----- nvinfo : EIATTR_NUM_BARRIERS
	.align		4
        /*0044*/ 	.byte	0x02, 0x4c
        /*0046*/ 	.byte	0x01
	.zero		1


	//----- nvinfo : EIATTR_MERCURY_ISA_VERSION
	.align		4
        /*0048*/ 	.byte	0x03, 0x5f
        /*004a*/ 	.short	0x0101


	//----- nvinfo : EIATTR_COOP_GROUP_MASK_REGIDS
	.align		4
        /*004c*/ 	.byte	0x04, 0x29
        /*004e*/ 	.short	(.L_17 - .L_16)


	//   ....[0]....
.L_16:
        /*0050*/ 	.word	0xffffffff


	//   ....[1]....
        /*0054*/ 	.word	0x05000007


	//----- nvinfo : EIATTR_COOP_GROUP_INSTR_OFFSETS
	.align		4
.L_17:
        /*0058*/ 	.byte	0x04, 0x28
        /*005a*/ 	.short	(.L_19 - .L_18)


	//   ....[0]....
.L_18:
        /*005c*/ 	.word	0x00000240


	//   ....[1]....
        /*0060*/ 	.word	0x0000c590


	//----- nvinfo : EIATTR_VRC_CTA_INIT_COUNT
	.align		4
.L_19:
        /*0064*/ 	.byte	0x02, 0x4a
	.zero		1
	.zero		1


	//----- nvinfo : EIATTR_MBARRIER_INSTR_OFFSETS
	.align		4
        /*0068*/ 	.byte	0x04, 0x39
        /*006a*/ 	.short	(.L_21 - .L_20)


	//   ....[0]....
.L_20:
        /*006c*/ 	.word	0x000001d0
        /*0070*/ 	.word	0x000000ff
        /*0074*/ 	.word	0x00000008
        /*0078*/ 	.short	0x0100
        /*007a*/ 	.byte	0x07
	.zero		1


	//   ....[1]....
        /*007c*/ 	.word	0x000001e0
        /*0080*/ 	.word	0x000000ff
        /*0084*/ 	.word	0x00000000
        /*0088*/ 	.short	0x0100
        /*008a*/ 	.byte	0x07
	.zero		1


	//   ....[2]....
        /*008c*/ 	.word	0x000001f0
        /*0090*/ 	.word	0x000000ff
        /*0094*/ 	.word	0x00000018
        /*0098*/ 	.short	0x0100
        /*009a*/ 	.byte	0x07
	.zero		1


	//   ....[3]....
        /*009c*/ 	.word	0x00000200
        /*00a0*/ 	.word	0x000000ff
        /*00a4*/ 	.word	0x00000010
        /*00a8*/ 	.short	0x0100
        /*00aa*/ 	.byte	0x07
	.zero		1


	//   ....[4]....
        /*00ac*/ 	.word	0x000002c0
        /*00b0*/ 	.word	0x000000ff
        /*00b4*/ 	.word	0x00000008
        /*00b8*/ 	.short	0x010a
        /*00ba*/ 	.byte	0x05
	.zero		1


	//   ....[5]....
        /*00bc*/ 	.word	0x00000450
        /*00c0*/ 	.word	0x000000ff
        /*00c4*/ 	.word	0x00000008
        /*00c8*/ 	.short	0x010a
        /*00ca*/ 	.byte	0x05
	.zero		1


	//   ....[6]....
        /*00cc*/ 	.word	0x000027f0
        /*00d0*/ 	.word	0x000000ff
        /*00d4*/ 	.word	0x00000000
        /*00d8*/ 	.short	0x0107
        /*00da*/ 	.byte	0x05
	.zero		1


	//   ....[7]....
        /*00dc*/ 	.word	0x000028c0
        /*00e0*/ 	.word	0x000000ff
        /*00e4*/ 	.word	0x00000000
        /*00e8*/ 	.short	0x0101
        /*00ea*/ 	.byte	0x05
	.zero		1


	//   ....[8]....
        /*00ec*/ 	.word	0x00003040
        /*00f0*/ 	.word	0x000000ff
        /*00f4*/ 	.word	0x00000008
        /*00f8*/ 	.short	0x010a
        /*00fa*/ 	.byte	0x06
	.zero		1


	//   ....[9]....
        /*00fc*/ 	.word	0x000031c0
        /*0100*/ 	.word	0x000000ff
        /*0104*/ 	.word	0x00000008
        /*0108*/ 	.short	0x010a
        /*010a*/ 	.byte	0x06
	.zero		1


	//   ....[10]....
        /*010c*/ 	.word	0x00008220
        /*0110*/ 	.word	0x000000ff
        /*0114*/ 	.word	0x00000000
        /*0118*/ 	.short	0x0107
        /*011a*/ 	.byte	0x06
	.zero		1


	//   ....[11]....
        /*011c*/ 	.word	0x00008270
        /*0120*/ 	.word	0x000000ff
        /*0124*/ 	.word	0x00000000
        /*0128*/ 	.short	0x0101
        /*012a*/ 	.byte	0x06
	.zero		1


	//   ....[12]....
        /*012c*/ 	.word	0x00008380
        /*0130*/ 	.word	0x00000004
        /*0134*/ 	.word	0x00000000
        /*0138*/ 	.short	0x010a
        /*013a*/ 	.byte	0xff
	.zero		1


	//   ....[13]....
        /*013c*/ 	.word	0x00008500
        /*0140*/ 	.word	0x00000004
        /*0144*/ 	.word	0x00000000
        /*0148*/ 	.short	0x010a
        /*014a*/ 	.byte	0xff
	.zero		1


	//   ....[14]....
        /*014c*/ 	.word	0x0000c480
        /*0150*/ 	.word	0x00000004
        /*0154*/ 	.word	0x00000008
        /*0158*/ 	.short	0x0101
        /*015a*/ 	.byte	0xff
	.zero		1


	//   ....[15]....
        /*015c*/ 	.word	0x0000c650
        /*0160*/ 	.word	0x00000006
        /*0164*/ 	.word	0x00000000
        /*0168*/ 	.short	0x0108
        /*016a*/ 	.byte	0xff
	.zero		1


	//   ....[16]....
        /*016c*/ 	.word	0x0000c660
        /*0170*/ 	.word	0x00000006
        /*0174*/ 	.word	0x00000008
        /*0178*/ 	.short	0x0108
        /*017a*/ 	.byte	0xff
	.zero		1


	//   ....[17]....
        /*017c*/ 	.word	0x0000c670
        /*0180*/ 	.word	0x00000006
        /*0184*/ 	.word	0x00000010
        /*0188*/ 	.short	0x0108
        /*018a*/ 	.byte	0xff
	.zero		1


	//   ....[18]....
        /*018c*/ 	.word	0x0000c680
        /*0190*/ 	.word	0x00000006
        /*0194*/ 	.word	0x00000018
        /*0198*/ 	.short	0x0108
        /*019a*/ 	.byte	0xff
	.zero		1


	//----- nvinfo : EIATTR_NUM_MBARRIERS
	.align		4
.L_21:
        /*019c*/ 	.byte	0x03, 0x38
        /*019e*/ 	.short	0x0004


	//----- nvinfo : EIATTR_EXIT_INSTR_OFFSETS
	.align		4
        /*01a0*/ 	.byte	0x04, 0x1c
        /*01a2*/ 	.short	(.L_23 - .L_22)


	//   ....[0]....
.L_22:
        /*01a4*/ 	.word	0x0000c5d0


	//   ....[1]....
        /*01a8*/ 	.word	0x0000c640


	//   ....[2]....
        /*01ac*/ 	.word	0x0000c690


	//----- nvinfo : EIATTR_CRS_STACK_SIZE
	.align		4
.L_23:
        /*01b0*/ 	.byte	0x04, 0x1e
        /*01b2*/ 	.short	(.L_25 - .L_24)
.L_24:
        /*01b4*/ 	.word	0x00000000


	//----- nvinfo : EIATTR_CBANK_PARAM_SIZE
	.align		4
.L_25:
        /*01b8*/ 	.byte	0x03, 0x19
        /*01ba*/ 	.short	0x0018


	//----- nvinfo : EIATTR_PARAM_CBANK
	.align		4
        /*01bc*/ 	.byte	0x04, 0x0a
        /*01be*/ 	.short	(.L_27 - .L_26)
	.align		4
.L_26:
        /*01c0*/ 	.word	index@(.nv.constant0._Z11wmma_kernelP6__halfS0_Pf)
        /*01c4*/ 	.short	0x0380
        /*01c6*/ 	.short	0x0018


	//----- nvinfo : EIATTR_SW_WAR
	.align		4
.L_27:
        /*01c8*/ 	.byte	0x04, 0x36
        /*01ca*/ 	.short	(.L_29 - .L_28)
.L_28:
        /*01cc*/ 	.word	0x00000008
.L_29:


//--------------------- .nv.callgraph             --------------------------
	.section	.nv.callgraph,"",@"SHT_CUDA_CALLGRAPH"
	.align	4
	.sectionentsize	8
	.align		4
        /*0000*/ 	.word	0x00000000
	.align		4
        /*0004*/ 	.word	0xffffffff
	.align		4
        /*0008*/ 	.word	0x00000000
	.align		4
        /*000c*/ 	.word	0xfffffffe
	.align		4
        /*0010*/ 	.word	0x00000000
	.align		4
        /*0014*/ 	.word	0xfffffffd
	.align		4
        /*0018*/ 	.word	0x00000000
	.align		4
        /*001c*/ 	.word	0xfffffffc


//--------------------- .text._Z11wmma_kernelP6__halfS0_Pf --------------------------
	.section	.text._Z11wmma_kernelP6__halfS0_Pf,"ax",@progbits
	.align	128
        .global         _Z11wmma_kernelP6__halfS0_Pf
        .type           _Z11wmma_kernelP6__halfS0_Pf,@function
        .size           _Z11wmma_kernelP6__halfS0_Pf,(.L_x_34 - _Z11wmma_kernelP6__halfS0_Pf)
        .other          _Z11wmma_kernelP6__halfS0_Pf,@"STO_CUDA_ENTRY STV_DEFAULT"
_Z11wmma_kernelP6__halfS0_Pf:
.text._Z11wmma_kernelP6__halfS0_Pf:
[----:B------:R-:W-:Y:S01]  /*0000*/  LDC R1, c[0x0][0x37c] ;  /* 0x0000df00ff017b82 */ /* 0x000fe20000000800 */
[----:B------:R-:W0:Y:S01]  /*0010*/  S2R R0, SR_TID.Y ;  /* 0x0000000000007919 */ /* 0x000e220000002200 */
[----:B------:R-:W1:Y:S01]  /*0020*/  LDCU UR4, c[0x0][0x360] ;  /* 0x00006c00ff0477ac */ /* 0x000e620008000800 */
[----:B------:R-:W-:Y:S01]  /*0030*/  BSSY.RECONVERGENT B0, `(.L_x_0) ;  /* 0x0000020000007945 */ /* 0x000fe20003800200 */
[----:B------:R-:W0:Y:S01]  /*0040*/  S2R R3, SR_TID.Z ;  /* 0x0000000000037919 */ /* 0x000e220000002300 */
[----:B------:R-:W0:Y:S01]  /*0050*/  LDCU UR5, c[0x0][0x364] ;  /* 0x00006c80ff0577ac */ /* 0x000e220008000800 */
[----:B------:R-:W2:Y:S01]  /*0060*/  S2R R27, SR_TID.X ;  /* 0x00000000001b7919 */ /* 0x000ea20000002100 */
[----:B------:R-:W3:Y:S01]  /*0070*/  LDCU UR6, c[0x0][0x368] ;  /* 0x00006d00ff0677ac */ /* 0x000ee20008000800 */
[----:B------:R-:W4:Y:S01]  /*0080*/  LDCU.64 UR10, c[0x0][0x358] ;  /* 0x00006b00ff0a77ac */ /* 0x000f220008000a00 */
[----:B0-----:R-:W-:-:S04]  /*0090*/  IMAD R0, R3, UR5, R0 ;  /* 0x0000000503007c24 */ /* 0x001fc8000f8e0200 */
[----:B-1----:R-:W-:Y:S01]  /*00a0*/  IMAD R0, R0, UR4, RZ ;  /* 0x0000000400007c24 */ /* 0x002fe2000f8e02ff */
[----:B------:R-:W-:-:S04]  /*00b0*/  UIMAD UR4, UR4, UR5, URZ ;  /* 0x00000005040472a4 */ /* 0x000fc8000f8e02ff */
[----:B--2---:R-:W-:Y:S01]  /*00c0*/  LOP3.LUT P0, RZ, R0, R27, RZ, 0xfc, !PT ;  /* 0x0000001b00ff7212 */ /* 0x004fe2000780fcff */
[----:B---3--:R-:W-:-:S12]  /*00d0*/  UIMAD UR6, UR4, UR6, URZ ;  /* 0x00000006040672a4 */ /* 0x008fd8000f8e02ff */
[----:B----4-:R-:W-:Y:S05]  /*00e0*/  @P0 BRA `(.L_x_1) ;  /* 0x0000000000500947 */ /* 0x010fea0003800000 */
[----:B------:R-:W0:Y:S01]  /*00f0*/  S2UR UR7, SR_CgaCtaId ;  /* 0x00000000000779c3 */ /* 0x000e220000008800 */
[----:B------:R-:W-:Y:S01]  /*0100*/  UMOV UR4, 0x400 ;  /* 0x0000040000047882 */ /* 0x000fe20000000000 */
[----:B------:R-:W-:-:S04]  /*0110*/  UIADD3 UR12, UPT, UPT, -UR6, 0x100000, URZ ;  /* 0x00100000060c7890 */ /* 0x000fc8000fffe1ff */
[----:B------:R-:W-:Y:S02]  /*0120*/  USHF.L.U32 UR13, UR12, 0xb, URZ ;  /* 0x0000000b0c0d7899 */ /* 0x000fe400080006ff */
[----:B------:R-:W-:Y:S01]  /*0130*/  USHF.L.U32 UR12, UR12, 0x1, URZ ;  /* 0x000000010c0c7899 */ /* 0x000fe200080006ff */
[----:B------:R-:W-:Y:S01]  /*0140*/  IMAD.U32 R5, RZ, RZ, UR6 ;  /* 0x00000006ff057e24 */ /* 0x000fe2000f8e00ff */
[----:B------:R-:W-:Y:S01]  /*0150*/  UIADD3 UR4, UPT, UPT, UR4, 0x8000, URZ ;  /* 0x0000800004047890 */ /* 0x000fe2000fffe0ff */
[----:B------:R-:W1:Y:S03]  /*0160*/  S2UR UR8, SR_SWINHI ;  /* 0x00000000000879c3 */ /* 0x000e660000002f00 */
[----:B0-----:R-:W-:-:S07]  /*0170*/  ULEA UR7, UR7, UR4, 0x18 ;  /* 0x0000000407077291 */ /* 0x001fce000f8ec0ff */
[----:B------:R-:W-:Y:S01]  /*0180*/  UMOV UR4, UR7 ;  /* 0x0000000700047c82 */ /* 0x000fe20008000000 */
[----:B-1----:R-:W-:Y:S01]  /*0190*/  UMOV UR5, UR8 ;  /* 0x0000000800057c82 */ /* 0x002fe20008000000 */
[----:B------:R-:W-:Y:S02]  /*01a0*/  IMAD.U32 R2, RZ, RZ, UR4 ;  /* 0x00000004ff027e24 */ /* 0x000fe4000f8e00ff */
[----:B------:R-:W-:Y:S01]  /*01b0*/  IMAD.U32 R3, RZ, RZ, UR5 ;  /* 0x00000005ff037e24 */ /* 0x000fe2000f8e00ff */
[----:B------:R-:W0:Y:S02]  /*01c0*/  FENCE.VIEW.ASYNC.S ;  /* 0x00000000000073c6 */ /* 0x000e240000000000 */
[----:B0-----:R0:W1:Y:S01]  /*01d0*/  SYNCS.EXCH.64 URZ, [UR7+0x8], UR12 ;  /* 0x0000080c07ff75b2 */ /* 0x0010620008000100 */
[----:B------:R0:W1:Y:S01]  /*01e0*/  SYNCS.EXCH.64 URZ, [UR7], UR12 ;  /* 0x0000000c07ff75b2 */ /* 0x0000620008000100 */
[----:B------:R0:W1:Y:S01]  /*01f0*/  SYNCS.EXCH.64 URZ, [UR7+0x18], UR12 ;  /* 0x0000180c07ff75b2 */ /* 0x0000620008000100 */
[----:B------:R0:W1:Y:S02]  /*0200*/  SYNCS.EXCH.64 URZ, [UR7+0x10], UR12 ;  /* 0x0000100c07ff75b2 */ /* 0x0000640008000100 */
[----:B-1----:R0:W-:Y:S01]  /*0210*/  ST.E.STRONG.SM desc[UR10][R2.64+0x20], R5 ;  /* 0x0000200502007985 */ /* 0x0021e2000c10b90a */
[----:B------:R-:W-:Y:S01]  /*0220*/  NOP ;  /* 0x0000000000007918 */ /* 0x000fe20000000000 */
.L_x_1:
[----:B0-----:R-:W-:Y:S05]  /*0230*/  BSYNC.RECONVERGENT B0 ;  /* 0x0000000000007941 */ /* 0x001fea0003800200 */
.L_x_0:
[----:B------:R-:W-:Y:S01]  /*0240*/  BAR.SYNC.DEFER_BLOCKING 0x0 ;  /* 0x0000000000007b1d */ /* 0x000fe20000010000 */
[----:B------:R-:W-:-:S07]  /*0250*/  CS2R R2, SR_GLOBALTIMERLO ;  /* 0x0000000000027805 */ /* 0x000fce0000015200 */
[----:B------:R-:W0:Y:S01]  /*0260*/  S2UR UR5, SR_CgaCtaId ;  /* 0x00000000000579c3 */ /* 0x000e220000008800 */
[----:B------:R-:W-:Y:S01]  /*0270*/  UMOV UR4, 0x400 ;  /* 0x0000040000047882 */ /* 0x000fe20000000000 */
[----:B------:R-:W-:Y:S01]  /*0280*/  IMAD.MOV.U32 R4, RZ, RZ, 0x1 ;  /* 0x00000001ff047424 */ /* 0x000fe200078e00ff */
[----:B------:R-:W-:-:S04]  /*0290*/  UIADD3 UR4, UPT, UPT, UR4, 0x8000, URZ ;  /* 0x0000800004047890 */ /* 0x000fc8000fffe0ff */
[----:B------:R-:W-:Y:S01]  /*02a0*/  SHF.L.U32 R4, R4, 0x1f, RZ ;  /* 0x0000001f04047819 */ /* 0x000fe200000006ff */
[----:B0-----:R-:W-:-:S09]  /*02b0*/  ULEA UR5, UR5, UR4, 0x18 ;  /* 0x0000000405057291 */ /* 0x001fd2000f8ec0ff */
[----:B------:R-:W0:Y:S02]  /*02c0*/  SYNCS.PHASECHK.TRANS64.TRYWAIT P0, [UR5+0x8], R4 ;  /* 0x00000804ff0075a7 */ /* 0x000e240008001105 */
[----:B0-----:R-:W-:Y:S05]  /*02d0*/  @P0 BRA `(.L_x_2) ;  /* 0x0000000000640947 */ /* 0x001fea0003800000 */
[----:B------:R-:W-:Y:S01]  /*02e0*/  IMAD.MOV.U32 R6, RZ, RZ, 0x1 ;  /* 0x00000001ff067424 */ /* 0x000fe200078e00ff */
[----:B------:R-:W-:-:S04]  /*02f0*/  UMOV UR4, URZ ;  /* 0x000000ff00047c82 */ /* 0x000fc80008000000 */
[----:B------:R-:W-:-:S07]  /*0300*/  SHF.L.U32 R6, R6, 0x1f, RZ ;  /* 0x0000001f06067819 */ /* 0x000fce00000006ff */
.L_x_5:
[----:B------:R-:W-:-:S11]  /*0310*/  UISETP.GT.AND UP0, UPT, UR4, 0xf, UPT ;  /* 0x0000000f0400788c */ /* 0x000fd6000bf04270 */
[----:B------:R-:W-:Y:S01]  /*0320*/  @!UP0 UIADD3 UR4, UPT, UPT, UR4, 0x1, URZ ;  /* 0x0000000104048890 */ /* 0x000fe2000fffe0ff */
[----:B------:R-:W-:Y:S11]  /*0330*/  BRA.U !UP0, `(.L_x_3) ;  /* 0x0000000108447547 */ /* 0x000ff6000b800000 */
[----:B------:R-:W-:-:S06]  /*0340*/  CS2R R4, SR_GLOBALTIMERLO ;  /* 0x0000000000047805 */ /* 0x000fcc0000015200 */
[----:B------:R-:W-:-:S05]  /*0350*/  IADD3 R7, P0, PT, -R2, R4, RZ ;  /* 0x0000000402077210 */ /* 0x000fca0007f1e1ff */
[----:B------:R-:W-:Y:S01]  /*0360*/  IMAD.X R5, R5, 0x1, ~R3, P0 ;  /* 0x0000000105057824 */ /* 0x000fe200000e0e03 */
[----:B------:R-:W-:-:S04]  /*0370*/  ISETP.GE.U32.AND P0, PT, R7, 0x3d0900, PT ;  /* 0x003d09000700780c */ /* 0x000fc80003f06070 */
[----:B------:R-:W-:-:S13]  /*0380*/  ISETP.GE.AND.EX P0, PT, R5, RZ, PT, P0 ;  /* 0x000000ff0500720c */ /* 0x000fda0003f06300 */
[----:B------:R-:W-:Y:S05]  /*0390*/  @!P0 BRA `(.L_x_4) ;  /* 0x0000000000088947 */ /* 0x000fea0003800000 */
[----:B------:R-:W-:Y:S05]  /*03a0*/  NANOSLEEP 0xf4240 ;  /* 0x000f42400000795d */ /* 0x000fea0003800000 */
[----:B------:R-:W-:Y:S05]  /*03b0*/  BRA `(.L_x_3) ;  /* 0x0000000000247947 */ /* 0x000fea0003800000 */
.L_x_4:
[----:B------:R-:W-:-:S04]  /*03c0*/  ISETP.GE.U32.AND P0, PT, R7, 0x9c40, PT ;  /* 0x00009c400700780c */ /* 0x000fc80003f06070 */
[----:B------:R-:W-:-:S13]  /*03d0*/  ISETP.GE.AND.EX P0, PT, R5, RZ, PT, P0 ;  /* 0x000000ff0500720c */ /* 0x000fda0003f06300 */
[----:B------:R-:W-:Y:S05]  /*03e0*/  @!P0 BRA `(.L_x_3) ;  /* 0x0000000000188947 */ /* 0x000fea0003800000 */
[----:B------:R-:W-:-:S04]  /*03f0*/  SHF.R.S32.HI R4, RZ, 0x1f, R5 ;  /* 0x0000001fff047819 */ /* 0x000fc80000011405 */
[----:B------:R-:W-:-:S05]  /*0400*/  LEA.HI R4, P0, R4, R7, RZ, 0x2 ;  /* 0x0000000704047211 */ /* 0x000fca00078110ff */
[----:B------:R-:W-:-:S05]  /*0410*/  IMAD.X R5, RZ, RZ, R5, P0 ;  /* 0x000000ffff057224 */ /* 0x000fca00000e0605 */
[----:B------:R-:W-:-:S04]  /*0420*/  SHF.R.U64 R4, R4, 0x2, R5 ;  /* 0x0000000204047819 */ /* 0x000fc80000001205 */
[----:B------:R-:W-:Y:S05]  /*0430*/  NANOSLEEP R4 ;  /* 0x000000040000735d */ /* 0x000fea0003800000 */
[----:B------:R-:W-:Y:S01]  /*0440*/  NOP ;  /* 0x0000000000007918 */ /* 0x000fe20000000000 */
.L_x_3:
[----:B------:R-:W0:Y:S02]  /*0450*/  SYNCS.PHASECHK.TRANS64.TRYWAIT P0, [UR5+0x8], R6 ;  /* 0x00000806ff0075a7 */ /* 0x000e240008001105 */
[----:B0-----:R-:W-:Y:S05]  /*0460*/  @!P0 BRA `(.L_x_5) ;  /* 0xfffffffc00a88947 */ /* 0x001fea000383ffff */
.L_x_2:
[----:B------:R-:W-:Y:S01]  /*0470*/  IMAD.IADD R27, R0, 0x1, R27 ;  /* 0x00000001001b7824 */ /* 0x000fe200078e021b */
[----:B------:R-:W0:Y:S01]  /*0480*/  LDCU.64 UR8, c[0x0][0x380] ;  /* 0x00007000ff0877ac */ /* 0x000e220008000a00 */
[----:B------:R-:W-:Y:S03]  /*0490*/  BSSY.RECONVERGENT B0, `(.L_x_6) ;  /* 0x0000235000007945 */ /* 0x000fe60003800200 */
[----:B------:R-:W-:Y:S01]  /*04a0*/  ISETP.GT.U32.AND P0, PT, R27, 0x1fff, PT ;  /* 0x00001fff1b00780c */ /* 0x000fe20003f04070 */
[----:B------:R-:W1:Y:S01]  /*04b0*/  LDCU.64 UR12, c[0x0][0x380] ;  /* 0x00007000ff0c77ac */ /* 0x000e620008000a00 */
[----:B------:R-:W-:Y:S01]  /*04c0*/  USHF.L.U32 UR6, UR6, 0x1, URZ ;  /* 0x0000000106067899 */ /* 0x000fe200080006ff */
[----:B------:R-:W-:-:S10]  /*04d0*/  UMOV UR4, URZ ;  /* 0x000000ff00047c82 */ /* 0x000fd40008000000 */
[----:B------:R-:W-:Y:S05]  /*04e0*/  @P0 BRA `(.L_x_7) ;  /* 0x0000002000bc0947 */ /* 0x000fea0003800000 */
[----:B------:R-:W-:Y:S01]  /*04f0*/  IMAD.SHL.U32 R33, R27, 0x2, RZ ;  /* 0x000000021b217824 */ /* 0x000fe200078e00ff */
[----:B------:R-:W-:Y:S01]  /*0500*/  BSSY.RECONVERGENT B1, `(.L_x_8) ;  /* 0x0000029000017945 */ /* 0x000fe20003800200 */
[----:B------:R-:W-:-:S03]  /*0510*/  IMAD.MOV.U32 R35, RZ, RZ, RZ ;  /* 0x000000ffff237224 */ /* 0x000fc600078e00ff */
[----:B------:R-:W-:-:S04]  /*0520*/  IADD3 R6, P1, PT, R33, UR6, RZ ;  /* 0x0000000621067c10 */ /* 0x000fc8000ff3e0ff */
[C---:B------:R-:W-:Y:S01]  /*0530*/  ISETP.GE.U32.AND P0, PT, R6.reuse, 0x4000, PT ;  /* 0x000040000600780c */ /* 0x040fe20003f06070 */
[----:B------:R-:W-:Y:S01]  /*0540*/  IMAD.X R2, RZ, RZ, RZ, P1 ;  /* 0x000000ffff027224 */ /* 0x000fe200008e06ff */
[----:B------:R-:W-:-:S04]  /*0550*/  ISETP.GT.U32.AND P1, PT, R6, 0x4000, PT ;  /* 0x000040000600780c */ /* 0x000fc80003f24070 */
[C---:B------:R-:W-:Y:S02]  /*0560*/  ISETP.GE.U32.AND.EX P0, PT, R2.reuse, RZ, PT, P0 ;  /* 0x000000ff0200720c */ /* 0x040fe40003f06100 */
[----:B------:R-:W-:Y:S02]  /*0570*/  ISETP.GT.U32.AND.EX P1, PT, R2, RZ, PT, P1 ;  /* 0x000000ff0200720c */ /* 0x000fe40003f24110 */
[----:B------:R-:W-:Y:S02]  /*0580*/  SEL R0, RZ, 0x1, P0 ;  /* 0x00000001ff007807 */ /* 0x000fe40000000000 */
[----:B------:R-:W-:Y:S02]  /*0590*/  SEL R3, R6, 0x4000, P1 ;  /* 0x0000400006037807 */ /* 0x000fe40000800000 */
[----:B------:R-:W-:Y:S02]  /*05a0*/  SEL R5, R2, RZ, P1 ;  /* 0x000000ff02057207 */ /* 0x000fe40000800000 */
[----:B------:R-:W-:-:S04]  /*05b0*/  IADD3 R6, P0, P1, R3, -R6, -R0 ;  /* 0x8000000603067210 */ /* 0x000fc8000791e800 */
[----:B------:R-:W-:-:S04]  /*05c0*/  IADD3.X R5, PT, PT, R5, -0x1, ~R2, P0, P1 ;  /* 0xffffffff05057810 */ /* 0x000fc800007e2c02 */
[----:B------:R-:W-:-:S13]  /*05d0*/  ISETP.NE.U32.AND P0, PT, R5, RZ, PT ;  /* 0x000000ff0500720c */ /* 0x000fda0003f05070 */
[----:B------:R-:W-:Y:S05]  /*05e0*/  @P0 BRA `(.L_x_9) ;  /* 0x0000000000500947 */ /* 0x000fea0003800000 */
[----:B------:R-:W2:Y:S01]  /*05f0*/  I2F.U32.RP R4, UR6 ;  /* 0x0000000600047d06 */ /* 0x000ea20008209000 */
[----:B------:R-:W-:Y:S01]  /*0600*/  IMAD R5, RZ, RZ, -UR6 ;  /* 0x80000006ff057e24 */ /* 0x000fe2000f8e02ff */
[----:B------:R-:W-:-:S06]  /*0610*/  ISETP.NE.U32.AND P2, PT, RZ, UR6, PT ;  /* 0x00000006ff007c0c */ /* 0x000fcc000bf45070 */
[----:B--2---:R-:W2:Y:S02]  /*0620*/  MUFU.RCP R4, R4 ;  /* 0x0000000400047308 */ /* 0x004ea40000001000 */
[----:B--2---:R-:W-:-:S06]  /*0630*/  VIADD R2, R4, 0xffffffe ;  /* 0x0ffffffe04027836 */ /* 0x004fcc0000000000 */
[----:B------:R2:W3:Y:S02]  /*0640*/  F2I.FTZ.U32.TRUNC.NTZ R3, R2 ;  /* 0x0000000200037305 */ /* 0x0004e4000021f000 */
[----:B--2---:R-:W-:Y:S02]  /*0650*/  IMAD.MOV.U32 R2, RZ, RZ, RZ ;  /* 0x000000ffff027224 */ /* 0x004fe400078e00ff */
[----:B---3--:R-:W-:-:S04]  /*0660*/  IMAD R5, R5, R3, RZ ;  /* 0x0000000305057224 */ /* 0x008fc800078e02ff */
[----:B------:R-:W-:-:S06]  /*0670*/  IMAD.HI.U32 R3, R3, R5, R2 ;  /* 0x0000000503037227 */ /* 0x000fcc00078e0002 */
[----:B------:R-:W-:-:S04]  /*0680*/  IMAD.HI.U32 R2, R3, R6, RZ ;  /* 0x0000000603027227 */ /* 0x000fc800078e00ff */
[----:B------:R-:W-:-:S04]  /*0690*/  IMAD.MOV R3, RZ, RZ, -R2 ;  /* 0x000000ffff037224 */ /* 0x000fc800078e0a02 */
[----:B------:R-:W-:-:S05]  /*06a0*/  IMAD R3, R3, UR6, R6 ;  /* 0x0000000603037c24 */ /* 0x000fca000f8e0206 */
[----:B------:R-:W-:-:S13]  /*06b0*/  ISETP.GE.U32.AND P0, PT, R3, UR6, PT ;  /* 0x0000000603007c0c */ /* 0x000fda000bf06070 */
[----:B------:R-:W-:Y:S02]  /*06c0*/  @P0 VIADD R3, R3, -UR6 ;  /* 0x8000000603030c36 */ /* 0x000fe40008000000 */
[----:B------:R-:W-:-:S03]  /*06d0*/  @P0 VIADD R2, R2, 0x1 ;  /* 0x0000000102020836 */ /* 0x000fc60000000000 */
[----:B------:R-:W-:Y:S01]  /*06e0*/  ISETP.GE.U32.AND P1, PT, R3, UR6, PT ;  /* 0x0000000603007c0c */ /* 0x000fe2000bf26070 */
[----:B------:R-:W-:-:S12]  /*06f0*/  IMAD.MOV.U32 R3, RZ, RZ, RZ ;  /* 0x000000ffff037224 */ /* 0x000fd800078e00ff */
[----:B------:R-:W-:Y:S01]  /*0700*/  @P1 VIADD R2, R2, 0x1 ;  /* 0x0000000102021836 */ /* 0x000fe20000000000 */
[----:B------:R-:W-:Y:S01]  /*0710*/  @!P2 LOP3.LUT R2, RZ, UR6, RZ, 0x33, !PT ;  /* 0x00000006ff02ac12 */ /* 0x000fe2000f8e33ff */
[----:B------:R-:W-:Y:S06]  /*0720*/  BRA `(.L_x_10) ;  /* 0x0000000000187947 */ /* 0x000fec0003800000 */
.L_x_9:
[----:B------:R-:W-:Y:S01]  /*0730*/  IMAD.MOV.U32 R3, RZ, RZ, R6 ;  /* 0x000000ffff037224 */ /* 0x000fe200078e0006 */
[----:B------:R-:W-:Y:S01]  /*0740*/  MOV R2, 0x770 ;  /* 0x0000077000027802 */ /* 0x000fe20000000f00 */
[----:B------:R-:W-:-:S07]  /*0750*/  IMAD.U32 R4, RZ, RZ, UR6 ;  /* 0x00000006ff047e24 */ /* 0x000fce000f8e00ff */
[----:B01----:R-:W-:Y:S05]  /*0760*/  CALL.REL.NOINC `($__internal_0_$__cuda_sm20_div_u64) ;  /* 0x000000bc00cc7944 */ /* 0x003fea0003c00000 */
[----:B------:R-:W-:Y:S02]  /*0770*/  IMAD.MOV.U32 R2, RZ, RZ, R4 ;  /* 0x000000ffff027224 */ /* 0x000fe400078e0004 */
[----:B------:R-:W-:-:S07]  /*0780*/  IMAD.MOV.U32 R3, RZ, RZ, R5 ;  /* 0x000000ffff037224 */ /* 0x000fce00078e0005 */
.L_x_10:
[----:B01----:R-:W-:Y:S05]  /*0790*/  BSYNC.RECONVERGENT B1 ;  /* 0x0000000000017941 */ /* 0x003fea0003800200 */
.L_x_8:
[----:B------:R-:W-:Y:S01]  /*07a0*/  IADD3 R0, P0, PT, R2, R0, RZ ;  /* 0x0000000002007210 */ /* 0x000fe20007f1e0ff */
[----:B------:R-:W-:Y:S03]  /*07b0*/  BSSY.RECONVERGENT B1, `(.L_x_11) ;  /* 0x000001b000017945 */ /* 0x000fe60003800200 */
[C---:B------:R-:W-:Y:S01]  /*07c0*/  LOP3.LUT R4, R0.reuse, 0x3f, RZ, 0xc0, !PT ;  /* 0x0000003f00047812 */ /* 0x040fe200078ec0ff */
[----:B------:R-:W-:Y:S01]  /*07d0*/  IMAD.X R2, RZ, RZ, R3, P0 ;  /* 0x000000ffff027224 */ /* 0x000fe200000e0603 */
[----:B------:R-:W-:Y:S02]  /*07e0*/  ISETP.GE.U32.AND P1, PT, R0, 0x3f, PT ;  /* 0x0000003f0000780c */ /* 0x000fe40003f26070 */
[----:B------:R-:W-:Y:S02]  /*07f0*/  ISETP.NE.U32.AND P0, PT, R4, 0x3f, PT ;  /* 0x0000003f0400780c */ /* 0x000fe40003f05070 */
[----:B------:R-:W-:-:S02]  /*0800*/  ISETP.GE.U32.AND.EX P1, PT, R2, RZ, PT, P1 ;  /* 0x000000ff0200720c */ /* 0x000fc40003f26110 */
[----:B------:R-:W-:-:S13]  /*0810*/  ISETP.NE.AND.EX P0, PT, RZ, RZ, PT, P0 ;  /* 0x000000ffff00720c */ /* 0x000fda0003f05300 */
[----:B------:R-:W-:Y:S05]  /*0820*/  @!P0 BRA `(.L_x_12) ;  /* 0x00000000004c8947 */ /* 0x000fea0003800000 */
[----:B------:R-:W0:Y:S01]  /*0830*/  S2R R4, SR_CgaCtaId ;  /* 0x0000000000047919 */ /* 0x000e220000008800 */
[----:B------:R-:W-:Y:S01]  /*0840*/  VIADD R2, R0, 0x1 ;  /* 0x0000000100027836 */ /* 0x000fe20000000000 */
[----:B------:R-:W-:Y:S02]  /*0850*/  MOV R3, 0x400 ;  /* 0x0000040000037802 */ /* 0x000fe40000000f00 */
[----:B------:R-:W-:Y:S02]  /*0860*/  CS2R R6, SRZ ;  /* 0x0000000000067805 */ /* 0x000fe4000001ff00 */
[----:B------:R-:W-:Y:S02]  /*0870*/  LOP3.LUT R9, R2, 0x3f, RZ, 0xc0, !PT ;  /* 0x0000003f02097812 */ /* 0x000fe400078ec0ff */
[----:B0-----:R-:W-:-:S07]  /*0880*/  LEA R0, R4, R3, 0x18 ;  /* 0x0000000304007211 */ /* 0x001fce00078ec0ff */
.L_x_13:
[----:B------:R-:W-:-:S04]  /*0890*/  IADD3 R2, P0, PT, R33, UR8, RZ ;  /* 0x0000000821027c10 */ /* 0x000fc8000ff1e0ff */
[----:B------:R-:W-:-:S05]  /*08a0*/  IADD3.X R3, PT, PT, R35, UR9, RZ, P0, !PT ;  /* 0x0000000923037c10 */ /* 0x000fca00087fe4ff */
[----:B------:R-:W2:Y:S01]  /*08b0*/  LDG.E.U16 R2, desc[UR10][R2.64] ;  /* 0x0000000a02027981 */ /* 0x000ea2000c1e1500 */
[----:B0-----:R-:W-:Y:S01]  /*08c0*/  IMAD.IADD R4, R0, 0x1, R33 ;  /* 0x0000000100047824 */ /* 0x001fe200078e0221 */
[----:B------:R-:W-:Y:S02]  /*08d0*/  IADD3 R6, P0, PT, R6, 0x1, RZ ;  /* 0x0000000106067810 */ /* 0x000fe40007f1e0ff */
[----:B------:R-:W-:-:S03]  /*08e0*/  IADD3 R33, P2, PT, R33, UR6, RZ ;  /* 0x0000000621217c10 */ /* 0x000fc6000ff5e0ff */
[----:B------:R-:W-:Y:S01]  /*08f0*/  IMAD.X R7, RZ, RZ, R7, P0 ;  /* 0x000000ffff077224 */ /* 0x000fe200000e0607 */
[----:B------:R-:W-:Y:S01]  /*0900*/  ISETP.NE.U32.AND P0, PT, R6, R9, PT ;  /* 0x000000090600720c */ /* 0x000fe20003f05070 */
[----:B------:R-:W-:-:S03]  /*0910*/  IMAD.X R35, RZ, RZ, R35, P2 ;  /* 0x000000ffff237224 */ /* 0x000fc600010e0623 */
[----:B------:R-:W-:Y:S02]  /*0920*/  ISETP.NE.AND.EX P0, PT, R7, RZ, PT, P0 ;  /* 0x000000ff0700720c */ /* 0x000fe40003f05300 */
[----:B--2---:R-:W-:-:S05]  /*0930*/  PRMT R5, R2, 0x7710, RZ ;  /* 0x0000771002057816 */ /* 0x004fca00000000ff */
[----:B------:R0:W-:Y:S06]  /*0940*/  STS.U16 [R4], R5 ;  /* 0x0000000504007388 */ /* 0x0001ec0000000400 */
[----:B------:R-:W-:Y:S05]  /*0950*/  @P0 BRA `(.L_x_13) ;  /* 0xfffffffc00cc0947 */ /* 0x000fea000383ffff */
.L_x_12:
[----:B------:R-:W-:Y:S05]  /*0960*/  BSYNC.RECONVERGENT B1 ;  /* 0x0000000000017941 */ /* 0x000fea0003800200 */
.L_x_11:
[----:B------:R-:W-:Y:S05]  /*0970*/  @!P1 BRA `(.L_x_7) ;  /* 0x0000001c00989947 */ /* 0x000fea0003800000 */
[----:B------:R-:W1:Y:S01]  /*0980*/  S2R R3, SR_CgaCtaId ;  /* 0x0000000000037919 */ /* 0x000e620000008800 */
[----:B------:R-:W-:-:S04]  /*0990*/  MOV R2, 0x400 ;  /* 0x0000040000027802 */ /* 0x000fc80000000f00 */
[----:B-1----:R-:W-:-:S07]  /*09a0*/  LEA R2, R3, R2, 0x18 ;  /* 0x0000000203027211 */ /* 0x002fce00078ec0ff */
.L_x_14:
[----:B------:R-:W-:-:S04]  /*09b0*/  IADD3 R6, P0, PT, R33, UR12, RZ ;  /* 0x0000000c21067c10 */ /* 0x000fc8000ff1e0ff */
[----:B------:R-:W-:Y:S02]  /*09c0*/  IADD3.X R7, PT, PT, R35, UR13, RZ, P0, !PT ;  /* 0x0000000d23077c10 */ /* 0x000fe400087fe4ff */
[----:B0-----:R-:W-:-:S03]  /*09d0*/  IADD3 R4, P0, PT, R6, UR6, RZ ;  /* 0x0000000606047c10 */ /* 0x001fc6000ff1e0ff */
[----:B------:R-:W2:Y:S02]  /*09e0*/  LDG.E.U16 R12, desc[UR10][R6.64] ;  /* 0x0000000a060c7981 */ /* 0x000ea4000c1e1500 */
[----:B------:R-:W-:Y:S01]  /*09f0*/  IMAD.X R5, RZ, RZ, R7, P0 ;  /* 0x000000ffff057224 */ /* 0x000fe200000e0607 */
[----:B------:R-:W-:-:S04]  /*0a00*/  IADD3 R8, P0, PT, R4, UR6, RZ ;  /* 0x0000000604087c10 */ /* 0x000fc8000ff1e0ff */
[----:B------:R0:W3:Y:S01]  /*0a10*/  LDG.E.U16 R23, desc[UR10][R4.64] ;  /* 0x0000000a04177981 */ /* 0x0000e2000c1e1500 */
[----:B------:R-:W-:Y:S01]  /*0a20*/  IMAD.X R9, RZ, RZ, R5, P0 ;  /* 0x000000ffff097224 */ /* 0x000fe200000e0605 */
[----:B------:R-:W-:-:S04]  /*0a30*/  IADD3 R10, P0, PT, R8, UR6, RZ ;  /* 0x00000006080a7c10 */ /* 0x000fc8000ff1e0ff */
[----:B------:R-:W4:Y:S01]  /*0a40*/  LDG.E.U16 R21, desc[UR10][R8.64] ;  /* 0x0000000a08157981 */ /* 0x000f22000c1e1500 */
[----:B------:R-:W-:Y:S01]  /*0a50*/  IMAD.X R11, RZ, RZ, R9, P0 ;  /* 0x000000ffff0b7224 */ /* 0x000fe200000e0609 */
[----:B------:R-:W-:-:S04]  /*0a60*/  IADD3 R14, P0, PT, R10, UR6, RZ ;  /* 0x000000060a0e7c10 */ /* 0x000fc8000ff1e0ff */
[----:B------:R1:W5:Y:S01]  /*0a70*/  LDG.E.U16 R20, desc[UR10][R10.64] ;  /* 0x0000000a0a147981 */ /* 0x000362000c1e1500 */
[----:B------:R-:W-:Y:S01]  /*0a80*/  IMAD.X R15, RZ, RZ, R11, P0 ;  /* 0x000000ffff0f7224 */ /* 0x000fe200000e060b */
[----:B------:R-:W-:-:S04]  /*0a90*/  IADD3 R16, P0, PT, R14, UR6, RZ ;  /* 0x000000060e107c10 */ /* 0x000fc8000ff1e0ff */
[----:B------:R1:W5:Y:S01]  /*0aa0*/  LDG.E.U16 R7, desc[UR10][R14.64] ;  /* 0x0000000a0e077981 */ /* 0x000362000c1e1500 */
[----:B------:R-:W-:Y:S01]  /*0ab0*/  IMAD.X R17, RZ, RZ, R15, P0 ;  /* 0x000000ffff117224 */ /* 0x000fe200000e060f */
[----:B0-----:R-:W-:-:S04]  /*0ac0*/  IADD3 R4, P0, PT, R16, UR6, RZ ;  /* 0x0000000610047c10 */ /* 0x001fc8000ff1e0ff */
[----:B------:R0:W5:Y:S01]  /*0ad0*/  LDG.E.U16 R22, desc[UR10][R16.64] ;  /* 0x0000000a10167981 */ /* 0x000162000c1e1500 */
[----:B------:R-:W-:Y:S01]  /*0ae0*/  IMAD.X R5, RZ, RZ, R17, P0 ;  /* 0x000000ffff057224 */ /* 0x000fe200000e0611 */
[----:B------:R-:W-:-:S04]  /*0af0*/  IADD3 R18, P0, PT, R4, UR6, RZ ;  /* 0x0000000604127c10 */ /* 0x000fc8000ff1e0ff */
[----:B------:R0:W5:Y:S01]  /*0b00*/  LDG.E.U16 R8, desc[UR10][R4.64] ;  /* 0x0000000a04087981 */ /* 0x000162000c1e1500 */
[----:B------:R-:W-:Y:S01]  /*0b10*/  IMAD.X R19, RZ, RZ, R5, P0 ;  /* 0x000000ffff137224 */ /* 0x000fe200000e0605 */
[----:B-1----:R-:W-:-:S04]  /*0b20*/  IADD3 R10, P0, PT, R18, UR6, RZ ;  /* 0x00000006120a7c10 */ /* 0x002fc8000ff1e0ff */
[----:B------:R-:W5:Y:S01]  /*0b30*/  LDG.E.U16 R25, desc[UR10][R18.64] ;  /* 0x0000000a12197981 */ /* 0x000f62000c1e1500 */
[----:B------:R-:W-:-:S05]  /*0b40*/  IMAD.X R11, RZ, RZ, R19, P0 ;  /* 0x000000ffff0b7224 */ /* 0x000fca00000e0613 */
[----:B------:R1:W5:Y:S01]  /*0b50*/  LDG.E.U16 R24, desc[UR10][R10.64] ;  /* 0x0000000a0a187981 */ /* 0x000362000c1e1500 */
[----:B------:R-:W-:-:S05]  /*0b60*/  IADD3 R14, P0, PT, R10, UR6, RZ ;  /* 0x000000060a0e7c10 */ /* 0x000fca000ff1e0ff */
[----:B------:R-:W-:Y:S01]  /*0b70*/  IMAD.X R15, RZ, RZ, R11, P0 ;  /* 0x000000ffff0f7224 */ /* 0x000fe200000e060b */
[----:B0-----:R-:W-:-:S04]  /*0b80*/  IADD3 R16, P0, PT, R14, UR6, RZ ;  /* 0x000000060e107c10 */ /* 0x001fc8000ff1e0ff */
[----:B------:R0:W5:Y:S01]  /*0b90*/  LDG.E.U16 R36, desc[UR10][R14.64] ;  /* 0x0000000a0e247981 */ /* 0x000162000c1e1500 */
[----:B------:R-:W-:-:S05]  /*0ba0*/  IMAD.X R17, RZ, RZ, R15, P0 ;  /* 0x000000ffff117224 */ /* 0x000fca00000e060f */
[----:B------:R0:W5:Y:S01]  /*0bb0*/  LDG.E.U16 R3, desc[UR10][R16.64] ;  /* 0x0000000a10037981 */ /* 0x000162000c1e1500 */
[----:B------:R-:W-:-:S05]  /*0bc0*/  IADD3 R28, P0, PT, R16, UR6, RZ ;  /* 0x00000006101c7c10 */ /* 0x000fca000ff1e0ff */
[----:B------:R-:W-:Y:S01]  /*0bd0*/  IMAD.X R29, RZ, RZ, R17, P0 ;  /* 0x000000ffff1d7224 */ /* 0x000fe200000e0611 */
[----:B------:R-:W-:-:S04]  /*0be0*/  IADD3 R4, P0, PT, R28, UR6, RZ ;  /* 0x000000061c047c10 */ /* 0x000fc8000ff1e0ff */
[----:B------:R-:W5:Y:S01]  /*0bf0*/  LDG.E.U16 R6, desc[UR10][R28.64] ;  /* 0x0000000a1c067981 */ /* 0x000f62000c1e1500 */
[----:B------:R-:W-:Y:S01]  /*0c00*/  IMAD.X R5, RZ, RZ, R29, P0 ;  /* 0x000000ffff057224 */ /* 0x000fe200000e061d */
[----:B-1----:R-:W-:-:S04]  /*0c10*/  IADD3 R10, P0, PT, R4, UR6, RZ ;  /* 0x00000006040a7c10 */ /* 0x002fc8000ff1e0ff */
[----:B------:R-:W5:Y:S01]  /*0c20*/  LDG.E.U16 R32, desc[UR10][R4.64] ;  /* 0x0000000a04207981 */ /* 0x000f62000c1e1500 */
        /* <DEDUP_REMOVED lines=10> */
[----:B------:R-:W-:-:S04]  /*0cd0*/  IADD3 R16, P0, PT, R18, UR6, RZ ;  /* 0x0000000612107c10 */ /* 0x000fc8000ff1e0ff */
[----:B------:R0:W5:Y:S01]  /*0ce0*/  LDG.E.U16 R5, desc[UR10][R18.64] ;  /* 0x0000000a12057981 */ /* 0x000162000c1e1500 */
[----:B------:R-:W-:Y:S01]  /*0cf0*/  IMAD.X R17, RZ, RZ, R19, P0 ;  /* 0x000000ffff117224 */ /* 0x000fe200000e0613 */
[----:B-1----:R-:W-:-:S04]  /*0d00*/  IADD3 R10, P0, PT, R16, UR6, RZ ;  /* 0x00000006100a7c10 */ /* 0x002fc8000ff1e0ff */
[----:B------:R1:W5:Y:S01]  /*0d10*/  LDG.E.U16 R29, desc[UR10][R16.64] ;  /* 0x0000000a101d7981 */ /* 0x000362000c1e1500 */
[----:B------:R-:W-:Y:S01]  /*0d20*/  IMAD.X R11, RZ, RZ, R17, P0 ;  /* 0x000000ffff0b7224 */ /* 0x000fe200000e0611 */
[----:B0-----:R-:W-:-:S04]  /*0d30*/  IADD3 R38, P0, PT, R10, UR6, RZ ;  /* 0x000000060a267c10 */ /* 0x001fc8000ff1e0ff */
[----:B------:R0:W5:Y:S01]  /*0d40*/  LDG.E.U16 R30, desc[UR10][R10.64] ;  /* 0x0000000a0a1e7981 */ /* 0x000162000c1e1500 */
[----:B------:R-:W-:Y:S01]  /*0d50*/  IMAD.X R39, RZ, RZ, R11, P0 ;  /* 0x000000ffff277224 */ /* 0x000fe200000e060b */
[----:B------:R-:W-:-:S04]  /*0d60*/  IADD3 R14, P0, PT, R38, UR6, RZ ;  /* 0x00000006260e7c10 */ /* 0x000fc8000ff1e0ff */
[----:B------:R-:W5:Y:S01]  /*0d70*/  LDG.E.U16 R26, desc[UR10][R38.64] ;  /* 0x0000000a261a7981 */ /* 0x000f62000c1e1500 */
        /* <DEDUP_REMOVED lines=8> */
[----:B------:R-:W-:Y:S01]  /*0e00*/  IADD3 R14, P1, PT, R10, UR6, RZ ;  /* 0x000000060a0e7c10 */ /* 0x000fe2000ff3e0ff */
[----:B------:R-:W-:Y:S01]  /*0e10*/  IMAD.X R11, RZ, RZ, R17, P0 ;  /* 0x000000ffff0b7224 */ /* 0x000fe200000e0611 */
[----:B------:R0:W5:Y:S01]  /*0e20*/  LDG.E.U16 R4, desc[UR10][R16.64] ;  /* 0x0000000a10047981 */ /* 0x000162000c1e1500 */
[----:B------:R-:W-:Y:S01]  /*0e30*/  IADD3 R39, P0, PT, R33, UR6, RZ ;  /* 0x0000000621277c10 */ /* 0x000fe2000ff1e0ff */
[----:B------:R-:W-:Y:S02]  /*0e40*/  IMAD.IADD R37, R2, 0x1, R33 ;  /* 0x0000000102257824 */ /* 0x000fe400078e0221 */
[----:B------:R-:W-:Y:S01]  /*0e50*/  IMAD.X R15, RZ, RZ, R11, P1 ;  /* 0x000000ffff0f7224 */ /* 0x000fe200008e060b */
[----:B-1----:R-:W-:Y:S02]  /*0e60*/  IADD3 R19, P5, PT, R39, UR6, RZ ;  /* 0x0000000627137c10 */ /* 0x002fe4000ffbe0ff */
[----:B0-----:R-:W-:Y:S02]  /*0e70*/  IADD3 R16, P1, PT, R14, UR6, RZ ;  /* 0x000000060e107c10 */ /* 0x001fe4000ff3e0ff */
[----:B------:R-:W5:Y:S03]  /*0e80*/  LDG.E.U16 R14, desc[UR10][R14.64] ;  /* 0x0000000a0e0e7981 */ /* 0x000f66000c1e1500 */
[----:B------:R-:W-:Y:S01]  /*0e90*/  IMAD.X R17, RZ, RZ, R15, P1 ;  /* 0x000000ffff117224 */ /* 0x000fe200008e060f */
[----:B------:R-:W-:Y:S01]  /*0ea0*/  IADD3 R18, P1, PT, R16, UR6, RZ ;  /* 0x0000000610127c10 */ /* 0x000fe2000ff3e0ff */
[----:B------:R-:W-:Y:S01]  /*0eb0*/  IMAD.IADD R33, R2, 0x1, R39 ;  /* 0x0000000102217824 */ /* 0x000fe200078e0227 */
[----:B------:R-:W-:-:S02]  /*0ec0*/  IADD3.X R35, PT, PT, RZ, RZ, R35, P5, P0 ;  /* 0x000000ffff237210 */ /* 0x000fc40002fe0423 */
[----:B--2---:R-:W-:Y:S02]  /*0ed0*/  PRMT R34, R12, 0x7710, RZ ;  /* 0x000077100c227816 */ /* 0x004fe400000000ff */
[----:B------:R0:W2:Y:S04]  /*0ee0*/  LDG.E.U16 R12, desc[UR10][R10.64] ;  /* 0x0000000a0a0c7981 */ /* 0x0000a8000c1e1500 */
[----:B------:R1:W-:Y:S01]  /*0ef0*/  STS.U16 [R37], R34 ;  /* 0x0000002225007388 */ /* 0x0003e20000000400 */
[----:B---3--:R-:W-:Y:S01]  /*0f00*/  PRMT R38, R23, 0x7710, RZ ;  /* 0x0000771017267816 */ /* 0x008fe200000000ff */
[----:B------:R-:W-:Y:S01]  /*0f10*/  IMAD.IADD R23, R2, 0x1, R19 ;  /* 0x0000000102177824 */ /* 0x000fe200078e0213 */
[----:B0-----:R-:W-:Y:S01]  /*0f20*/  IADD3 R11, P2, PT, R19, UR6, RZ ;  /* 0x00000006130b7c10 */ /* 0x001fe2000ff5e0ff */
[----:B------:R-:W-:Y:S01]  /*0f30*/  IMAD.X R19, RZ, RZ, R17, P1 ;  /* 0x000000ffff137224 */ /* 0x000fe200008e0611 */
[----:B----4-:R-:W-:Y:S01]  /*0f40*/  PRMT R40, R21, 0x7710, RZ ;  /* 0x0000771015287816 */ /* 0x010fe200000000ff */
[----:B------:R0:W3:Y:S01]  /*0f50*/  LDG.E.U16 R10, desc[UR10][R16.64] ;  /* 0x0000000a100a7981 */ /* 0x0000e2000c1e1500 */
[----:B-----5:R-:W-:-:S02]  /*0f60*/  PRMT R15, R20, 0x7710, RZ ;  /* 0x00007710140f7816 */ /* 0x020fc400000000ff */
[----:B------:R-:W-:Y:S01]  /*0f70*/  IADD3 R20, P1, PT, R18, UR6, RZ ;  /* 0x0000000612147c10 */ /* 0x000fe2000ff3e0ff */
[----:B------:R4:W-:Y:S04]  /*0f80*/  STS.U16 [R33], R38 ;  /* 0x0000002621007388 */ /* 0x0009e80000000400 */
[----:B------:R-:W-:Y:S01]  /*0f90*/  IMAD.X R21, RZ, RZ, R19, P1 ;  /* 0x000000ffff157224 */ /* 0x000fe200008e0613 */
[----:B0-----:R-:W-:Y:S01]  /*0fa0*/  IADD3 R16, P1, PT, R20, UR6, RZ ;  /* 0x0000000614107c10 */ /* 0x001fe2000ff3e0ff */
[----:B-1----:R-:W-:Y:S01]  /*0fb0*/  IMAD.IADD R34, R2, 0x1, R11 ;  /* 0x0000000102227824 */ /* 0x002fe200078e020b */
[----:B----4-:R-:W-:-:S03]  /*0fc0*/  IADD3 R33, P6, PT, R11, UR6, RZ ;  /* 0x000000060b217c10 */ /* 0x010fc6000ffde0ff */
[----:B------:R-:W-:Y:S01]  /*0fd0*/  IMAD.X R17, RZ, RZ, R21, P1 ;  /* 0x000000ffff117224 */ /* 0x000fe200008e0615 */
[----:B------:R0:W4:Y:S01]  /*0fe0*/  LDG.E.U16 R11, desc[UR10][R18.64] ;  /* 0x0000000a120b7981 */ /* 0x000122000c1e1500 */
[----:B------:R-:W-:Y:S01]  /*0ff0*/  PRMT R41, R22, 0x7710, RZ ;  /* 0x0000771016297816 */ /* 0x000fe200000000ff */
[----:B------:R-:W-:Y:S01]  /*1000*/  IMAD.IADD R37, R2, 0x1, R33 ;  /* 0x0000000102257824 */ /* 0x000fe200078e0221 */
[----:B------:R-:W-:Y:S02]  /*1010*/  IADD3 R33, P3, PT, R33, UR6, RZ ;  /* 0x0000000621217c10 */ /* 0x000fe4000ff7e0ff */
[----:B0-----:R-:W-:Y:S01]  /*1020*/  IADD3 R18, P1, PT, R16, UR6, RZ ;  /* 0x0000000610127c10 */ /* 0x001fe2000ff3e0ff */
[----:B------:R0:W-:Y:S04]  /*1030*/  STS.U16 [R23], R40 ;  /* 0x0000002817007388 */ /* 0x0001e80000000400 */
[----:B------:R-:W-:Y:S01]  /*1040*/  IMAD.X R19, RZ, RZ, R17, P1 ;  /* 0x000000ffff137224 */ /* 0x000fe200008e0611 */
[----:B------:R-:W-:Y:S01]  /*1050*/  IADD3 R22, P1, PT, R18, UR6, RZ ;  /* 0x0000000612167c10 */ /* 0x000fe2000ff3e0ff */
[----:B------:R1:W-:Y:S01]  /*1060*/  STS.U16 [R34], R15 ;  /* 0x0000000f22007388 */ /* 0x0003e20000000400 */
[----:B------:R-:W-:Y:S01]  /*1070*/  IMAD.IADD R38, R2, 0x1, R33 ;  /* 0x0000000102267824 */ /* 0x000fe200078e0221 */
[----:B------:R-:W-:-:S02]  /*1080*/  PRMT R42, R7, 0x7710, RZ ;  /* 0x00007710072a7816 */ /* 0x000fc400000000ff */
[----:B0-----:R-:W-:Y:S01]  /*1090*/  IMAD.X R23, RZ, RZ, R19, P1 ;  /* 0x000000ffff177224 */ /* 0x001fe200008e0613 */
[----:B------:R-:W-:Y:S01]  /*10a0*/  IADD3 R33, P4, PT, R33, UR6, RZ ;  /* 0x0000000621217c10 */ /* 0x000fe2000ff9e0ff */
[----:B------:R0:W5:Y:S04]  /*10b0*/  LDG.E.U16 R7, desc[UR10][R20.64] ;  /* 0x0000000a14077981 */ /* 0x000168000c1e1500 */
[----:B-1----:R1:W5:Y:S01]  /*10c0*/  LDG.E.U16 R15, desc[UR10][R16.64] ;  /* 0x0000000a100f7981 */ /* 0x002362000c1e1500 */
[----:B------:R-:W-:Y:S01]  /*10d0*/  IMAD.IADD R34, R2, 0x1, R33 ;  /* 0x0000000102227824 */ /* 0x000fe200078e0221 */
[----:B------:R-:W-:Y:S02]  /*10e0*/  IADD3 R33, P1, PT, R33, UR6, RZ ;  /* 0x0000000621217c10 */ /* 0x000fe4000ff3e0ff */
[----:B0-----:R-:W-:-:S02]  /*10f0*/  PRMT R21, R8, 0x7710, RZ ;  /* 0x0000771008157816 */ /* 0x001fc400000000ff */
[----:B------:R0:W5:Y:S01]  /*1100*/  LDG.E.U16 R8, desc[UR10][R18.64] ;  /* 0x0000000a12087981 */ /* 0x000162000c1e1500 */
[----:B-1----:R-:W-:-:S05]  /*1110*/  IADD3 R16, P0, PT, R22, UR6, RZ ;  /* 0x0000000616107c10 */ /* 0x002fca000ff1e0ff */
[----:B------:R-:W-:Y:S01]  /*1120*/  IMAD.X R17, RZ, RZ, R23, P0 ;  /* 0x000000ffff117224 */ /* 0x000fe200000e0617 */
[----:B0-----:R-:W-:Y:S01]  /*1130*/  IADD3 R18, P0, PT, R16, UR6, RZ ;  /* 0x0000000610127c10 */ /* 0x001fe2000ff1e0ff */
[----:B------:R0:W-:Y:S01]  /*1140*/  STS.U16 [R37], R42 ;  /* 0x0000002a25007388 */ /* 0x0001e20000000400 */
[----:B------:R-:W-:-:S03]  /*1150*/  IMAD.IADD R39, R2, 0x1, R33 ;  /* 0x0000000102277824 */ /* 0x000fc600078e0221 */
[----:B------:R-:W-:Y:S01]  /*1160*/  IMAD.X R19, RZ, RZ, R17, P0 ;  /* 0x000000ffff137224 */ /* 0x000fe200000e0611 */
[----:B------:R-:W-:Y:S01]  /*1170*/  IADD3 R20, P0, PT, R18, UR6, RZ ;  /* 0x0000000612147c10 */ /* 0x000fe2000ff1e0ff */
[----:B------:R1:W-:Y:S01]  /*1180*/  STS.U16 [R38], R41 ;  /* 0x0000002926007388 */ /* 0x0003e20000000400 */
[----:B0-----:R-:W-:-:S03]  /*1190*/  IADD3 R37, P5, PT, R33, UR6, RZ ;  /* 0x0000000621257c10 */ /* 0x001fc6000ffbe0ff */
[----:B------:R-:W5:Y:S04]  /*11a0*/  LDG.E.U16 R18, desc[UR10][R18.64] ;  /* 0x0000000a12127981 */ /* 0x000f68000c1e1500 */
[----:B------:R0:W5:Y:S04]  /*11b0*/  LDG.E.U16 R33, desc[UR10][R22.64] ;  /* 0x0000000a16217981 */ /* 0x000168000c1e1500 */
[----:B------:R0:W-:Y:S01]  /*11c0*/  STS.U16 [R34], R21 ;  /* 0x0000001522007388 */ /* 0x0001e20000000400 */
[----:B-1----:R-:W-:Y:S01]  /*11d0*/  PRMT R41, R24, 0x7710, RZ ;  /* 0x0000771018297816 */ /* 0x002fe200000000ff */
[----:B0-----:R-:W-:Y:S01]  /*11e0*/  IMAD.X R21, RZ, RZ, R19, P0 ;  /* 0x000000ffff157224 */ /* 0x001fe200000e0613 */
[----:B------:R-:W-:Y:S01]  /*11f0*/  IADD3 R22, P0, PT, R20, UR6, RZ ;  /* 0x0000000614167c10 */ /* 0x000fe2000ff1e0ff */
[----:B------:R0:W5:Y:S04]  /*1200*/  LDG.E.U16 R34, desc[UR10][R16.64] ;  /* 0x0000000a10227981 */ /* 0x000168000c1e1500 */
[----:B------:R-:W-:Y:S01]  /*1210*/  IMAD.X R23, RZ, RZ, R21, P0 ;  /* 0x000000ffff177224 */ /* 0x000fe200000e0615 */
[----:B------:R-:W-:Y:S01]  /*1220*/  IADD3 R24, P0, PT, R22, UR6, RZ ;  /* 0x0000000616187c10 */ /* 0x000fe2000ff1e0ff */
[----:B------:R1:W5:Y:S01]  /*1230*/  LDG.E.U16 R20, desc[UR10][R20.64] ;  /* 0x0000000a14147981 */ /* 0x000362000c1e1500 */
[----:B------:R-:W-:-:S03]  /*1240*/  PRMT R40, R25, 0x7710, RZ ;  /* 0x0000771019287816 */ /* 0x000fc600000000ff */
[----:B------:R-:W-:Y:S01]  /*1250*/  IMAD.X R25, RZ, RZ, R23, P0 ;  /* 0x000000ffff197224 */ /* 0x000fe200000e0617 */
[----:B------:R1:W5:Y:S04]  /*1260*/  LDG.E.U16 R22, desc[UR10][R22.64] ;  /* 0x0000000a16167981 */ /* 0x000368000c1e1500 */
[----:B------:R1:W5:Y:S01]  /*1270*/  LDG.E.U16 R19, desc[UR10][R24.64] ;  /* 0x0000000a18137981 */ /* 0x000362000c1e1500 */
[----:B------:R-:W-:Y:S02]  /*1280*/  IADD3.X R35, PT, PT, RZ, RZ, R35, P6, P2 ;  /* 0x000000ffff237210 */ /* 0x000fe400037e4423 */
[----:B0-----:R-:W-:Y:S01]  /*1290*/  IADD3 R16, P2, PT, R24, UR6, RZ ;  /* 0x0000000618107c10 */ /* 0x001fe2000ff5e0ff */
[----:B------:R-:W-:Y:S01]  /*12a0*/  IMAD.IADD R38, R2, 0x1, R37 ;  /* 0x0000000102267824 */ /* 0x000fe200078e0225 */
[----:B------:R-:W-:Y:S03]  /*12b0*/  STS.U16 [R39], R40 ;  /* 0x0000002827007388 */ /* 0x000fe60000000400 */
[----:B------:R-:W-:Y:S01]  /*12c0*/  IMAD.X R17, RZ, RZ, R25, P2 ;  /* 0x000000ffff117224 */ /* 0x000fe200010e0619 */
[----:B------:R0:W-:Y:S02]  /*12d0*/  STS.U16 [R38], R41 ;  /* 0x0000002926007388 */ /* 0x0001e40000000400 */
[----:B0-----:R-:W-:-:S02]  /*12e0*/  PRMT R38, R3, 0x7710, RZ ;  /* 0x0000771003267816 */ /* 0x001fc400000000ff */
[----:B------:R0:W5:Y:S01]  /*12f0*/  LDG.E.U16 R3, desc[UR10][R16.64] ;  /* 0x0000000a10037981 */ /* 0x000162000c1e1500 */
[----:B------:R-:W-:Y:S02]  /*1300*/  IADD3 R37, P0, PT, R37, UR6, RZ ;  /* 0x0000000625257c10 */ /* 0x000fe4000ff1e0ff */
[----:B------:R-:W-:-:S03]  /*1310*/  PRMT R39, R36, 0x7710, RZ ;  /* 0x0000771024277816 */ /* 0x000fc600000000ff */
[----:B------:R-:W-:Y:S01]  /*1320*/  IMAD.IADD R36, R2, 0x1, R37 ;  /* 0x0000000102247824 */ /* 0x000fe200078e0225 */
[----:B------:R-:W-:-:S04]  /*1330*/  IADD3 R37, P6, PT, R37, UR6, RZ ;  /* 0x0000000625257c10 */ /* 0x000fc8000ffde0ff */
[----:B------:R0:W-:Y:S01]  /*1340*/  STS.U16 [R36], R39 ;  /* 0x0000002724007388 */ /* 0x0001e20000000400 */
[----:B-1----:R-:W-:Y:S01]  /*1350*/  IMAD.IADD R21, R2, 0x1, R37 ;  /* 0x0000000102157824 */ /* 0x002fe200078e0225 */
[----:B------:R-:W-:Y:S02]  /*1360*/  IADD3.X R35, PT, PT, RZ, RZ, R35, P4, P3 ;  /* 0x000000ffff237210 */ /* 0x000fe400027e6423 */
[----:B0-----:R-:W-:Y:S02]  /*1370*/  IADD3 R39, P2, PT, R37, UR6, RZ ;  /* 0x0000000625277c10 */ /* 0x001fe4000ff5e0ff */
[----:B------:R-:W-:-:S03]  /*1380*/  PRMT R37, R6, 0x7710, RZ ;  /* 0x0000771006257816 */ /* 0x000fc600000000ff */
[C---:B------:R-:W-:Y:S01]  /*1390*/  IMAD.IADD R6, R2.reuse, 0x1, R39 ;  /* 0x0000000102067824 */ /* 0x040fe200078e0227 */
[----:B------:R-:W-:Y:S01]  /*13a0*/  IADD3 R39, P3, PT, R39, UR6, RZ ;  /* 0x0000000627277c10 */ /* 0x000fe2000ff7e0ff */
[----:B------:R0:W-:Y:S04]  /*13b0*/  STS.U16 [R21], R38 ;  /* 0x0000002615007388 */ /* 0x0001e80000000400 */
[----:B------:R-:W-:Y:S01]  /*13c0*/  IMAD.IADD R23, R2, 0x1, R39 ;  /* 0x0000000102177824 */ /* 0x000fe200078e0227 */
[----:B------:R-:W-:Y:S01]  /*13d0*/  IADD3 R39, P4, PT, R39, UR6, RZ ;  /* 0x0000000627277c10 */ /* 0x000fe2000ff9e0ff */
[----:B------:R1:W-:Y:S01]  /*13e0*/  STS.U16 [R6], R37 ;  /* 0x0000002506007388 */ /* 0x0003e20000000400 */
[----:B0-----:R-:W-:-:S03]  /*13f0*/  IADD3.X R38, PT, PT, RZ, RZ, R35, P5, P1 ;  /* 0x000000ffff267210 */ /* 0x001fc60002fe2423 */
[----:B------:R-:W-:Y:S01]  /*1400*/  IMAD.IADD R21, R2, 0x1, R39 ;  /* 0x0000000102157824 */ /* 0x000fe200078e0227 */
[----:B------:R-:W-:Y:S02]  /*1410*/  IADD3 R24, P1, PT, R16, UR6, RZ ;  /* 0x0000000610187c10 */ /* 0x000fe4000ff3e0ff */
[----:B------:R-:W-:Y:S02]  /*1420*/  IADD3 R39, P5, PT, R39, UR6, RZ ;  /* 0x0000000627277c10 */ /* 0x000fe4000ffbe0ff */
[----:B------:R-:W-:Y:S02]  /*1430*/  PRMT R36, R32, 0x7710, RZ ;  /* 0x0000771020247816 */ /* 0x000fe400000000ff */
[----:B-1----:R-:W-:Y:S01]  /*1440*/  IADD3.X R6, PT, PT, RZ, RZ, R38, P6, P0 ;  /* 0x000000ffff067210 */ /* 0x002fe200037e0426 */
[----:B------:R-:W-:Y:S01]  /*1450*/  IMAD.X R25, RZ, RZ, R17, P1 ;  /* 0x000000ffff197224 */ /* 0x000fe200008e0611 */
[----:B------:R-:W-:Y:S02]  /*1460*/  IADD3 R38, P0, PT, R24, UR6, RZ ;  /* 0x0000000618267c10 */ /* 0x000fe4000ff1e0ff */
[----:B------:R-:W-:Y:S01]  /*1470*/  IADD3 R17, P1, PT, R39, UR6, RZ ;  /* 0x0000000627117c10 */ /* 0x000fe2000ff3e0ff */
[----:B------:R0:W-:Y:S01]  /*1480*/  STS.U16 [R23], R36 ;  /* 0x0000002417007388 */ /* 0x0001e20000000400 */
[----:B------:R-:W-:Y:S01]  /*1490*/  PRMT R0, R0, 0x7710, RZ ;  /* 0x0000771000007816 */ /* 0x000fe200000000ff */
[----:B------:R-:W-:-:S02]  /*14a0*/  IMAD.IADD R32, R2, 0x1, R39 ;  /* 0x0000000102207824 */ /* 0x000fc400078e0227 */
[----:B------:R-:W-:Y:S01]  /*14b0*/  IMAD.X R39, RZ, RZ, R25, P0 ;  /* 0x000000ffff277224 */ /* 0x000fe200000e0619 */
[----:B------:R-:W-:Y:S01]  /*14c0*/  IADD3 R16, P0, PT, R38, UR6, RZ ;  /* 0x0000000626107c10 */ /* 0x000fe2000ff1e0ff */
[----:B------:R1:W-:Y:S01]  /*14d0*/  STS.U16 [R21], R0 ;  /* 0x0000000015007388 */ /* 0x0003e20000000400 */
[----:B0-----:R-:W-:Y:S02]  /*14e0*/  PRMT R36, R13, 0x7710, RZ ;  /* 0x000077100d247816 */ /* 0x001fe400000000ff */
[----:B------:R-:W-:Y:S01]  /*14f0*/  IADD3 R13, P6, PT, R17, UR6, RZ ;  /* 0x00000006110d7c10 */ /* 0x000fe2000ffde0ff */
[C---:B------:R-:W-:Y:S01]  /*1500*/  IMAD.IADD R23, R2.reuse, 0x1, R17 ;  /* 0x0000000102177824 */ /* 0x040fe200078e0211 */
[----:B------:R-:W-:Y:S02]  /*1510*/  PRMT R35, R31, 0x7710, RZ ;  /* 0x000077101f237816 */ /* 0x000fe400000000ff */
[----:B-1----:R-:W-:Y:S01]  /*1520*/  IADD3.X R21, PT, PT, RZ, RZ, R6, P3, P2 ;  /* 0x000000ffff157210 */ /* 0x002fe20001fe4406 */
[----:B------:R-:W-:Y:S01]  /*1530*/  IMAD.IADD R31, R2, 0x1, R13 ;  /* 0x00000001021f7824 */ /* 0x000fe200078e020d */
[----:B------:R-:W-:Y:S01]  /*1540*/  IADD3 R40, P2, PT, R16, UR6, RZ ;  /* 0x0000000610287c10 */ /* 0x000fe2000ff5e0ff */
[----:B------:R-:W-:Y:S01]  /*1550*/  IMAD.X R17, RZ, RZ, R39, P0 ;  /* 0x000000ffff117224 */ /* 0x000fe200000e0627 */
[----:B------:R-:W-:Y:S01]  /*1560*/  IADD3 R13, P0, PT, R13, UR6, RZ ;  /* 0x000000060d0d7c10 */ /* 0x000fe2000ff1e0ff */
[----:B------:R-:W-:Y:S02]  /*1570*/  STS.U16 [R32], R35 ;  /* 0x0000002320007388 */ /* 0x000fe40000000400 */
[----:B------:R-:W-:-:S02]  /*1580*/  IMAD.X R41, RZ, RZ, R17, P2 ;  /* 0x000000ffff297224 */ /* 0x000fc400010e0611 */
[----:B------:R0:W-:Y:S04]  /*1590*/  STS.U16 [R23], R36 ;  /* 0x0000002417007388 */ /* 0x0001e80000000400 */
[----:B------:R1:W5:Y:S01]  /*15a0*/  LDG.E.U16 R0, desc[UR10][R24.64] ;  /* 0x0000000a18007981 */ /* 0x000362000c1e1500 */
[----:B------:R-:W-:Y:S02]  /*15b0*/  IADD3.X R21, PT, PT, RZ, RZ, R21, P5, P4 ;  /* 0x000000ffff157210 */ /* 0x000fe40002fe8415 */
[----:B------:R-:W-:Y:S01]  /*15c0*/  PRMT R30, R30, 0x7710, RZ ;  /* 0x000077101e1e7816 */ /* 0x000fe200000000ff */
[----:B------:R-:W5:Y:S01]  /*15d0*/  LDG.E.U16 R6, desc[UR10][R16.64] ;  /* 0x0000000a10067981 */ /* 0x000f62000c1e1500 */
[----:B0-----:R-:W-:Y:S01]  /*15e0*/  IADD3 R36, P2, PT, R40, UR6, RZ ;  /* 0x0000000628247c10 */ /* 0x001fe2000ff5e0ff */
[----:B-1----:R-:W-:Y:S01]  /*15f0*/  IMAD.IADD R24, R2, 0x1, R13 ;  /* 0x0000000102187824 */ /* 0x002fe200078e020d */
[----:B------:R-:W-:-:S03]  /*1600*/  IADD3 R13, P3, PT, R13, UR6, RZ ;  /* 0x000000060d0d7c10 */ /* 0x000fc6000ff7e0ff */
[----:B------:R-:W-:Y:S01]  /*1610*/  IMAD.X R37, RZ, RZ, R41, P2 ;  /* 0x000000ffff257224 */ /* 0x000fe200010e0629 */
[----:B------:R-:W-:Y:S02]  /*1620*/  PRMT R32, R5, 0x7710, RZ ;  /* 0x0000771005207816 */ /* 0x000fe400000000ff */
[----:B------:R0:W5:Y:S01]  /*1630*/  LDG.E.U16 R5, desc[UR10][R38.64] ;  /* 0x0000000a26057981 */ /* 0x000162000c1e1500 */
[----:B------:R-:W-:Y:S02]  /*1640*/  PRMT R25, R29, 0x7710, RZ ;  /* 0x000077101d197816 */ /* 0x000fe400000000ff */
[----:B------:R-:W-:Y:S01]  /*1650*/  IADD3 R23, P2, PT, R13, UR6, RZ ;  /* 0x000000060d177c10 */ /* 0x000fe2000ff5e0ff */
[----:B------:R1:W-:Y:S01]  /*1660*/  STS.U16 [R31], R32 ;  /* 0x000000201f007388 */ /* 0x0003e20000000400 */
[----:B------:R-:W-:Y:S02]  /*1670*/  PRMT R43, R26, 0x7710, RZ ;  /* 0x000077101a2b7816 */ /* 0x000fe400000000ff */
[----:B------:R-:W-:Y:S01]  /*1680*/  IADD3.X R21, PT, PT, RZ, RZ, R21, P6, P1 ;  /* 0x000000ffff157210 */ /* 0x000fe200037e2415 */
[----:B------:R-:W5:Y:S01]  /*1690*/  LDG.E.U16 R16, desc[UR10][R36.64] ;  /* 0x0000000a24107981 */ /* 0x000f62000c1e1500 */
[----:B0-----:R-:W-:Y:S01]  /*16a0*/  IADD3 R38, P4, PT, R36, UR6, RZ ;  /* 0x0000000624267c10 */ /* 0x001fe2000ff9e0ff */
[----:B------:R-:W-:-:S02]  /*16b0*/  IMAD.IADD R29, R2, 0x1, R13 ;  /* 0x00000001021d7824 */ /* 0x000fc400078e020d */
[----:B------:R0:W-:Y:S01]  /*16c0*/  STS.U16 [R24], R25 ;  /* 0x0000001918007388 */ /* 0x0001e20000000400 */
[----:B-1----:R-:W-:Y:S01]  /*16d0*/  IMAD.IADD R32, R2, 0x1, R23 ;  /* 0x0000000102207824 */ /* 0x002fe200078e0217 */
[----:B------:R-:W-:Y:S01]  /*16e0*/  IADD3 R23, P5, PT, R23, UR6, RZ ;  /* 0x0000000617177c10 */ /* 0x000fe2000ffbe0ff */
[----:B------:R-:W-:Y:S01]  /*16f0*/  IMAD.X R39, RZ, RZ, R37, P4 ;  /* 0x000000ffff277224 */ /* 0x000fe200020e0625 */
[----:B------:R1:W-:Y:S04]  /*1700*/  STS.U16 [R29], R30 ;  /* 0x0000001e1d007388 */ /* 0x0003e80000000400 */
[----:B------:R1:W5:Y:S01]  /*1710*/  LDG.E.U16 R13, desc[UR10][R40.64] ;  /* 0x0000000a280d7981 */ /* 0x000362000c1e1500 */
[----:B0-----:R-:W-:Y:S01]  /*1720*/  IADD3 R24, P4, PT, R38, UR6, RZ ;  /* 0x0000000626187c10 */ /* 0x001fe2000ff9e0ff */
[----:B------:R-:W-:Y:S01]  /*1730*/  IMAD.IADD R26, R2, 0x1, R23 ;  /* 0x00000001021a7824 */ /* 0x000fe200078e0217 */
[----:B------:R-:W-:Y:S01]  /*1740*/  IADD3.X R21, PT, PT, RZ, RZ, R21, P3, P0 ;  /* 0x000000ffff157210 */ /* 0x000fe20001fe0415 */
[----:B------:R0:W5:Y:S02]  /*1750*/  LDG.E.U16 R17, desc[UR10][R38.64] ;  /* 0x0000000a26117981 */ /* 0x000164000c1e1500 */
[----:B------:R-:W-:Y:S01]  /*1760*/  IMAD.X R25, RZ, RZ, R39, P4 ;  /* 0x000000ffff197224 */ /* 0x000fe200020e0627 */
[----:B------:R-:W-:-:S02]  /*1770*/  IADD3 R23, P4, PT, R23, UR6, RZ ;  /* 0x0000000617177c10 */ /* 0x000fc4000ff9e0ff */
[----:B-1----:R-:W-:Y:S02]  /*1780*/  IADD3 R30, P1, PT, R24, UR6, RZ ;  /* 0x00000006181e7c10 */ /* 0x002fe4000ff3e0ff */
[----:B------:R-:W-:Y:S01]  /*1790*/  PRMT R41, R28, 0x7710, RZ ;  /* 0x000077101c297816 */ /* 0x000fe200000000ff */
[----:B------:R-:W-:Y:S01]  /*17a0*/  IMAD.IADD R35, R2, 0x1, R23 ;  /* 0x0000000102237824 */ /* 0x000fe200078e0217 */
[----:B------:R-:W-:Y:S01]  /*17b0*/  IADD3 R23, P6, PT, R23, UR6, RZ ;  /* 0x0000000617177c10 */ /* 0x000fe2000ffde0ff */
[----:B------:R-:W-:Y:S01]  /*17c0*/  IMAD.X R31, RZ, RZ, R25, P1 ;  /* 0x000000ffff1f7224 */ /* 0x000fe200008e0619 */
[----:B------:R-:W-:Y:S01]  /*17d0*/  IADD3 R28, P1, PT, R30, UR6, RZ ;  /* 0x000000061e1c7c10 */ /* 0x000fe2000ff3e0ff */
[----:B------:R1:W-:Y:S03]  /*17e0*/  STS.U16 [R32], R43 ;  /* 0x0000002b20007388 */ /* 0x0003e60000000400 */
[----:B------:R-:W-:Y:S01]  /*17f0*/  IADD3 R36, P0, PT, R28, UR6, RZ ;  /* 0x000000061c247c10 */ /* 0x000fe2000ff1e0ff */
[----:B------:R-:W-:Y:S01]  /*1800*/  IMAD.X R29, RZ, RZ, R31, P1 ;  /* 0x000000ffff1d7224 */ /* 0x000fe200008e061f */
[----:B------:R0:W-:Y:S01]  /*1810*/  STS.U16 [R26], R41 ;  /* 0x000000291a007388 */ /* 0x0001e20000000400 */
[----:B-1----:R-:W-:Y:S01]  /*1820*/  IMAD.IADD R32, R2, 0x1, R23 ;  /* 0x0000000102207824 */ /* 0x002fe200078e0217 */
[----:B------:R-:W-:Y:S01]  /*1830*/  IADD3 R23, P1, PT, R23, UR6, RZ ;  /* 0x0000000617177c10 */ /* 0x000fe2000ff3e0ff */
[----:B------:R-:W-:Y:S01]  /*1840*/  IMAD.X R37, RZ, RZ, R29, P0 ;  /* 0x000000ffff257224 */ /* 0x000fe200000e061d */
[----:B------:R-:W-:-:S02]  /*1850*/  PRMT R40, R9, 0x7710, RZ ;  /* 0x0000771009287816 */ /* 0x000fc400000000ff */
[----:B------:R1:W5:Y:S01]  /*1860*/  LDG.E.U16 R9, desc[UR10][R24.64] ;  /* 0x0000000a18097981 */ /* 0x000362000c1e1500 */
[----:B0-----:R-:W-:Y:S01]  /*1870*/  IMAD.IADD R26, R2, 0x1, R23 ;  /* 0x00000001021a7824 */ /* 0x001fe200078e0217 */
[----:B------:R-:W-:Y:S02]  /*1880*/  IADD3 R23, P3, PT, R23, UR6, RZ ;  /* 0x0000000617177c10 */ /* 0x000fe4000ff7e0ff */
[----:B------:R-:W-:Y:S01]  /*1890*/  PRMT R39, R4, 0x7710, RZ ;  /* 0x0000771004277816 */ /* 0x000fe200000000ff */
[----:B------:R0:W-:Y:S01]  /*18a0*/  STS.U16 [R35], R40 ;  /* 0x0000002823007388 */ /* 0x0001e20000000400 */
[----:B------:R-:W-:-:S03]  /*18b0*/  IADD3.X R21, PT, PT, RZ, RZ, R21, P5, P2 ;  /* 0x000000ffff157210 */ /* 0x000fc60002fe4415 */
[----:B------:R3:W5:Y:S01]  /*18c0*/  LDG.E.U16 R4, desc[UR10][R30.64] ;  /* 0x0000000a1e047981 */ /* 0x000762000c1e1500 */
[----:B-1----:R-:W-:Y:S02]  /*18d0*/  IADD3 R24, P0, PT, R36, UR6, RZ ;  /* 0x0000000624187c10 */ /* 0x002fe4000ff1e0ff */
[----:B--2---:R-:W-:Y:S01]  /*18e0*/  PRMT R41, R12, 0x7710, RZ ;  /* 0x000077100c297816 */ /* 0x004fe200000000ff */
[----:B0-----:R-:W-:Y:S01]  /*18f0*/  IMAD.IADD R35, R2, 0x1, R23 ;  /* 0x0000000102237824 */ /* 0x001fe200078e0217 */
[----:B------:R-:W-:Y:S01]  /*1900*/  PRMT R38, R14, 0x7710, RZ ;  /* 0x000077100e267816 */ /* 0x000fe200000000ff */
[----:B------:R-:W-:Y:S01]  /*1910*/  IMAD.X R25, RZ, RZ, R37, P0 ;  /* 0x000000ffff197224 */ /* 0x000fe200000e0625 */
[----:B------:R-:W-:Y:S01]  /*1920*/  IADD3 R23, P0, PT, R23, UR6, RZ ;  /* 0x0000000617177c10 */ /* 0x000fe2000ff1e0ff */
[----:B------:R0:W-:Y:S01]  /*1930*/  STS.U16 [R32], R39 ;  /* 0x0000002720007388 */ /* 0x0001e20000000400 */
[----:B---3--:R-:W-:-:S03]  /*1940*/  IADD3 R30, P5, PT, R24, UR6, RZ ;  /* 0x00000006181e7c10 */ /* 0x008fc6000ffbe0ff */
[----:B------:R1:W2:Y:S02]  /*1950*/  LDG.E.U16 R12, desc[UR10][R28.64] ;  /* 0x0000000a1c0c7981 */ /* 0x0002a4000c1e1500 */
[----:B------:R-:W-:Y:S01]  /*1960*/  IMAD.X R31, RZ, RZ, R25, P5 ;  /* 0x000000ffff1f7224 */ /* 0x000fe200028e0619 */
[----:B------:R-:W-:Y:S01]  /*1970*/  IADD3.X R21, PT, PT, RZ, RZ, R21, P6, P4 ;  /* 0x000000ffff157210 */ /* 0x000fe200037e8415 */
[----:B------:R3:W-:Y:S01]  /*1980*/  STS.U16 [R26], R41 ;  /* 0x000000291a007388 */ /* 0x0007e20000000400 */
[----:B0-----:R-:W-:Y:S01]  /*1990*/  IMAD.IADD R32, R2, 0x1, R23 ;  /* 0x0000000102207824 */ /* 0x001fe200078e0217 */
[----:B------:R-:W-:Y:S02]  /*19a0*/  IADD3 R23, P2, PT, R23, UR6, RZ ;  /* 0x0000000617177c10 */ /* 0x000fe4000ff5e0ff */
[----:B------:R4:W2:Y:S01]  /*19b0*/  LDG.E.U16 R14, desc[UR10][R36.64] ;  /* 0x0000000a240e7981 */ /* 0x0008a2000c1e1500 */
[----:B-1----:R-:W-:-:S03]  /*19c0*/  IADD3 R28, P5, PT, R30, UR6, RZ ;  /* 0x000000061e1c7c10 */ /* 0x002fc6000ffbe0ff */
[----:B------:R0:W-:Y:S01]  /*19d0*/  STS.U16 [R35], R38 ;  /* 0x0000002623007388 */ /* 0x0001e20000000400 */
[----:B---3--:R-:W-:Y:S02]  /*19e0*/  IMAD.IADD R26, R2, 0x1, R23 ;  /* 0x00000001021a7824 */ /* 0x008fe400078e0217 */
[----:B------:R-:W-:Y:S01]  /*19f0*/  IMAD.X R29, RZ, RZ, R31, P5 ;  /* 0x000000ffff1d7224 */ /* 0x000fe200028e061f */
[----:B------:R-:W-:Y:S02]  /*1a00*/  IADD3 R23, P5, PT, R23, UR6, RZ ;  /* 0x0000000617177c10 */ /* 0x000fe4000ffbe0ff */
[----:B0-----:R-:W-:Y:S02]  /*1a10*/  IADD3 R38, P4, PT, R28, UR6, RZ ;  /* 0x000000061c267c10 */ /* 0x001fe4000ff9e0ff */
[----:B------:R-:W-:Y:S02]  /*1a20*/  PRMT R43, R10, 0x7710, RZ ;  /* 0x000077100a2b7816 */ /* 0x000fe400000000ff */
[----:B------:R0:W3:Y:S01]  /*1a30*/  LDG.E.U16 R10, desc[UR10][R24.64] ;  /* 0x0000000a180a7981 */ /* 0x0000e2000c1e1500 */
[----:B------:R-:W-:Y:S01]  /*1a40*/  IMAD.X R39, RZ, RZ, R29, P4 ;  /* 0x000000ffff277224 */ /* 0x000fe200020e061d */
[----:B----4-:R-:W-:Y:S01]  /*1a50*/  PRMT R37, R11, 0x7710, RZ ;  /* 0x000077100b257816 */ /* 0x010fe200000000ff */
[----:B------:R-:W-:Y:S01]  /*1a60*/  IMAD.IADD R35, R2, 0x1, R23 ;  /* 0x0000000102237824 */ /* 0x000fe200078e0217 */
[----:B------:R-:W-:-:S02]  /*1a70*/  IADD3 R23, P6, PT, R23, UR6, RZ ;  /* 0x0000000617177c10 */ /* 0x000fc4000ffde0ff */
[----:B------:R-:W-:Y:S01]  /*1a80*/  IADD3.X R21, PT, PT, RZ, RZ, R21, P3, P1 ;  /* 0x000000ffff157210 */ /* 0x000fe20001fe2415 */
[----:B------:R1:W-:Y:S01]  /*1a90*/  STS.U16 [R32], R43 ;  /* 0x0000002b20007388 */ /* 0x0003e20000000400 */
[----:B0-----:R-:W-:-:S03]  /*1aa0*/  IADD3 R24, P4, PT, R38, UR6, RZ ;  /* 0x0000000626187c10 */ /* 0x001fc6000ff9e0ff */
[----:B------:R0:W4:Y:S01]  /*1ab0*/  LDG.E.U16 R11, desc[UR10][R30.64] ;  /* 0x0000000a1e0b7981 */ /* 0x000122000c1e1500 */
[----:B------:R-:W-:Y:S01]  /*1ac0*/  IADD3 R36, P1, PT, R24, UR6, RZ ;  /* 0x0000000618247c10 */ /* 0x000fe2000ff3e0ff */
[----:B------:R-:W-:Y:S01]  /*1ad0*/  IMAD.X R25, RZ, RZ, R39, P4 ;  /* 0x000000ffff197224 */ /* 0x000fe200020e0627 */
[----:B-----5:R-:W-:Y:S01]  /*1ae0*/  PRMT R40, R7, 0x7710, RZ ;  /* 0x0000771007287816 */ /* 0x020fe200000000ff */
[----:B------:R5:W-:Y:S01]  /*1af0*/  STS.U16 [R26], R37 ;  /* 0x000000251a007388 */ /* 0x000be20000000400 */
[----:B-1----:R-:W-:Y:S01]  /*1b00*/  IMAD.IADD R32, R2, 0x1, R23 ;  /* 0x0000000102207824 */ /* 0x002fe200078e0217 */
[----:B------:R-:W-:Y:S02]  /*1b10*/  PRMT R41, R15, 0x7710, RZ ;  /* 0x000077100f297816 */ /* 0x000fe400000000ff */
[----:B------:R-:W-:Y:S01]  /*1b20*/  IADD3 R23, P4, PT, R23, UR6, RZ ;  /* 0x0000000617177c10 */ /* 0x000fe2000ff9e0ff */
[----:B------:R-:W-:Y:S01]  /*1b30*/  STS.U16 [R35], R40 ;  /* 0x0000002823007388 */ /* 0x000fe20000000400 */
[----:B------:R-:W-:-:S03]  /*1b40*/  IADD3.X R21, PT, PT, RZ, RZ, R21, P2, P0 ;  /* 0x000000ffff157210 */ /* 0x000fc600017e0415 */
[----:B------:R1:W4:Y:S01]  /*1b50*/  LDG.E.U16 R7, desc[UR10][R28.64] ;  /* 0x0000000a1c077981 */ /* 0x000322000c1e1500 */
[----:B-----5:R-:W-:Y:S01]  /*1b60*/  IMAD.X R37, RZ, RZ, R25, P1 ;  /* 0x000000ffff257224 */ /* 0x020fe200008e0619 */
[----:B0-----:R-:W-:Y:S02]  /*1b70*/  IADD3 R30, P1, PT, R36, UR6, RZ ;  /* 0x00000006241e7c10 */ /* 0x001fe4000ff3e0ff */
[----:B------:R0:W-:Y:S03]  /*1b80*/  STS.U16 [R32], R41 ;  /* 0x0000002920007388 */ /* 0x0001e60000000400 */
[----:B------:R-:W-:Y:S01]  /*1b90*/  IMAD.X R31, RZ, RZ, R37, P1 ;  /* 0x000000ffff1f7224 */ /* 0x000fe200008e0625 */
[----:B------:R5:W4:Y:S01]  /*1ba0*/  LDG.E.U16 R15, desc[UR10][R38.64] ;  /* 0x0000000a260f7981 */ /* 0x000b22000c1e1500 */
[----:B-1----:R-:W-:Y:S01]  /*1bb0*/  IMAD.IADD R28, R2, 0x1, R23 ;  /* 0x00000001021c7824 */ /* 0x002fe200078e0217 */
[----:B------:R-:W-:-:S02]  /*1bc0*/  IADD3 R23, P3, PT, R23, UR6, RZ ;  /* 0x0000000617177c10 */ /* 0x000fc4000ff7e0ff */
[----:B------:R-:W4:Y:S01]  /*1bd0*/  LDG.E.U16 R26, desc[UR10][R36.64] ;  /* 0x0000000a241a7981 */ /* 0x000f22000c1e1500 */
[----:B0-----:R-:W-:Y:S02]  /*1be0*/  IADD3 R32, P0, PT, R30, UR6, RZ ;  /* 0x000000061e207c10 */ /* 0x001fe4000ff1e0ff */
[----:B------:R-:W-:Y:S01]  /*1bf0*/  PRMT R43, R8, 0x7710, RZ ;  /* 0x00007710082b7816 */ /* 0x000fe200000000ff */
[----:B------:R-:W-:Y:S01]  /*1c00*/  IMAD.IADD R29, R2, 0x1, R23 ;  /* 0x00000001021d7824 */ /* 0x000fe200078e0217 */
[----:B------:R0:W4:Y:S01]  /*1c10*/  LDG.E.U16 R8, desc[UR10][R24.64] ;  /* 0x0000000a18087981 */ /* 0x000122000c1e1500 */
[----:B------:R-:W-:Y:S02]  /*1c20*/  IADD3 R23, P1, PT, R23, UR6, RZ ;  /* 0x0000000617177c10 */ /* 0x000fe4000ff3e0ff */
[----:B------:R-:W-:Y:S02]  /*1c30*/  PRMT R41, R18, 0x7710, RZ ;  /* 0x0000771012297816 */ /* 0x000fe400000000ff */
[----:B-----5:R-:W-:Y:S01]  /*1c40*/  PRMT R38, R33, 0x7710, RZ ;  /* 0x0000771021267816 */ /* 0x020fe200000000ff */
[----:B------:R-:W-:Y:S01]  /*1c50*/  IMAD.X R33, RZ, RZ, R31, P0 ;  /* 0x000000ffff217224 */ /* 0x000fe200000e061f */
[----:B0-----:R-:W-:-:S02]  /*1c60*/  IADD3 R24, P0, PT, R32, UR6, RZ ;  /* 0x0000000620187c10 */ /* 0x001fc4000ff1e0ff */
[----:B------:R-:W-:Y:S02]  /*1c70*/  IADD3.X R18, PT, PT, RZ, RZ, R21, P6, P5 ;  /* 0x000000ffff127210 */ /* 0x000fe400037ea415 */
[----:B------:R-:W-:Y:S01]  /*1c80*/  IADD3 R36, P5, PT, R24, UR6, RZ ;  /* 0x0000000618247c10 */ /* 0x000fe2000ffbe0ff */
[----:B------:R-:W-:Y:S02]  /*1c90*/  IMAD.X R25, RZ, RZ, R33, P0 ;  /* 0x000000ffff197224 */ /* 0x000fe400000e0621 */
[----:B------:R-:W-:Y:S01]  /*1ca0*/  IMAD.IADD R35, R2, 0x1, R23 ;  /* 0x0000000102237824 */ /* 0x000fe200078e0217 */
[----:B------:R-:W-:Y:S01]  /*1cb0*/  IADD3 R23, P2, PT, R23, UR6, RZ ;  /* 0x0000000617177c10 */ /* 0x000fe2000ff5e0ff */
[----:B------:R0:W-:Y:S01]  /*1cc0*/  STS.U16 [R28], R43 ;  /* 0x0000002b1c007388 */ /* 0x0001e20000000400 */
[----:B------:R-:W-:-:S03]  /*1cd0*/  IMAD.X R37, RZ, RZ, R25, P5 ;  /* 0x000000ffff257224 */ /* 0x000fc600028e0619 */
[----:B------:R1:W-:Y:S01]  /*1ce0*/  STS.U16 [R29], R38 ;  /* 0x000000261d007388 */ /* 0x0003e20000000400 */
[----:B------:R-:W-:Y:S01]  /*1cf0*/  PRMT R40, R34, 0x7710, RZ ;  /* 0x0000771022287816 */ /* 0x000fe200000000ff */
[----:B------:R-:W-:Y:S01]  /*1d00*/  IMAD.IADD R34, R2, 0x1, R23 ;  /* 0x0000000102227824 */ /* 0x000fe200078e0217 */
[----:B------:R-:W-:Y:S02]  /*1d10*/  IADD3 R23, P0, PT, R23, UR6, RZ ;  /* 0x0000000617177c10 */ /* 0x000fe4000ff1e0ff */
[----:B0-----:R-:W-:Y:S01]  /*1d20*/  PRMT R43, R20, 0x7710, RZ ;  /* 0x00007710142b7816 */ /* 0x001fe200000000ff */
[----:B------:R-:W5:Y:S01]  /*1d30*/  LDG.E.U16 R28, desc[UR10][R30.64] ;  /* 0x0000000a1e1c7981 */ /* 0x000f62000c1e1500 */
[----:B------:R-:W-:-:S03]  /*1d40*/  IADD3 R20, P5, PT, R36, UR6, RZ ;  /* 0x0000000624147c10 */ /* 0x000fc6000ffbe0ff */
[----:B-1----:R0:W5:Y:S02]  /*1d50*/  LDG.E.U16 R29, desc[UR10][R32.64] ;  /* 0x0000000a201d7981 */ /* 0x002164000c1e1500 */
[----:B------:R-:W-:Y:S02]  /*1d60*/  IMAD.X R21, RZ, RZ, R37, P5 ;  /* 0x000000ffff157224 */ /* 0x000fe400028e0625 */
[----:B------:R-:W-:Y:S01]  /*1d70*/  STS.U16 [R35], R40 ;  /* 0x0000002823007388 */ /* 0x000fe20000000400 */
[----:B------:R-:W-:Y:S01]  /*1d80*/  IMAD.IADD R38, R2, 0x1, R23 ;  /* 0x0000000102267824 */ /* 0x000fe200078e0217 */
[----:B------:R-:W-:Y:S02]  /*1d90*/  PRMT R42, R22, 0x7710, RZ ;  /* 0x00007710162a7816 */ /* 0x000fe400000000ff */
[----:B------:R1:W5:Y:S01]  /*1da0*/  LDG.E.U16 R30, desc[UR10][R24.64] ;  /* 0x0000000a181e7981 */ /* 0x000362000c1e1500 */
[----:B0-----:R-:W-:Y:S02]  /*1db0*/  IADD3.X R32, PT, PT, RZ, RZ, R18, P3, P4 ;  /* 0x000000ffff207210 */ /* 0x001fe40001fe8412 */
[----:B------:R-:W-:Y:S01]  /*1dc0*/  IADD3 R18, P3, PT, R20, UR6, RZ ;  /* 0x0000000614127c10 */ /* 0x000fe2000ff7e0ff */
[----:B------:R0:W-:Y:S01]  /*1dd0*/  STS.U16 [R34], R41 ;  /* 0x0000002922007388 */ /* 0x0001e20000000400 */
[----:B------:R-:W-:-:S03]  /*1de0*/  IADD3 R23, P6, PT, R23, UR6, RZ ;  /* 0x0000000617177c10 */ /* 0x000fc6000ffde0ff */
[----:B------:R1:W5:Y:S04]  /*1df0*/  LDG.E.U16 R33, desc[UR10][R20.64] ;  /* 0x0000000a14217981 */ /* 0x000368000c1e1500 */
[----:B------:R1:W5:Y:S01]  /*1e00*/  LDG.E.U16 R31, desc[UR10][R36.64] ;  /* 0x0000000a241f7981 */ /* 0x000362000c1e1500 */
[----:B0-----:R-:W-:Y:S01]  /*1e10*/  PRMT R41, R19, 0x7710, RZ ;  /* 0x0000771013297816 */ /* 0x001fe200000000ff */
[----:B------:R-:W-:Y:S01]  /*1e20*/  IMAD.X R19, RZ, RZ, R21, P3 ;  /* 0x000000ffff137224 */ /* 0x000fe200018e0615 */
[----:B------:R-:W-:Y:S01]  /*1e30*/  IADD3 R22, P3, PT, R18, UR6, RZ ;  /* 0x0000000612167c10 */ /* 0x000fe2000ff7e0ff */
[----:B------:R-:W-:Y:S01]  /*1e40*/  IMAD.IADD R39, R2, 0x1, R23 ;  /* 0x0000000102277824 */ /* 0x000fe200078e0217 */
[----:B------:R-:W-:Y:S01]  /*1e50*/  IADD3 R35, P5, PT, R23, UR6, RZ ;  /* 0x0000000617237c10 */ /* 0x000fe2000ffbe0ff */
[----:B------:R0:W-:Y:S02]  /*1e60*/  STS.U16 [R38], R43 ;  /* 0x0000002b26007388 */ /* 0x0001e40000000400 */
[----:B------:R-:W-:Y:S01]  /*1e70*/  IMAD.X R23, RZ, RZ, R19, P3 ;  /* 0x000000ffff177224 */ /* 0x000fe200018e0613 */
[----:B-1----:R-:W-:Y:S01]  /*1e80*/  IADD3 R24, P3, PT, R22, UR6, RZ ;  /* 0x0000000616187c10 */ /* 0x002fe2000ff7e0ff */
[----:B------:R1:W-:Y:S04]  /*1e90*/  STS.U16 [R39], R42 ;  /* 0x0000002a27007388 */ /* 0x0003e80000000400 */
[----:B------:R-:W-:Y:S01]  /*1ea0*/  IMAD.X R25, RZ, RZ, R23, P3 ;  /* 0x000000ffff197224 */ /* 0x000fe200018e0617 */
[----:B------:R-:W-:Y:S01]  /*1eb0*/  IADD3 R20, P3, PT, R24, UR6, RZ ;  /* 0x0000000618147c10 */ /* 0x000fe2000ff7e0ff */
[----:B------:R1:W5:Y:S04]  /*1ec0*/  LDG.E.U16 R18, desc[UR10][R18.64] ;  /* 0x0000000a12127981 */ /* 0x000368000c1e1500 */
[----:B------:R-:W-:Y:S01]  /*1ed0*/  IMAD.X R21, RZ, RZ, R25, P3 ;  /* 0x000000ffff157224 */ /* 0x000fe200018e0619 */
[----:B------:R-:W-:Y:S01]  /*1ee0*/  IADD3 R36, P3, PT, R20, UR6, RZ ;  /* 0x0000000614247c10 */ /* 0x000fe2000ff7e0ff */
[----:B------:R1:W5:Y:S04]  /*1ef0*/  LDG.E.U16 R22, desc[UR10][R22.64] ;  /* 0x0000000a16167981 */ /* 0x000368000c1e1500 */
[----:B------:R-:W-:Y:S01]  /*1f00*/  IMAD.X R37, RZ, RZ, R21, P3 ;  /* 0x000000ffff257224 */ /* 0x000fe200018e0615 */
[----:B0-----:R-:W-:Y:S01]  /*1f10*/  IADD3 R38, P3, PT, R36, UR6, RZ ;  /* 0x0000000624267c10 */ /* 0x001fe2000ff7e0ff */
[----:B------:R-:W5:Y:S01]  /*1f20*/  LDG.E.U16 R24, desc[UR10][R24.64] ;  /* 0x0000000a18187981 */ /* 0x000f62000c1e1500 */
[----:B------:R-:W-:-:S03]  /*1f30*/  PRMT R43, R3, 0x7710, RZ ;  /* 0x00007710032b7816 */ /* 0x000fc600000000ff */
[----:B-1----:R-:W-:Y:S01]  /*1f40*/  IMAD.X R39, RZ, RZ, R37, P3 ;  /* 0x000000ffff277224 */ /* 0x002fe200018e0625 */
[----:B------:R0:W5:Y:S04]  /*1f50*/  LDG.E.U16 R3, desc[UR10][R20.64] ;  /* 0x0000000a14037981 */ /* 0x000168000c1e1500 */
[----:B------:R-:W5:Y:S04]  /*1f60*/  LDG.E.U16 R36, desc[UR10][R36.64] ;  /* 0x0000000a24247981 */ /* 0x000f68000c1e1500 */
[----:B------:R-:W5:Y:S01]  /*1f70*/  LDG.E.U16 R38, desc[UR10][R38.64] ;  /* 0x0000000a26267981 */ /* 0x000f62000c1e1500 */
[----:B------:R-:W-:Y:S01]  /*1f80*/  IMAD.IADD R34, R2, 0x1, R35 ;  /* 0x0000000102227824 */ /* 0x000fe200078e0223 */
[----:B------:R-:W-:-:S04]  /*1f90*/  IADD3 R35, P4, PT, R35, UR6, RZ ;  /* 0x0000000623237c10 */ /* 0x000fc8000ff9e0ff */
[----:B------:R-:W-:Y:S02]  /*1fa0*/  IADD3 R19, P3, PT, R35, UR6, RZ ;  /* 0x0000000623137c10 */ /* 0x000fe4000ff7e0ff */
[----:B------:R-:W-:Y:S01]  /*1fb0*/  IADD3.X R32, PT, PT, RZ, RZ, R32, P2, P1 ;  /* 0x000000ffff207210 */ /* 0x000fe200017e2420 */
[----:B------:R1:W-:Y:S01]  /*1fc0*/  STS.U16 [R34], R41 ;  /* 0x0000002922007388 */ /* 0x0003e20000000400 */
[----:B------:R-:W-:Y:S02]  /*1fd0*/  IMAD.IADD R40, R2, 0x1, R35 ;  /* 0x0000000102287824 */ /* 0x000fe400078e0223 */
[----:B-1----:R-:W-:-:S03]  /*1fe0*/  IADD3.X R34, PT, PT, RZ, RZ, R32, P6, P0 ;  /* 0x000000ffff227210 */ /* 0x002fc600037e0420 */
[----:B------:R-:W-:Y:S01]  /*1ff0*/  STS.U16 [R40], R43 ;  /* 0x0000002b28007388 */ /* 0x000fe20000000400 */
[----:B------:R-:W-:Y:S02]  /*2000*/  IADD3.X R34, PT, PT, RZ, RZ, R34, P4, P5 ;  /* 0x000000ffff227210 */ /* 0x000fe400027ea422 */
[----:B------:R-:W-:Y:S01]  /*2010*/  PRMT R23, R0, 0x7710, RZ ;  /* 0x0000771000177816 */ /* 0x000fe200000000ff */
[----:B------:R-:W-:Y:S01]  /*2020*/  IMAD.IADD R0, R2, 0x1, R19 ;  /* 0x0000000102007824 */ /* 0x000fe200078e0213 */
[----:B------:R-:W-:-:S04]  /*2030*/  IADD3 R19, P2, PT, R19, UR6, RZ ;  /* 0x0000000613137c10 */ /* 0x000fc8000ff5e0ff */
[----:B0-----:R-:W-:Y:S02]  /*2040*/  IADD3 R21, P1, PT, R19, UR6, RZ ;  /* 0x0000000613157c10 */ /* 0x001fe4000ff3e0ff */
[----:B------:R-:W-:-:S03]  /*2050*/  PRMT R20, R5, 0x7710, RZ ;  /* 0x0000771005147816 */ /* 0x000fc600000000ff */
[----:B------:R-:W-:Y:S01]  /*2060*/  IMAD.IADD R5, R2, 0x1, R21 ;  /* 0x0000000102057824 */ /* 0x000fe200078e0215 */
[----:B------:R-:W-:-:S04]  /*2070*/  IADD3 R21, P6, PT, R21, UR6, RZ ;  /* 0x0000000615157c10 */ /* 0x000fc8000ffde0ff */
[----:B------:R-:W-:Y:S01]  /*2080*/  IADD3 R35, P0, PT, R21, UR6, RZ ;  /* 0x0000000615237c10 */ /* 0x000fe2000ff1e0ff */
[----:B------:R0:W-:Y:S01]  /*2090*/  STS.U16 [R0], R23 ;  /* 0x0000001700007388 */ /* 0x0001e20000000400 */
[----:B------:R-:W-:Y:S02]  /*20a0*/  IMAD.IADD R19, R2, 0x1, R19 ;  /* 0x0000000102137824 */ /* 0x000fe400078e0213 */
[----:B------:R-:W-:Y:S02]  /*20b0*/  IADD3 R25, P5, PT, R35, UR6, RZ ;  /* 0x0000000623197c10 */ /* 0x000fe4000ffbe0ff */
[----:B------:R-:W-:Y:S01]  /*20c0*/  PRMT R32, R6, 0x7710, RZ ;  /* 0x0000771006207816 */ /* 0x000fe200000000ff */
[C---:B------:R-:W-:Y:S02]  /*20d0*/  IMAD.IADD R6, R2.reuse, 0x1, R35 ;  /* 0x0000000102067824 */ /* 0x040fe400078e0223 */
[----:B0-----:R-:W-:Y:S01]  /*20e0*/  IMAD.IADD R0, R2, 0x1, R21 ;  /* 0x0000000102007824 */ /* 0x001fe200078e0215 */
[----:B------:R-:W-:-:S02]  /*20f0*/  PRMT R21, R13, 0x7710, RZ ;  /* 0x000077100d157816 */ /* 0x000fc400000000ff */
[----:B------:R-:W-:Y:S01]  /*2100*/  IADD3 R13, P4, PT, R25, UR6, RZ ;  /* 0x00000006190d7c10 */ /* 0x000fe2000ff9e0ff */
[----:B------:R0:W-:Y:S01]  /*2110*/  STS.U16 [R19], R20 ;  /* 0x0000001413007388 */ /* 0x0001e20000000400 */
[----:B------:R-:W-:Y:S02]  /*2120*/  IADD3.X R35, PT, PT, RZ, RZ, R34, P2, P3 ;  /* 0x000000ffff237210 */ /* 0x000fe400017e6422 */
[----:B------:R-:W-:Y:S02]  /*2130*/  PRMT R23, R16, 0x7710, RZ ;  /* 0x0000771010177816 */ /* 0x000fe400000000ff */
[----:B0-----:R-:W-:-:S05]  /*2140*/  IADD3 R19, P3, PT, R13, UR6, RZ ;  /* 0x000000060d137c10 */ /* 0x001fca000ff7e0ff */
[C---:B------:R-:W-:Y:S01]  /*2150*/  IMAD.IADD R16, R2.reuse, 0x1, R19 ;  /* 0x0000000102107824 */ /* 0x040fe200078e0213 */
[----:B------:R-:W-:Y:S02]  /*2160*/  IADD3 R19, P2, PT, R19, UR6, RZ ;  /* 0x0000000613137c10 */ /* 0x000fe4000ff5e0ff */
[----:B------:R-:W-:Y:S02]  /*2170*/  PRMT R20, R17, 0x7710, RZ ;  /* 0x0000771011147816 */ /* 0x000fe400000000ff */
[----:B------:R-:W-:Y:S02]  /*2180*/  IADD3.X R35, PT, PT, RZ, RZ, R35, P6, P1 ;  /* 0x000000ffff237210 */ /* 0x000fe400037e2423 */
[----:B------:R-:W-:Y:S01]  /*2190*/  IADD3 R17, P6, PT, R19, UR6, RZ ;  /* 0x0000000613117c10 */ /* 0x000fe2000ffde0ff */
[----:B------:R0:W-:Y:S04]  /*21a0*/  STS.U16 [R5], R32 ;  /* 0x0000002005007388 */ /* 0x0001e80000000400 */
[----:B------:R1:W-:Y:S01]  /*21b0*/  STS.U16 [R0], R21 ;  /* 0x0000001500007388 */ /* 0x0003e20000000400 */
[----:B------:R-:W-:Y:S01]  /*21c0*/  IADD3.X R35, PT, PT, RZ, RZ, R35, P5, P0 ;  /* 0x000000ffff237210 */ /* 0x000fe20002fe0423 */
[C---:B0-----:R-:W-:Y:S01]  /*21d0*/  IMAD.IADD R5, R2.reuse, 0x1, R25 ;  /* 0x0000000102057824 */ /* 0x041fe200078e0219 */
[----:B-1----:R-:W-:Y:S01]  /*21e0*/  IADD3 R21, P1, PT, R17, UR6, RZ ;  /* 0x0000000611157c10 */ /* 0x002fe2000ff3e0ff */
[----:B------:R0:W-:Y:S03]  /*21f0*/  STS.U16 [R6], R23 ;  /* 0x0000001706007388 */ /* 0x0001e60000000400 */
[----:B------:R-:W-:Y:S01]  /*2200*/  IADD3 R25, P5, PT, R21, UR6, RZ ;  /* 0x0000000615197c10 */ /* 0x000fe2000ffbe0ff */
[----:B------:R-:W-:Y:S01]  /*2210*/  IMAD.IADD R13, R2, 0x1, R13 ;  /* 0x00000001020d7824 */ /* 0x000fe200078e020d */
[----:B------:R-:W-:-:S02]  /*2220*/  PRMT R32, R9, 0x7710, RZ ;  /* 0x0000771009207816 */ /* 0x000fc400000000ff */
[----:B------:R-:W-:Y:S02]  /*2230*/  IADD3.X R35, PT, PT, RZ, RZ, R35, P3, P4 ;  /* 0x000000ffff237210 */ /* 0x000fe40001fe8423 */
[----:B0-----:R-:W-:Y:S01]  /*2240*/  IADD3 R23, P0, PT, R25, UR6, RZ ;  /* 0x0000000619177c10 */ /* 0x001fe2000ff1e0ff */
[----:B------:R-:W-:Y:S01]  /*2250*/  IMAD.IADD R6, R2, 0x1, R21 ;  /* 0x0000000102067824 */ /* 0x000fe200078e0215 */
[----:B------:R-:W-:Y:S02]  /*2260*/  STS.U16 [R5], R20 ;  /* 0x0000001405007388 */ /* 0x000fe40000000400 */
[----:B------:R-:W-:Y:S02]  /*2270*/  IADD3 R21, P4, PT, R23, UR6, RZ ;  /* 0x0000000617157c10 */ /* 0x000fe4000ff9e0ff */
[----:B------:R3:W-:Y:S01]  /*2280*/  STS.U16 [R13], R32 ;  /* 0x000000200d007388 */ /* 0x0007e20000000400 */
[----:B------:R-:W-:Y:S01]  /*2290*/  PRMT R9, R4, 0x7710, RZ ;  /* 0x0000771004097816 */ /* 0x000fe200000000ff */
[----:B------:R-:W-:Y:S01]  /*22a0*/  IMAD.IADD R4, R2, 0x1, R17 ;  /* 0x0000000102047824 */ /* 0x000fe200078e0211 */
[----:B--2---:R-:W-:-:S02]  /*22b0*/  PRMT R17, R12, 0x7710, RZ ;  /* 0x000077100c117816 */ /* 0x004fc400000000ff */
[----:B------:R-:W-:Y:S01]  /*22c0*/  IADD3.X R35, PT, PT, RZ, RZ, R35, P6, P2 ;  /* 0x000000ffff237210 */ /* 0x000fe200037e4423 */
[----:B------:R-:W-:Y:S01]  /*22d0*/  IMAD.IADD R0, R2, 0x1, R19 ;  /* 0x0000000102007824 */ /* 0x000fe200078e0213 */
[----:B------:R-:W-:Y:S01]  /*22e0*/  PRMT R19, R14, 0x7710, RZ ;  /* 0x000077100e137816 */ /* 0x000fe200000000ff */
[----:B------:R0:W-:Y:S01]  /*22f0*/  STS.U16 [R16], R9 ;  /* 0x0000000910007388 */ /* 0x0001e20000000400 */
[----:B------:R-:W-:Y:S02]  /*2300*/  IADD3.X R35, PT, PT, RZ, RZ, R35, P5, P1 ;  /* 0x000000ffff237210 */ /* 0x000fe40002fe2423 */
[----:B---3--:R-:W-:Y:S01]  /*2310*/  PRMT R13, R10, 0x7710, RZ ;  /* 0x000077100a0d7816 */ /* 0x008fe200000000ff */
[----:B------:R-:W-:Y:S01]  /*2320*/  IMAD.IADD R10, R2, 0x1, R21 ;  /* 0x00000001020a7824 */ /* 0x000fe200078e0215 */
[----:B------:R-:W-:Y:S01]  /*2330*/  IADD3 R21, P3, PT, R21, UR6, RZ ;  /* 0x0000000615157c10 */ /* 0x000fe2000ff7e0ff */
[----:B------:R1:W-:Y:S01]  /*2340*/  STS.U16 [R0], R17 ;  /* 0x0000001100007388 */ /* 0x0003e20000000400 */
[----:B----4-:R-:W-:-:S02]  /*2350*/  PRMT R12, R11, 0x7710, RZ ;  /* 0x000077100b0c7816 */ /* 0x010fc400000000ff */
[----:B------:R-:W-:Y:S01]  /*2360*/  IADD3 R11, P6, PT, R21, UR6, RZ ;  /* 0x00000006150b7c10 */ /* 0x000fe2000ffde0ff */
[C---:B------:R-:W-:Y:S01]  /*2370*/  IMAD.IADD R5, R2.reuse, 0x1, R25 ;  /* 0x0000000102057824 */ /* 0x040fe200078e0219 */
[----:B------:R-:W-:Y:S01]  /*2380*/  STS.U16 [R4], R19 ;  /* 0x0000001304007388 */ /* 0x000fe20000000400 */
[----:B0-----:R-:W-:-:S03]  /*2390*/  IMAD.IADD R9, R2, 0x1, R23 ;  /* 0x0000000102097824 */ /* 0x001fc600078e0217 */
[----:B------:R0:W-:Y:S01]  /*23a0*/  STS.U16 [R6], R13 ;  /* 0x0000000d06007388 */ /* 0x0001e20000000400 */
[----:B------:R-:W-:Y:S02]  /*23b0*/  PRMT R14, R7, 0x7710, RZ ;  /* 0x00007710070e7816 */ /* 0x000fe400000000ff */
[----:B------:R-:W-:-:S04]  /*23c0*/  IADD3 R7, P2, PT, R11, UR6, RZ ;  /* 0x000000060b077c10 */ /* 0x000fc8000ff5e0ff */
[----:B-1----:R-:W-:Y:S01]  /*23d0*/  IADD3 R17, P5, PT, R7, UR6, RZ ;  /* 0x0000000607117c10 */ /* 0x002fe2000ffbe0ff */
[C---:B0-----:R-:W-:Y:S01]  /*23e0*/  IMAD.IADD R6, R2.reuse, 0x1, R7 ;  /* 0x0000000102067824 */ /* 0x041fe200078e0207 */
[----:B------:R-:W-:Y:S01]  /*23f0*/  PRMT R15, R15, 0x7710, RZ ;  /* 0x000077100f0f7816 */ /* 0x000fe200000000ff */
[----:B------:R-:W-:Y:S01]  /*2400*/  STS.U16 [R5], R12 ;  /* 0x0000000c05007388 */ /* 0x000fe20000000400 */
[----:B------:R-:W-:Y:S02]  /*2410*/  IADD3 R7, P1, PT, R17, UR6, RZ ;  /* 0x0000000611077c10 */ /* 0x000fe4000ff3e0ff */
[----:B------:R-:W-:Y:S01]  /*2420*/  IADD3.X R35, PT, PT, RZ, RZ, R35, P4, P0 ;  /* 0x000000ffff237210 */ /* 0x000fe200027e0423 */
[----:B------:R-:W-:Y:S04]  /*2430*/  STS.U16 [R9], R14 ;  /* 0x0000000e09007388 */ /* 0x000fe80000000400 */
[----:B------:R0:W-:Y:S01]  /*2440*/  STS.U16 [R10], R15 ;  /* 0x0000000f0a007388 */ /* 0x0001e20000000400 */
[----:B------:R-:W-:Y:S01]  /*2450*/  IMAD.IADD R4, R2, 0x1, R11 ;  /* 0x0000000102047824 */ /* 0x000fe200078e020b */
[----:B------:R-:W-:Y:S01]  /*2460*/  PRMT R11, R8, 0x7710, RZ ;  /* 0x00007710080b7816 */ /* 0x000fe200000000ff */
[----:B------:R-:W-:Y:S01]  /*2470*/  IMAD.IADD R0, R2, 0x1, R21 ;  /* 0x0000000102007824 */ /* 0x000fe200078e0215 */
[----:B0-----:R-:W-:-:S02]  /*2480*/  IADD3 R15, P4, PT, R7, UR6, RZ ;  /* 0x00000006070f7c10 */ /* 0x001fc4000ff9e0ff */
[----:B------:R-:W-:-:S03]  /*2490*/  PRMT R13, R26, 0x7710, RZ ;  /* 0x000077101a0d7816 */ /* 0x000fc600000000ff */
[----:B------:R-:W-:Y:S01]  /*24a0*/  IMAD.IADD R8, R2, 0x1, R15 ;  /* 0x0000000102087824 */ /* 0x000fe200078e020f */
[----:B------:R-:W-:Y:S01]  /*24b0*/  IADD3 R15, P0, PT, R15, UR6, RZ ;  /* 0x000000060f0f7c10 */ /* 0x000fe2000ff1e0ff */
[----:B------:R0:W-:Y:S01]  /*24c0*/  STS.U16 [R0], R11 ;  /* 0x0000000b00007388 */ /* 0x0001e20000000400 */
[----:B------:R-:W-:-:S03]  /*24d0*/  IADD3.X R35, PT, PT, RZ, RZ, R35, P6, P3 ;  /* 0x000000ffff237210 */ /* 0x000fc600037e6423 */
[----:B------:R-:W-:Y:S01]  /*24e0*/  STS.U16 [R4], R13 ;  /* 0x0000000d04007388 */ /* 0x000fe20000000400 */
[----:B0-----:R-:W-:Y:S02]  /*24f0*/  IADD3 R11, P6, PT, R15, UR6, RZ ;  /* 0x000000060f0b7c10 */ /* 0x001fe4000ffde0ff */
[----:B-----5:R-:W-:-:S05]  /*2500*/  PRMT R9, R28, 0x7710, RZ ;  /* 0x000077101c097816 */ /* 0x020fca00000000ff */
[----:B------:R0:W-:Y:S01]  /*2510*/  STS.U16 [R6], R9 ;  /* 0x0000000906007388 */ /* 0x0001e20000000400 */
[----:B------:R-:W-:Y:S01]  /*2520*/  IADD3.X R35, PT, PT, RZ, RZ, R35, P5, P2 ;  /* 0x000000ffff237210 */ /* 0x000fe20002fe4423 */
[----:B------:R-:W-:Y:S01]  /*2530*/  IMAD.IADD R5, R2, 0x1, R17 ;  /* 0x0000000102057824 */ /* 0x000fe200078e0211 */
[----:B0-----:R-:W-:-:S04]  /*2540*/  IADD3 R9, P3, PT, R11, UR6, RZ ;  /* 0x000000060b097c10 */ /* 0x001fc8000ff7e0ff */
[----:B------:R-:W-:Y:S02]  /*2550*/  IADD3 R13, P5, PT, R9, UR6, RZ ;  /* 0x00000006090d7c10 */ /* 0x000fe4000ffbe0ff */
[----:B------:R-:W-:Y:S02]  /*2560*/  PRMT R10, R29, 0x7710, RZ ;  /* 0x000077101d0a7816 */ /* 0x000fe400000000ff */
[----:B------:R-:W-:Y:S02]  /*2570*/  IADD3 R17, P2, PT, R13, UR6, RZ ;  /* 0x000000060d117c10 */ /* 0x000fe4000ff5e0ff */
[----:B------:R-:W-:Y:S01]  /*2580*/  IADD3.X R35, PT, PT, RZ, RZ, R35, P4, P1 ;  /* 0x000000ffff237210 */ /* 0x000fe200027e2423 */
[----:B------:R-:W-:Y:S01]  /*2590*/  IMAD.IADD R0, R2, 0x1, R15 ;  /* 0x0000000102007824 */ /* 0x000fe200078e020f */
[----:B------:R-:W-:Y:S01]  /*25a0*/  PRMT R30, R30, 0x7710, RZ ;  /* 0x000077101e1e7816 */ /* 0x000fe200000000ff */
[C---:B------:R-:W-:Y:S01]  /*25b0*/  IMAD.IADD R7, R2.reuse, 0x1, R7 ;  /* 0x0000000102077824 */ /* 0x040fe200078e0207 */
[----:B------:R-:W-:Y:S01]  /*25c0*/  IADD3 R15, P1, PT, R17, UR6, RZ ;  /* 0x00000006110f7c10 */ /* 0x000fe2000ff3e0ff */
[----:B------:R0:W-:Y:S01]  /*25d0*/  STS.U16 [R5], R10 ;  /* 0x0000000a05007388 */ /* 0x0001e20000000400 */
[----:B------:R-:W-:Y:S01]  /*25e0*/  PRMT R31, R31, 0x7710, RZ ;  /* 0x000077101f1f7816 */ /* 0x000fe200000000ff */
[C---:B------:R-:W-:Y:S01]  /*25f0*/  IMAD.IADD R6, R2.reuse, 0x1, R9 ;  /* 0x0000000102067824 */ /* 0x040fe200078e0209 */
[----:B------:R-:W-:Y:S01]  /*2600*/  IADD3.X R35, PT, PT, RZ, RZ, R35, P6, P0 ;  /* 0x000000ffff237210 */ /* 0x000fe200037e0423 */
[C---:B------:R-:W-:Y:S01]  /*2610*/  IMAD.IADD R4, R2.reuse, 0x1, R11 ;  /* 0x0000000102047824 */ /* 0x040fe200078e020b */
[----:B------:R-:W-:Y:S01]  /*2620*/  PRMT R33, R33, 0x7710, RZ ;  /* 0x0000771021217816 */ /* 0x000fe200000000ff */
[----:B------:R1:W-:Y:S01]  /*2630*/  STS.U16 [R7], R30 ;  /* 0x0000001e07007388 */ /* 0x0003e20000000400 */
[----:B------:R-:W-:Y:S01]  /*2640*/  IADD3.X R35, PT, PT, RZ, RZ, R35, P5, P3 ;  /* 0x000000ffff237210 */ /* 0x000fe20002fe6423 */
[----:B0-----:R-:W-:Y:S01]  /*2650*/  IMAD.IADD R5, R2, 0x1, R13 ;  /* 0x0000000102057824 */ /* 0x001fe200078e020d */
[----:B------:R-:W-:-:S02]  /*2660*/  IADD3 R13, P0, PT, R15, UR6, RZ ;  /* 0x000000060f0d7c10 */ /* 0x000fc4000ff1e0ff */
[----:B------:R-:W-:Y:S01]  /*2670*/  PRMT R9, R18, 0x7710, RZ ;  /* 0x0000771012097816 */ /* 0x000fe200000000ff */
[----:B------:R0:W-:Y:S01]  /*2680*/  STS.U16 [R8], R31 ;  /* 0x0000001f08007388 */ /* 0x0001e20000000400 */
[----:B-1----:R-:W-:Y:S01]  /*2690*/  IMAD.IADD R7, R2, 0x1, R17 ;  /* 0x0000000102077824 */ /* 0x002fe200078e0211 */
[----:B------:R-:W-:Y:S02]  /*26a0*/  PRMT R11, R22, 0x7710, RZ ;  /* 0x00007710160b7816 */ /* 0x000fe400000000ff */
[----:B------:R1:W-:Y:S01]  /*26b0*/  STS.U16 [R0], R33 ;  /* 0x0000002100007388 */ /* 0x0003e20000000400 */
[----:B------:R-:W-:Y:S02]  /*26c0*/  IADD3.X R35, PT, PT, RZ, RZ, R35, P1, P2 ;  /* 0x000000ffff237210 */ /* 0x000fe40000fe4423 */
[----:B------:R-:W-:Y:S01]  /*26d0*/  PRMT R24, R24, 0x7710, RZ ;  /* 0x0000771018187816 */ /* 0x000fe200000000ff */
[----:B------:R2:W-:Y:S01]  /*26e0*/  STS.U16 [R4], R9 ;  /* 0x0000000904007388 */ /* 0x0005e20000000400 */
[C---:B0-----:R-:W-:Y:S01]  /*26f0*/  IMAD.IADD R8, R2.reuse, 0x1, R15 ;  /* 0x0000000102087824 */ /* 0x041fe200078e020f */
[----:B------:R-:W-:Y:S01]  /*2700*/  PRMT R10, R3, 0x7710, RZ ;  /* 0x00007710030a7816 */ /* 0x000fe200000000ff */
[----:B-1----:R-:W-:Y:S01]  /*2710*/  IMAD.IADD R0, R2, 0x1, R13 ;  /* 0x0000000102007824 */ /* 0x002fe200078e020d */
[----:B------:R3:W-:Y:S01]  /*2720*/  STS.U16 [R6], R11 ;  /* 0x0000000b06007388 */ /* 0x0007e20000000400 */
[----:B------:R-:W-:-:S02]  /*2730*/  PRMT R3, R36, 0x7710, RZ ;  /* 0x0000771024037816 */ /* 0x000fc400000000ff */
[----:B------:R-:W-:Y:S02]  /*2740*/  IADD3 R33, P1, PT, R13, UR6, RZ ;  /* 0x000000060d217c10 */ /* 0x000fe4000ff3e0ff */
[----:B--2---:R-:W-:Y:S01]  /*2750*/  PRMT R9, R38, 0x7710, RZ ;  /* 0x0000771026097816 */ /* 0x004fe200000000ff */
[----:B------:R3:W-:Y:S01]  /*2760*/  STS.U16 [R5], R24 ;  /* 0x0000001805007388 */ /* 0x0007e20000000400 */
[----:B------:R-:W-:-:S03]  /*2770*/  IADD3.X R35, PT, PT, RZ, RZ, R35, P1, P0 ;  /* 0x000000ffff237210 */ /* 0x000fc60000fe0423 */
[----:B------:R3:W-:Y:S01]  /*2780*/  STS.U16 [R7], R10 ;  /* 0x0000000a07007388 */ /* 0x0007e20000000400 */
[----:B------:R-:W-:-:S03]  /*2790*/  ISETP.GE.U32.AND P0, PT, R33, 0x4000, PT ;  /* 0x000040002100780c */ /* 0x000fc60003f06070 */
[----:B------:R3:W-:Y:S04]  /*27a0*/  STS.U16 [R8], R3 ;  /* 0x0000000308007388 */ /* 0x0007e80000000400 */
[----:B------:R3:W-:Y:S01]  /*27b0*/  STS.U16 [R0], R9 ;  /* 0x0000000900007388 */ /* 0x0007e20000000400 */
[----:B------:R-:W-:-:S13]  /*27c0*/  ISETP.GE.U32.AND.EX P0, PT, R35, RZ, PT, P0 ;  /* 0x000000ff2300720c */ /* 0x000fda0003f06100 */
[----:B---3--:R-:W-:Y:S05]  /*27d0*/  @!P0 BRA `(.L_x_14) ;  /* 0xffffffe000748947 */ /* 0x008fea000383ffff */
.L_x_7:
[----:B01----:R-:W-:Y:S05]  /*27e0*/  BSYNC.RECONVERGENT B0 ;  /* 0x0000000000007941 */ /* 0x003fea0003800200 */
.L_x_6:
[----:B------:R-:W-:Y:S01]  /*27f0*/  NOP ;  /* 0x0000000000007918 */ /* 0x000fe20000000000 */
[----:B------:R-:W-:Y:S01]  /*2800*/  SYNCS.ARRIVE.TRANS64.RED.A0T1 RZ, [UR5], RZ ;  /* 0x000000ffffff79a7 */ /* 0x000fe20008200405 */
[----:B------:R-:W-:Y:S01]  /*2810*/  LEA R0, P1, R27, UR6, 0x1 ;  /* 0x000000061b007c11 */ /* 0x000fe2000f8208ff */
[----:B------:R-:W-:Y:S03]  /*2820*/  ARRIVES.LDGSTSBAR.64.TRANSCNT [UR5] ;  /* 0x00000000ff0079b0 */ /* 0x000fe60008002a05 */
[C---:B------:R-:W-:Y:S01]  /*2830*/  ISETP.GT.U32.AND P0, PT, R0.reuse, 0x4000, PT ;  /* 0x000040000000780c */ /* 0x040fe20003f04070 */
[----:B------:R-:W-:Y:S01]  /*2840*/  IMAD.X R2, RZ, RZ, RZ, P1 ;  /* 0x000000ffff027224 */ /* 0x000fe200008e06ff */
[----:B------:R-:W-:-:S04]  /*2850*/  ISETP.GE.U32.AND P1, PT, R0, 0x4000, PT ;  /* 0x000040000000780c */ /* 0x000fc80003f26070 */
[C---:B------:R-:W-:Y:S02]  /*2860*/  ISETP.GT.U32.AND.EX P0, PT, R2.reuse, RZ, PT, P0 ;  /* 0x000000ff0200720c */ /* 0x040fe40003f04100 */
[----:B------:R-:W-:Y:S02]  /*2870*/  ISETP.GE.U32.AND.EX P1, PT, R2, RZ, PT, P1 ;  /* 0x000000ff0200720c */ /* 0x000fe40003f26110 */
[----:B------:R-:W-:Y:S02]  /*2880*/  SEL R3, R0, 0x4000, P0 ;  /* 0x0000400000037807 */ /* 0x000fe40000000000 */
[----:B------:R-:W-:Y:S01]  /*2890*/  SEL R4, RZ, 0x1, P1 ;  /* 0x00000001ff047807 */ /* 0x000fe20000800000 */
[----:B------:R-:W-:Y:S01]  /*28a0*/  NOP ;  /* 0x0000000000007918 */ /* 0x000fe20000000000 */
[----:B------:R-:W-:Y:S01]  /*28b0*/  SEL R5, R2, RZ, P0 ;  /* 0x000000ff02057207 */ /* 0x000fe20000000000 */
[----:B------:R-:W-:Y:S01]  /*28c0*/  SYNCS.ARRIVE.TRANS64.A1T0 RZ, [UR5], RZ ;  /* 0x000000ffffff79a7 */ /* 0x000fe20008100005 */
[----:B------:R-:W-:Y:S01]  /*28d0*/  IADD3 R4, P0, P1, R3, -R0, -R4 ;  /* 0x8000000003047210 */ /* 0x000fe2000791e804 */
[----:B------:R-:W-:Y:S03]  /*28e0*/  BSSY.RECONVERGENT B0, `(.L_x_15) ;  /* 0x000001e000007945 */ /* 0x000fe60003800200 */
[----:B------:R-:W-:-:S04]  /*28f0*/  IADD3.X R5, PT, PT, R5, -0x1, ~R2, P0, P1 ;  /* 0xffffffff05057810 */ /* 0x000fc800007e2c02 */
[----:B------:R-:W-:-:S13]  /*2900*/  ISETP.NE.U32.AND P0, PT, R5, RZ, PT ;  /* 0x000000ff0500720c */ /* 0x000fda0003f05070 */
[----:B------:R-:W-:Y:S05]  /*2910*/  @P0 BRA `(.L_x_16) ;  /* 0x0000000000500947 */ /* 0x000fea0003800000 */
[----:B------:R-:W0:Y:S01]  /*2920*/  I2F.U32.RP R0, UR6 ;  /* 0x0000000600007d06 */ /* 0x000e220008209000 */
[----:B------:R-:W-:Y:S01]  /*2930*/  IMAD R5, RZ, RZ, -UR6 ;  /* 0x80000006ff057e24 */ /* 0x000fe2000f8e02ff */
[----:B------:R-:W-:-:S06]  /*2940*/  ISETP.NE.U32.AND P2, PT, RZ, UR6, PT ;  /* 0x00000006ff007c0c */ /* 0x000fcc000bf45070 */
[----:B0-----:R-:W0:Y:S02]  /*2950*/  MUFU.RCP R0, R0 ;  /* 0x0000000000007308 */ /* 0x001e240000001000 */
[----:B0-----:R-:W-:-:S06]  /*2960*/  VIADD R2, R0, 0xffffffe ;  /* 0x0ffffffe00027836 */ /* 0x001fcc0000000000 */
[----:B------:R0:W1:Y:S02]  /*2970*/  F2I.FTZ.U32.TRUNC.NTZ R3, R2 ;  /* 0x0000000200037305 */ /* 0x000064000021f000 */
[----:B0-----:R-:W-:Y:S02]  /*2980*/  IMAD.MOV.U32 R2, RZ, RZ, RZ ;  /* 0x000000ffff027224 */ /* 0x001fe400078e00ff */
[----:B-1----:R-:W-:-:S04]  /*2990*/  IMAD R5, R5, R3, RZ ;  /* 0x0000000305057224 */ /* 0x002fc800078e02ff */
        /* <DEDUP_REMOVED lines=12> */
.L_x_16:
[----:B------:R-:W-:Y:S01]  /*2a60*/  IMAD.MOV.U32 R3, RZ, RZ, R4 ;  /* 0x000000ffff037224 */ /* 0x000fe200078e0004 */
[----:B------:R-:W-:Y:S01]  /*2a70*/  MOV R2, 0x2aa0 ;  /* 0x00002aa000027802 */ /* 0x000fe20000000f00 */
[----:B------:R-:W-:-:S07]  /*2a80*/  IMAD.U32 R4, RZ, RZ, UR6 ;  /* 0x00000006ff047e24 */ /* 0x000fce000f8e00ff */
[----:B------:R-:W-:Y:S05]  /*2a90*/  CALL.REL.NOINC `($__internal_0_$__cuda_sm20_div_u64) ;  /* 0x0000009c00007944 */ /* 0x000fea0003c00000 */
[----:B------:R-:W-:Y:S02]  /*2aa0*/  IMAD.MOV.U32 R2, RZ, RZ, R4 ;  /* 0x000000ffff027224 */ /* 0x000fe400078e0004 */
[----:B------:R-:W-:-:S07]  /*2ab0*/  IMAD.MOV.U32 R3, RZ, RZ, R5 ;  /* 0x000000ffff037224 */ /* 0x000fce00078e0005 */
.L_x_17:
[----:B------:R-:W-:Y:S05]  /*2ac0*/  BSYNC.RECONVERGENT B0 ;  /* 0x0000000000007941 */ /* 0x000fea0003800200 */
.L_x_15:
[----:B------:R-:W0:Y:S01]  /*2ad0*/  LDCU UR4, c[0x0][0x360] ;  /* 0x00006c00ff0477ac */ /* 0x000e220008000800 */
[----:B------:R-:W-:Y:S01]  /*2ae0*/  IMAD.SHL.U32 R5, R27, 0x2, RZ ;  /* 0x000000021b057824 */ /* 0x000fe200078e00ff */
[----:B------:R-:W-:Y:S01]  /*2af0*/  PRMT R26, RZ, 0x7610, R26 ;  /* 0x00007610ff1a7816 */ /* 0x000fe2000000001a */
[----:B------:R-:W-:Y:S01]  /*2b00*/  IMAD.MOV.U32 R6, RZ, RZ, 0x5 ;  /* 0x00000005ff067424 */ /* 0x000fe200078e00ff */
[----:B------:R-:W0:Y:S01]  /*2b10*/  LDCU UR5, c[0x0][0x364] ;  /* 0x00006c80ff0577ac */ /* 0x000e220008000800 */
[----:B------:R-:W1:Y:S01]  /*2b20*/  LDC R30, c[0x0][0x368] ;  /* 0x0000da00ff1e7b82 */ /* 0x000e620000000800 */
[----:B0-----:R-:W-:-:S07]  /*2b30*/  UIMAD UR4, UR4, UR5, URZ ;  /* 0x00000005040472a4 */ /* 0x001fce000f8e02ff */
[----:B------:R-:W0:Y:S01]  /*2b40*/  S2UR UR5, SR_CgaCtaId ;  /* 0x00000000000579c3 */ /* 0x000e220000008800 */
[----:B-1----:R-:W-:Y:S01]  /*2b50*/  IMAD R30, R30, UR4, RZ ;  /* 0x000000041e1e7c24 */ /* 0x002fe2000f8e02ff */
[----:B------:R-:W-:Y:S02]  /*2b60*/  UMOV UR4, 0x400 ;  /* 0x0000040000047882 */ /* 0x000fe40000000000 */
[----:B------:R-:W-:Y:S01]  /*2b70*/  UIADD3 UR4, UPT, UPT, UR4, 0x8000, URZ ;  /* 0x0000800004047890 */ /* 0x000fe2000fffe0ff */
[----:B------:R-:W-:-:S05]  /*2b80*/  IMAD.SHL.U32 R30, R30, 0x2, RZ ;  /* 0x000000021e1e7824 */ /* 0x000fca00078e00ff */
[----:B------:R-:W-:-:S04]  /*2b90*/  IADD3 R5, P0, PT, R5, R30, RZ ;  /* 0x0000001e05057210 */ /* 0x000fc80007f1e0ff */
[----:B------:R-:W-:Y:S01]  /*2ba0*/  IADD3 R7, P1, P2, R30, R5, R30 ;  /* 0x000000051e077210 */ /* 0x000fe20007a3e01e */
[----:B------:R-:W-:-:S03]  /*2bb0*/  IMAD.X R0, RZ, RZ, RZ, P0 ;  /* 0x000000ffff007224 */ /* 0x000fc600000e06ff */
[C-C-:B------:R-:W-:Y:S01]  /*2bc0*/  IADD3 R7, P0, P3, R30.reuse, R7, R30.reuse ;  /* 0x000000071e077210 */ /* 0x140fe20007b1e01e */
[----:B0-----:R-:W-:Y:S01]  /*2bd0*/  ULEA UR6, UR5, UR4, 0x18 ;  /* 0x0000000405067291 */ /* 0x001fe2000f8ec0ff */
[----:B------:R-:W-:Y:S02]  /*2be0*/  IADD3.X R4, PT, PT, RZ, R0, RZ, P1, P2 ;  /* 0x00000000ff047210 */ /* 0x000fe40000fe44ff */
[C-C-:B------:R-:W-:Y:S01]  /*2bf0*/  IADD3 R7, P1, P2, R30.reuse, R7, R30.reuse ;  /* 0x000000071e077210 */ /* 0x140fe20007a3e01e */
[----:B------:R-:W-:Y:S01]  /*2c00*/  UMOV UR4, URZ ;  /* 0x000000ff00047c82 */ /* 0x000fe20008000000 */
[----:B------:R-:W-:Y:S02]  /*2c10*/  IADD3.X R4, PT, PT, RZ, R4, RZ, P0, P3 ;  /* 0x00000004ff047210 */ /* 0x000fe400007e64ff */
[----:B------:R-:W-:Y:S02]  /*2c20*/  IADD3 R7, P0, P3, R30, R7, R30 ;  /* 0x000000071e077210 */ /* 0x000fe40007b1e01e */
[----:B------:R-:W-:-:S02]  /*2c30*/  IADD3.X R4, PT, PT, RZ, R4, RZ, P1, P2 ;  /* 0x00000004ff047210 */ /* 0x000fc40000fe44ff */
[C-C-:B------:R-:W-:Y:S02]  /*2c40*/  IADD3 R7, P1, P2, R30.reuse, R7, R30.reuse ;  /* 0x000000071e077210 */ /* 0x140fe40007a3e01e */
[----:B------:R-:W-:Y:S02]  /*2c50*/  IADD3.X R4, PT, PT, RZ, R4, RZ, P0, P3 ;  /* 0x00000004ff047210 */ /* 0x000fe400007e64ff */
[C-C-:B------:R-:W-:Y:S02]  /*2c60*/  IADD3 R7, P0, P3, R30.reuse, R7, R30.reuse ;  /* 0x000000071e077210 */ /* 0x140fe40007b1e01e */
        /* <DEDUP_REMOVED lines=31> */
[----:B------:R-:W-:Y:S02]  /*2e60*/  ISETP.GE.U32.AND P0, PT, R5, 0x4000, PT ;  /* 0x000040000500780c */ /* 0x000fe40003f06070 */
[----:B------:R-:W-:-:S02]  /*2e70*/  IADD3 R5, P2, P1, R30, R7, R30 ;  /* 0x000000071e057210 */ /* 0x000fc4000795e01e */
[----:B------:R-:W-:Y:S02]  /*2e80*/  IADD3.X R4, PT, PT, RZ, R4, RZ, P4, P5 ;  /* 0x00000004ff047210 */ /* 0x000fe400027ea4ff */
[----:B------:R-:W-:Y:S02]  /*2e90*/  ISETP.GE.U32.AND.EX P0, PT, R0, RZ, PT, P0 ;  /* 0x000000ff0000720c */ /* 0x000fe40003f06100 */
[C-C-:B------:R-:W-:Y:S02]  /*2ea0*/  IADD3 R5, P3, P4, R30.reuse, R5, R30.reuse ;  /* 0x000000051e057210 */ /* 0x140fe40007c7e01e */
[----:B------:R-:W-:Y:S02]  /*2eb0*/  IADD3.X R4, PT, PT, RZ, R4, RZ, P2, P1 ;  /* 0x00000004ff047210 */ /* 0x000fe400017e24ff */
[----:B------:R-:W-:Y:S02]  /*2ec0*/  SEL R7, RZ, 0x1, P0 ;  /* 0x00000001ff077807 */ /* 0x000fe40000000000 */
[----:B------:R-:W-:-:S02]  /*2ed0*/  IADD3 R5, P1, P2, R30, R5, R30 ;  /* 0x000000051e057210 */ /* 0x000fc40007a3e01e */
[----:B------:R-:W-:Y:S02]  /*2ee0*/  IADD3.X R4, PT, PT, RZ, R4, RZ, P3, P4 ;  /* 0x00000004ff047210 */ /* 0x000fe40001fe84ff */
[----:B------:R-:W-:Y:S01]  /*2ef0*/  IADD3 R0, P0, PT, R2, R7, RZ ;  /* 0x0000000702007210 */ /* 0x000fe20007f1e0ff */
[----:B------:R-:W-:Y:S01]  /*2f00*/  IMAD.MOV.U32 R7, RZ, RZ, 0x1 ;  /* 0x00000001ff077424 */ /* 0x000fe200078e00ff */
[C-C-:B------:R-:W-:Y:S02]  /*2f10*/  IADD3 R5, P3, P4, R30.reuse, R5, R30.reuse ;  /* 0x000000051e057210 */ /* 0x140fe40007c7e01e */
[----:B------:R-:W-:Y:S01]  /*2f20*/  IADD3.X R4, PT, PT, RZ, R4, RZ, P1, P2 ;  /* 0x00000004ff047210 */ /* 0x000fe20000fe44ff */
[----:B------:R-:W-:Y:S01]  /*2f30*/  IMAD.X R2, RZ, RZ, R3, P0 ;  /* 0x000000ffff027224 */ /* 0x000fe200000e0603 */
[----:B------:R-:W-:Y:S02]  /*2f40*/  IADD3 R5, P0, P1, R30, R5, R30 ;  /* 0x000000051e057210 */ /* 0x000fe4000791e01e */
[----:B------:R-:W-:-:S02]  /*2f50*/  IADD3.X R3, PT, PT, RZ, R4, RZ, P3, P4 ;  /* 0x00000004ff037210 */ /* 0x000fc40001fe84ff */
[C-C-:B------:R-:W-:Y:S02]  /*2f60*/  IADD3 R5, P2, P3, R30.reuse, R5, R30.reuse ;  /* 0x000000051e057210 */ /* 0x140fe40007b5e01e */
[----:B------:R-:W-:Y:S02]  /*2f70*/  IADD3.X R3, PT, PT, RZ, R3, RZ, P0, P1 ;  /* 0x00000003ff037210 */ /* 0x000fe400007e24ff */
[----:B------:R-:W-:Y:S02]  /*2f80*/  IADD3 R5, P0, P1, R30, R5, R30 ;  /* 0x000000051e057210 */ /* 0x000fe4000791e01e */
[----:B------:R-:W-:-:S04]  /*2f90*/  IADD3.X R3, PT, PT, RZ, R3, RZ, P2, P3 ;  /* 0x00000003ff037210 */ /* 0x000fc800017e64ff */
[----:B------:R-:W-:-:S07]  /*2fa0*/  IADD3.X R3, PT, PT, RZ, R3, RZ, P0, P1 ;  /* 0x00000003ff037210 */ /* 0x000fce00007e24ff */
.L_x_32:
[----:B------:R-:W-:Y:S01]  /*2fb0*/  UIADD3 UR4, UPT, UPT, UR4, 0x1, URZ ;  /* 0x0000000104047890 */ /* 0x000fe2000fffe0ff */
[----:B------:R-:W-:-:S03]  /*2fc0*/  UMOV UR9, 0x1 ;  /* 0x0000000100097882 */ /* 0x000fc60000000000 */
[----:B------:R-:W-:-:S11]  /*2fd0*/  UISETP.NE.AND UP0, UPT, UR4, 0xa, UPT ;  /* 0x0000000a0400788c */ /* 0x000fd6000bf05270 */
.L_x_31:
[----:B------:R-:W-:-:S04]  /*2fe0*/  LOP3.LUT R4, R7, 0xff, RZ, 0xc0, !PT ;  /* 0x000000ff07047812 */ /* 0x000fc800078ec0ff */
[----:B------:R-:W-:Y:S02]  /*2ff0*/  R2UR UR5, R4 ;  /* 0x00000000040572ca */ /* 0x000fe400000e0000 */
[----:B------:R-:W-:-:S11]  /*3000*/  CS2R R8, SR_GLOBALTIMERLO ;  /* 0x0000000000087805 */ /* 0x000fd60000015200 */
[----:B------:R-:W-:Y:S01]  /*3010*/  ULEA UR6, UR5, UR6, 0x4 ;  /* 0x0000000605067291 */ /* 0x000fe2000f8e20ff */
[----:B------:R-:W-:-:S04]  /*3020*/  LOP3.LUT R4, R6, 0x1, RZ, 0xc0, !PT ;  /* 0x0000000106047812 */ /* 0x000fc800078ec0ff */
[----:B------:R-:W-:-:S04]  /*3030*/  SHF.L.U32 R10, R4, 0x1f, RZ ;  /* 0x0000001f040a7819 */ /* 0x000fc800000006ff */
[----:B------:R-:W0:Y:S02]  /*3040*/  SYNCS.PHASECHK.TRANS64.TRYWAIT P0, [UR6+0x8], R10 ;  /* 0x0000080aff0075a7 */ /* 0x000e240008001106 */
[----:B0-----:R-:W-:Y:S05]  /*3050*/  @P0 BRA `(.L_x_18) ;  /* 0x0000000000600947 */ /* 0x001fea0003800000 */
[----:B------:R-:W-:Y:S01]  /*3060*/  SHF.L.U32 R12, R4, 0x1f, RZ ;  /* 0x0000001f040c7819 */ /* 0x000fe200000006ff */
[----:B------:R-:W-:-:S06]  /*3070*/  UMOV UR5, URZ ;  /* 0x000000ff00057c82 */ /* 0x000fcc0008000000 */
.L_x_21:
        /* <DEDUP_REMOVED lines=11> */
.L_x_20:
        /* <DEDUP_REMOVED lines=9> */
.L_x_19:
[----:B------:R-:W0:Y:S02]  /*31c0*/  SYNCS.PHASECHK.TRANS64.TRYWAIT P0, [UR6+0x8], R12 ;  /* 0x0000080cff0075a7 */ /* 0x000e240008001106 */
[----:B0-----:R-:W-:Y:S05]  /*31d0*/  @!P0 BRA `(.L_x_21) ;  /* 0xfffffffc00a88947 */ /* 0x001fea000383ffff */
.L_x_18:
[----:B------:R-:W-:Y:S01]  /*31e0*/  ISETP.GT.U32.AND P0, PT, R27, 0x1fff, PT ;  /* 0x00001fff1b00780c */ /* 0x000fe20003f04070 */
[----:B------:R-:W-:Y:S01]  /*31f0*/  USHF.L.U32 UR12, UR9, 0xd, URZ ;  /* 0x0000000d090c7899 */ /* 0x000fe200080006ff */
[----:B------:R-:W-:Y:S03]  /*3200*/  BSSY.RECONVERGENT B0, `(.L_x_22) ;  /* 0x0000501000007945 */ /* 0x000fe60003800200 */
[----:B------:R-:W-:-:S08]  /*3210*/  ULOP3.LUT UR7, UR12, 0x2000, URZ, 0xc0, !UPT ;  /* 0x000020000c077892 */ /* 0x000fd0000f8ec0ff */
[----:B------:R-:W-:Y:S05]  /*3220*/  @P0 BRA `(.L_x_23) ;  /* 0x0000004c00f80947 */ /* 0x000fea0003800000 */
[----:B------:R-:W0:Y:S01]  /*3230*/  S2UR UR8, SR_CgaCtaId ;  /* 0x00000000000879c3 */ /* 0x000e220000008800 */
[----:B------:R-:W-:Y:S01]  /*3240*/  LOP3.LUT R12, R0, 0x3f, RZ, 0xc0, !PT ;  /* 0x0000003f000c7812 */ /* 0x000fe200078ec0ff */
[----:B------:R-:W-:Y:S01]  /*3250*/  UMOV UR5, 0x400 ;  /* 0x0000040000057882 */ /* 0x000fe20000000000 */
[----:B------:R-:W-:Y:S01]  /*3260*/  IMAD.U32 R4, RZ, RZ, UR7 ;  /* 0x00000007ff047e24 */ /* 0x000fe2000f8e00ff */
[----:B------:R-:W-:Y:S01]  /*3270*/  BSSY.RECONVERGENT B1, `(.L_x_24) ;  /* 0x0000313000017945 */ /* 0x000fe20003800200 */
[----:B------:R-:W-:Y:S01]  /*3280*/  ISETP.NE.U32.AND P0, PT, R12, 0x3f, PT ;  /* 0x0000003f0c00780c */ /* 0x000fe20003f05070 */
[----:B------:R-:W-:Y:S02]  /*3290*/  IMAD.U32 R9, RZ, RZ, UR12 ;  /* 0x0000000cff097e24 */ /* 0x000fe4000f8e00ff */
[----:B------:R-:W1:Y:S01]  /*32a0*/  LDC.64 R14, c[0x0][0x380] ;  /* 0x0000e000ff0e7b82 */ /* 0x000e620000000a00 */
[----:B------:R-:W-:Y:S01]  /*32b0*/  ISETP.NE.AND.EX P0, PT, RZ, RZ, PT, P0 ;  /* 0x000000ffff00720c */ /* 0x000fe20003f05300 */
[----:B------:R-:W-:-:S02]  /*32c0*/  IMAD.SHL.U32 R37, R27, 0x2, RZ ;  /* 0x000000021b257824 */ /* 0x000fc400078e00ff */
[----:B------:R-:W-:Y:S01]  /*32d0*/  IMAD.MOV.U32 R31, RZ, RZ, RZ ;  /* 0x000000ffff1f7224 */ /* 0x000fe200078e00ff */
[----:B0-----:R-:W-:-:S06]  /*32e0*/  ULEA UR5, UR8, UR5, 0x18 ;  /* 0x0000000508057291 */ /* 0x001fcc000f8ec0ff */
[----:B------:R-:W-:Y:S01]  /*32f0*/  LEA R4, R4, UR5, 0x1 ;  /* 0x0000000504047c11 */ /* 0x000fe2000f8e08ff */
[----:B-1----:R-:W-:Y:S02]  /*3300*/  IMAD.WIDE.U32 R14, R9, 0x2, R14 ;  /* 0x00000002090e7825 */ /* 0x002fe400078e000e */
[----:B------:R-:W-:Y:S05]  /*3310*/  @!P0 BRA `(.L_x_25) ;  /* 0x0000003000208947 */ /* 0x000fea0003800000 */
[----:B------:R-:W-:-:S05]  /*3320*/  IADD3 R10, P0, PT, R37, R14, RZ ;  /* 0x0000000e250a7210 */ /* 0x000fca0007f1e0ff */
[----:B------:R-:W-:-:S05]  /*3330*/  IMAD.X R11, RZ, RZ, R15, P0 ;  /* 0x000000ffff0b7224 */ /* 0x000fca00000e060f */
[----:B------:R-:W2:Y:S01]  /*3340*/  LDG.E.U16 R9, desc[UR10][R10.64] ;  /* 0x0000000a0a097981 */ /* 0x000ea2000c1e1500 */
[----:B------:R-:W-:Y:S01]  /*3350*/  IMAD.IADD R8, R37, 0x1, R4 ;  /* 0x0000000125087824 */ /* 0x000fe200078e0204 */
[----:B------:R-:W-:-:S04]  /*3360*/  ISETP.NE.U32.AND P0, PT, R12, RZ, PT ;  /* 0x000000ff0c00720c */ /* 0x000fc80003f05070 */
[----:B------:R-:W-:Y:S02]  /*3370*/  ISETP.NE.AND.EX P0, PT, RZ, RZ, PT, P0 ;  /* 0x000000ffff00720c */ /* 0x000fe40003f05300 */
[----:B--2---:R-:W-:Y:S02]  /*3380*/  PRMT R13, R9, 0x7710, RZ ;  /* 0x00007710090d7816 */ /* 0x004fe400000000ff */
[----:B------:R-:W-:-:S03]  /*3390*/  IADD3 R9, P1, PT, R37, R30, RZ ;  /* 0x0000001e25097210 */ /* 0x000fc60007f3e0ff */
[----:B------:R0:W-:Y:S02]  /*33a0*/  STS.U16 [R8], R13 ;  /* 0x0000000d08007388 */ /* 0x0001e40000000400 */
[----:B------:R-:W-:Y:S02]  /*33b0*/  IMAD.X R16, RZ, RZ, RZ, P1 ;  /* 0x000000ffff107224 */ /* 0x000fe400008e06ff */
[----:B------:R-:W-:Y:S02]  /*33c0*/  IMAD.MOV.U32 R37, RZ, RZ, R9 ;  /* 0x000000ffff257224 */ /* 0x000fe400078e0009 */
[----:B------:R-:W-:Y:S01]  /*33d0*/  IMAD.MOV.U32 R31, RZ, RZ, R16 ;  /* 0x000000ffff1f7224 */ /* 0x000fe200078e0010 */
[----:B------:R-:W-:Y:S06]  /*33e0*/  @!P0 BRA `(.L_x_25) ;  /* 0x0000002c00ec8947 */ /* 0x000fec0003800000 */
[----:B------:R-:W-:-:S05]  /*33f0*/  IADD3 R10, P0, PT, R30, R10, RZ ;  /* 0x0000000a1e0a7210 */ /* 0x000fca0007f1e0ff */
[----:B------:R-:W-:-:S05]  /*3400*/  IMAD.X R11, RZ, RZ, R11, P0 ;  /* 0x000000ffff0b7224 */ /* 0x000fca00000e060b */
[----:B0-----:R-:W2:Y:S01]  /*3410*/  LDG.E.U16 R13, desc[UR10][R10.64] ;  /* 0x0000000a0a0d7981 */ /* 0x001ea2000c1e1500 */
[----:B------:R-:W-:Y:S01]  /*3420*/  IMAD.IADD R8, R4, 0x1, R9 ;  /* 0x0000000104087824 */ /* 0x000fe200078e0209 */
[----:B------:R-:W-:Y:S02]  /*3430*/  ISETP.NE.U32.AND P0, PT, R12, 0x1, PT ;  /* 0x000000010c00780c */ /* 0x000fe40003f05070 */
[----:B------:R-:W-:Y:S02]  /*3440*/  IADD3 R37, P1, PT, R30, R9, RZ ;  /* 0x000000091e257210 */ /* 0x000fe40007f3e0ff */
[----:B------:R-:W-:-:S03]  /*3450*/  ISETP.NE.AND.EX P0, PT, RZ, RZ, PT, P0 ;  /* 0x000000ffff00720c */ /* 0x000fc60003f05300 */
[----:B------:R-:W-:Y:S01]  /*3460*/  IMAD.X R31, RZ, RZ, R16, P1 ;  /* 0x000000ffff1f7224 */ /* 0x000fe200008e0610 */
[----:B--2---:R-:W-:-:S05]  /*3470*/  PRMT R13, R13, 0x7710, RZ ;  /* 0x000077100d0d7816 */ /* 0x004fca00000000ff */
[----:B------:R1:W-:Y:S04]  /*3480*/  STS.U16 [R8], R13 ;  /* 0x0000000d08007388 */ /* 0x0003e80000000400 */
[----:B------:R-:W-:Y:S05]  /*3490*/  @!P0 BRA `(.L_x_25) ;  /* 0x0000002c00c08947 */ /* 0x000fea0003800000 */
[----:B------:R-:W-:-:S05]  /*34a0*/  IADD3 R10, P0, PT, R30, R10, RZ ;  /* 0x0000000a1e0a7210 */ /* 0x000fca0007f1e0ff */
[----:B------:R-:W-:-:S05]  /*34b0*/  IMAD.X R11, RZ, RZ, R11, P0 ;  /* 0x000000ffff0b7224 */ /* 0x000fca00000e060b */
[----:B-1----:R-:W2:Y:S01]  /*34c0*/  LDG.E.U16 R13, desc[UR10][R10.64] ;  /* 0x0000000a0a0d7981 */ /* 0x002ea2000c1e1500 */
        /* <DEDUP_REMOVED lines=10> */
[----:B--2---:R-:W2:Y:S01]  /*3570*/  LDG.E.U16 R13, desc[UR10][R10.64] ;  /* 0x0000000a0a0d7981 */ /* 0x004ea2000c1e1500 */
[----:B------:R-:W-:Y:S02]  /*3580*/  IADD3 R17, P1, P2, R30, R9, R30 ;  /* 0x000000091e117210 */ /* 0x000fe40007a3e01e */
[----:B------:R-:W-:Y:S02]  /*3590*/  ISETP.NE.U32.AND P0, PT, R12, 0x3, PT ;  /* 0x000000030c00780c */ /* 0x000fe40003f05070 */
[----:B------:R-:W-:Y:S01]  /*35a0*/  IADD3.X R16, PT, PT, RZ, R16, RZ, P1, P2 ;  /* 0x00000010ff107210 */ /* 0x000fe20000fe44ff */
[----:B------:R-:W-:Y:S01]  /*35b0*/  IMAD.IADD R8, R4, 0x1, R17 ;  /* 0x0000000104087824 */ /* 0x000fe200078e0211 */
[----:B------:R-:W-:Y:S02]  /*35c0*/  ISETP.NE.AND.EX P0, PT, RZ, RZ, PT, P0 ;  /* 0x000000ffff00720c */ /* 0x000fe40003f05300 */
[----:B------:R-:W-:-:S05]  /*35d0*/  IADD3 R37, P1, PT, R30, R17, RZ ;  /* 0x000000111e257210 */ /* 0x000fca0007f3e0ff */
[----:B------:R-:W-:Y:S01]  /*35e0*/  IMAD.X R31, RZ, RZ, R16, P1 ;  /* 0x000000ffff1f7224 */ /* 0x000fe200008e0610 */
[----:B--2---:R-:W-:-:S05]  /*35f0*/  PRMT R13, R13, 0x7710, RZ ;  /* 0x000077100d0d7816 */ /* 0x004fca00000000ff */
[----:B------:R3:W-:Y:S01]  /*3600*/  STS.U16 [R8], R13 ;  /* 0x0000000d08007388 */ /* 0x0007e20000000400 */
[----:B------:R-:W-:Y:S05]  /*3610*/  @!P0 BRA `(.L_x_25) ;  /* 0x0000002c00608947 */ /* 0x000fea0003800000 */
[----:B------:R-:W-:-:S05]  /*3620*/  IADD3 R10, P0, PT, R30, R10, RZ ;  /* 0x0000000a1e0a7210 */ /* 0x000fca0007f1e0ff */
[----:B------:R-:W-:-:S05]  /*3630*/  IMAD.X R11, RZ, RZ, R11, P0 ;  /* 0x000000ffff0b7224 */ /* 0x000fca00000e060b */
[----:B---3--:R-:W2:Y:S01]  /*3640*/  LDG.E.U16 R13, desc[UR10][R10.64] ;  /* 0x0000000a0a0d7981 */ /* 0x008ea2000c1e1500 */
        /* <DEDUP_REMOVED lines=10> */
[----:B----4-:R-:W2:Y:S01]  /*36f0*/  LDG.E.U16 R13, desc[UR10][R10.64] ;  /* 0x0000000a0a0d7981 */ /* 0x010ea2000c1e1500 */
        /* <DEDUP_REMOVED lines=23> */
[----:B0-----:R-:W2:Y:S01]  /*3870*/  LDG.E.U16 R13, desc[UR10][R10.64] ;  /* 0x0000000a0a0d7981 */ /* 0x001ea2000c1e1500 */
        /* <DEDUP_REMOVED lines=578> */
[----:B------:R-:W-:Y:S01]  /*5ca0*/  IADD3 R37, P1, PT, R30, R17, RZ ;  /* 0x000000111e257210 */ /* 0x000fe20007f3e0ff */
[----:B------:R-:W-:Y:S01]  /*5cb0*/  IMAD.IADD R8, R4, 0x1, R17 ;  /* 0x0000000104087824 */ /* 0x000fe200078e0211 */
[----:B------:R-:W-:Y:S02]  /*5cc0*/  ISETP.NE.AND.EX P0, PT, RZ, RZ, PT, P0 ;  /* 0x000000ffff00720c */ /* 0x000fe40003f05300 */
[----:B------:R-:W-:-:S05]  /*5cd0*/  IADD3.X R16, PT, PT, RZ, R16, RZ, P2, P3 ;  /* 0x00000010ff107210 */ /* 0x000fca00017e64ff */
[----:B------:R-:W-:Y:S01]  /*5ce0*/  IMAD.X R31, RZ, RZ, R16, P1 ;  /* 0x000000ffff1f7224 */ /* 0x000fe200008e0610 */
[----:B--2---:R-:W-:-:S05]  /*5cf0*/  PRMT R13, R13, 0x7710, RZ ;  /* 0x000077100d0d7816 */ /* 0x004fca00000000ff */
[----:B------:R0:W-:Y:S01]  /*5d00*/  STS.U16 [R8], R13 ;  /* 0x0000000d08007388 */ /* 0x0001e20000000400 */
[----:B------:R-:W-:Y:S05]  /*5d10*/  @!P0 BRA `(.L_x_25) ;  /* 0x0000000400a08947 */ /* 0x000fea0003800000 */
[----:B------:R-:W-:-:S05]  /*5d20*/  IADD3 R10, P0, PT, R30, R10, RZ ;  /* 0x0000000a1e0a7210 */ /* 0x000fca0007f1e0ff */
[----:B------:R-:W-:-:S05]  /*5d30*/  IMAD.X R11, RZ, RZ, R11, P0 ;  /* 0x000000ffff0b7224 */ /* 0x000fca00000e060b */
[----:B0-----:R-:W2:Y:S01]  /*5d40*/  LDG.E.U16 R8, desc[UR10][R10.64] ;  /* 0x0000000a0a087981 */ /* 0x001ea2000c1e1500 */
[--C-:B------:R-:W-:Y:S01]  /*5d50*/  IADD3 R9, PT, PT, R30, R9, R30.reuse ;  /* 0x000000091e097210 */ /* 0x100fe20007ffe01e */
[----:B------:R-:W-:Y:S01]  /*5d60*/  IMAD.MOV.U32 R37, RZ, RZ, R5 ;  /* 0x000000ffff257224 */ /* 0x000fe200078e0005 */
[----:B------:R-:W-:Y:S01]  /*5d70*/  ISETP.NE.U32.AND P0, PT, R12, 0x38, PT ;  /* 0x000000380c00780c */ /* 0x000fe20003f05070 */
[----:B------:R-:W-:Y:S01]  /*5d80*/  IMAD.MOV.U32 R31, RZ, RZ, R3 ;  /* 0x000000ffff1f7224 */ /* 0x000fe200078e0003 */
[C-C-:B------:R-:W-:Y:S02]  /*5d90*/  IADD3 R9, PT, PT, R30.reuse, R9, R30.reuse ;  /* 0x000000091e097210 */ /* 0x140fe40007ffe01e */
[----:B------:R-:W-:Y:S02]  /*5da0*/  ISETP.NE.AND.EX P0, PT, RZ, RZ, PT, P0 ;  /* 0x000000ffff00720c */ /* 0x000fe40003f05300 */
[----:B------:R-:W-:-:S04]  /*5db0*/  IADD3 R9, PT, PT, R30, R9, R30 ;  /* 0x000000091e097210 */ /* 0x000fc80007ffe01e */
        /* <DEDUP_REMOVED lines=24> */
[----:B------:R-:W-:Y:S02]  /*5f40*/  IADD3 R9, PT, PT, R4, R9, R30 ;  /* 0x0000000904097210 */ /* 0x000fe40007ffe01e */
[----:B--2---:R-:W-:-:S05]  /*5f50*/  PRMT R8, R8, 0x7710, RZ ;  /* 0x0000771008087816 */ /* 0x004fca00000000ff */
[----:B------:R0:W-:Y:S01]  /*5f60*/  STS.U16 [R9], R8 ;  /* 0x0000000809007388 */ /* 0x0001e20000000400 */
[----:B------:R-:W-:Y:S05]  /*5f70*/  @!P0 BRA `(.L_x_25) ;  /* 0x0000000400088947 */ /* 0x000fea0003800000 */
[----:B0-----:R-:W-:-:S05]  /*5f80*/  IADD3 R8, P0, PT, R30, R10, RZ ;  /* 0x0000000a1e087210 */ /* 0x001fca0007f1e0ff */
[----:B------:R-:W-:-:S05]  /*5f90*/  IMAD.X R9, RZ, RZ, R11, P0 ;  /* 0x000000ffff097224 */ /* 0x000fca00000e060b */
[----:B------:R-:W2:Y:S01]  /*5fa0*/  LDG.E.U16 R11, desc[UR10][R8.64] ;  /* 0x0000000a080b7981 */ /* 0x000ea2000c1e1500 */
        /* <DEDUP_REMOVED lines=26> */
[----:B------:R-:W-:Y:S02]  /*6150*/  IMAD.X R18, RZ, RZ, R31, P1 ;  /* 0x000000ffff127224 */ /* 0x000fe400008e061f */
[----:B------:R-:W-:Y:S02]  /*6160*/  IMAD.MOV.U32 R37, RZ, RZ, R19 ;  /* 0x000000ffff257224 */ /* 0x000fe400078e0013 */
[----:B------:R-:W-:Y:S01]  /*6170*/  IMAD.MOV.U32 R31, RZ, RZ, R18 ;  /* 0x000000ffff1f7224 */ /* 0x000fe200078e0012 */
        /* <DEDUP_REMOVED lines=14> */
[----:B------:R-:W-:Y:S02]  /*6260*/  ISETP.NE.U32.AND P0, PT, R12, 0x3d, PT ;  /* 0x0000003d0c00780c */ /* 0x000fe40003f05070 */
[----:B------:R-:W-:Y:S02]  /*6270*/  IADD3 R8, P1, PT, R30, R8, RZ ;  /* 0x000000081e087210 */ /* 0x000fe40007f3e0ff */
[----:B------:R-:W-:-:S03]  /*6280*/  ISETP.NE.AND.EX P0, PT, RZ, RZ, PT, P0 ;  /* 0x000000ffff00720c */ /* 0x000fc60003f05300 */
[----:B------:R-:W-:-:S10]  /*6290*/  IMAD.X R9, RZ, RZ, R9, P1 ;  /* 0x000000ffff097224 */ /* 0x000fd400008e0609 */
[----:B0-----:R-:W-:Y:S02]  /*62a0*/  @P0 IADD3 R10, P1, PT, R30, R8, RZ ;  /* 0x000000081e0a0210 */ /* 0x001fe40007f3e0ff */
[----:B------:R-:W2:Y:S03]  /*62b0*/  LDG.E.U16 R8, desc[UR10][R8.64] ;  /* 0x0000000a08087981 */ /* 0x000ea6000c1e1500 */
[----:B------:R-:W-:-:S05]  /*62c0*/  @P0 IMAD.X R11, RZ, RZ, R9, P1 ;  /* 0x000000ffff0b0224 */ /* 0x000fca00008e0609 */
[----:B------:R-:W3:Y:S01]  /*62d0*/  @P0 LDG.E.U16 R10, desc[UR10][R10.64] ;  /* 0x0000000a0a0a0981 */ /* 0x000ee2000c1e1500 */
[----:B------:R-:W-:Y:S01]  /*62e0*/  @P0 IADD3 R19, P2, P3, R30, R19, R30 ;  /* 0x000000131e130210 */ /* 0x000fe20007b5e01e */
[----:B------:R-:W-:-:S04]  /*62f0*/  IMAD.IADD R12, R4, 0x1, R37 ;  /* 0x00000001040c7824 */ /* 0x000fc800078e0225 */
[----:B------:R-:W-:Y:S01]  /*6300*/  @P0 IMAD.IADD R13, R4, 0x1, R19 ;  /* 0x00000001040d0824 */ /* 0x000fe200078e0213 */
[C---:B------:R-:W-:Y:S02]  /*6310*/  IADD3 R37, P1, PT, R30.reuse, R37, RZ ;  /* 0x000000251e257210 */ /* 0x040fe40007f3e0ff */
[----:B------:R-:W-:-:S03]  /*6320*/  @P0 IADD3 R37, P4, PT, R30, R19, RZ ;  /* 0x000000131e250210 */ /* 0x000fc60007f9e0ff */
[----:B------:R-:W-:Y:S01]  /*6330*/  IMAD.X R31, RZ, RZ, R31, P1 ;  /* 0x000000ffff1f7224 */ /* 0x000fe200008e061f */
[----:B--2---:R-:W-:Y:S02]  /*6340*/  PRMT R17, R8, 0x7710, RZ ;  /* 0x0000771008117816 */ /* 0x004fe400000000ff */
[----:B---3--:R-:W-:-:S03]  /*6350*/  @P0 PRMT R16, R10, 0x7710, RZ ;  /* 0x000077100a100816 */ /* 0x008fc600000000ff */
[----:B------:R0:W-:Y:S04]  /*6360*/  STS.U16 [R12], R17 ;  /* 0x000000110c007388 */ /* 0x0001e80000000400 */
[----:B------:R0:W-:Y:S01]  /*6370*/  @P0 STS.U16 [R13], R16 ;  /* 0x000000100d000388 */ /* 0x0001e20000000400 */
[----:B------:R-:W-:-:S05]  /*6380*/  @P0 IADD3.X R8, PT, PT, RZ, R18, RZ, P2, P3 ;  /* 0x00000012ff080210 */ /* 0x000fca00017e64ff */
[----:B------:R-:W-:-:S07]  /*6390*/  @P0 IMAD.X R31, RZ, RZ, R8, P4 ;  /* 0x000000ffff1f0224 */ /* 0x000fce00020e0608 */
.L_x_25:
[----:B------:R-:W-:Y:S05]  /*63a0*/  BSYNC.RECONVERGENT B1 ;  /* 0x0000000000017941 */ /* 0x000fea0003800200 */
.L_x_24:
[----:B------:R-:W-:-:S04]  /*63b0*/  ISETP.GE.U32.AND P0, PT, R0, 0x3f, PT ;  /* 0x0000003f0000780c */ /* 0x000fc80003f06070 */
[----:B------:R-:W-:-:S13]  /*63c0*/  ISETP.GE.U32.AND.EX P0, PT, R2, RZ, PT, P0 ;  /* 0x000000ff0200720c */ /* 0x000fda0003f06100 */
[----:B------:R-:W-:Y:S05]  /*63d0*/  @!P0 BRA `(.L_x_23) ;  /* 0x0000001c008c8947 */ /* 0x000fea0003800000 */
.L_x_26:
[----:B0-----:R-:W-:-:S05]  /*63e0*/  IADD3 R16, P0, PT, R14, R37, RZ ;  /* 0x000000250e107210 */ /* 0x001fca0007f1e0ff */
[----:B------:R-:W-:Y:S01]  /*63f0*/  IMAD.X R17, R15, 0x1, R31, P0 ;  /* 0x000000010f117824 */ /* 0x000fe200000e061f */
[----:B------:R-:W-:-:S04]  /*6400*/  IADD3 R20, P0, PT, R30, R16, RZ ;  /* 0x000000101e147210 */ /* 0x000fc80007f1e0ff */
[----:B------:R-:W5:Y:S01]  /*6410*/  LDG.E.U16 R36, desc[UR10][R16.64] ;  /* 0x0000000a10247981 */ /* 0x000f62000c1e1500 */
[----:B------:R-:W-:Y:S01]  /*6420*/  IMAD.X R21, RZ, RZ, R17, P0 ;  /* 0x000000ffff157224 */ /* 0x000fe200000e0611 */
[----:B------:R-:W-:-:S04]  /*6430*/  IADD3 R10, P0, PT, R30, R20, RZ ;  /* 0x000000141e0a7210 */ /* 0x000fc80007f1e0ff */
[----:B------:R0:W5:Y:S01]  /*6440*/  LDG.E.U16 R34, desc[UR10][R20.64] ;  /* 0x0000000a14227981 */ /* 0x000162000c1e1500 */
[----:B------:R-:W-:Y:S01]  /*6450*/  IMAD.X R11, RZ, RZ, R21, P0 ;  /* 0x000000ffff0b7224 */ /* 0x000fe200000e0615 */
[----:B-1234-:R-:W-:-:S04]  /*6460*/  IADD3 R8, P0, PT, R30, R10, RZ ;  /* 0x0000000a1e087210 */ /* 0x01efc80007f1e0ff */
[----:B------:R-:W2:Y:S01]  /*6470*/  LDG.E.U16 R33, desc[UR10][R10.64] ;  /* 0x0000000a0a217981 */ /* 0x000ea2000c1e1500 */
[----:B------:R-:W-:Y:S01]  /*6480*/  IMAD.X R9, RZ, RZ, R11, P0 ;  /* 0x000000ffff097224 */ /* 0x000fe200000e060b */
[----:B------:R-:W-:-:S04]  /*6490*/  IADD3 R12, P0, PT, R30, R8, RZ ;  /* 0x000000081e0c7210 */ /* 0x000fc80007f1e0ff */
[----:B------:R1:W3:Y:S01]  /*64a0*/  LDG.E.U16 R24, desc[UR10][R8.64] ;  /* 0x0000000a08187981 */ /* 0x0002e2000c1e1500 */
[----:B------:R-:W-:Y:S01]  /*64b0*/  IMAD.X R13, RZ, RZ, R9, P0 ;  /* 0x000000ffff0d7224 */ /* 0x000fe200000e0609 */
[----:B------:R-:W-:-:S04]  /*64c0*/  IADD3 R18, P0, PT, R30, R12, RZ ;  /* 0x0000000c1e127210 */ /* 0x000fc80007f1e0ff */
[----:B------:R4:W3:Y:S01]  /*64d0*/  LDG.E.U16 R28, desc[UR10][R12.64] ;  /* 0x0000000a0c1c7981 */ /* 0x0008e2000c1e1500 */
[----:B------:R-:W-:Y:S01]  /*64e0*/  IMAD.X R19, RZ, RZ, R13, P0 ;  /* 0x000000ffff137224 */ /* 0x000fe200000e060d */
[----:B0-----:R-:W-:-:S04]  /*64f0*/  IADD3 R20, P0, PT, R30, R18, RZ ;  /* 0x000000121e147210 */ /* 0x001fc80007f1e0ff */
[----:B------:R-:W3:Y:S01]  /*6500*/  LDG.E.U16 R32, desc[UR10][R18.64] ;  /* 0x0000000a12207981 */ /* 0x000ee2000c1e1500 */
[----:B------:R-:W-:Y:S01]  /*6510*/  IMAD.X R21, RZ, RZ, R19, P0 ;  /* 0x000000ffff157224 */ /* 0x000fe200000e0613 */
[----:B------:R-:W-:-:S04]  /*6520*/  IADD3 R16, P0, PT, R30, R20, RZ ;  /* 0x000000141e107210 */ /* 0x000fc80007f1e0ff */
[----:B------:R0:W3:Y:S01]  /*6530*/  LDG.E.U16 R10, desc[UR10][R20.64] ;  /* 0x0000000a140a7981 */ /* 0x0000e2000c1e1500 */
[----:B------:R-:W-:Y:S01]  /*6540*/  IMAD.X R17, RZ, RZ, R21, P0 ;  /* 0x000000ffff117224 */ /* 0x000fe200000e0615 */
[----:B-1----:R-:W-:-:S04]  /*6550*/  IADD3 R8, P0, PT, R30, R16, RZ ;  /* 0x000000101e087210 */ /* 0x002fc80007f1e0ff */
[----:B------:R1:W3:Y:S01]  /*6560*/  LDG.E.U16 R29, desc[UR10][R16.64] ;  /* 0x0000000a101d7981 */ /* 0x0002e2000c1e1500 */
[----:B------:R-:W-:Y:S01]  /*6570*/  IMAD.X R9, RZ, RZ, R17, P0 ;  /* 0x000000ffff097224 */ /* 0x000fe200000e0611 */
[----:B----4-:R-:W-:-:S04]  /*6580*/  IADD3 R12, P0, PT, R30, R8, RZ ;  /* 0x000000081e0c7210 */ /* 0x010fc80007f1e0ff */
[----:B------:R-:W4:Y:S01]  /*6590*/  LDG.E.U16 R25, desc[UR10][R8.64] ;  /* 0x0000000a08197981 */ /* 0x000f22000c1e1500 */
[----:B------:R-:W-:Y:S01]  /*65a0*/  IMAD.X R13, RZ, RZ, R9, P0 ;  /* 0x000000ffff0d7224 */ /* 0x000fe200000e0609 */
[----:B------:R-:W-:-:S04]  /*65b0*/  IADD3 R38, P0, PT, R30, R12, RZ ;  /* 0x0000000c1e267210 */ /* 0x000fc80007f1e0ff */
[----:B------:R1:W4:Y:S01]  /*65c0*/  LDG.E.U16 R18, desc[UR10][R12.64] ;  /* 0x0000000a0c127981 */ /* 0x000322000c1e1500 */
[----:B------:R-:W-:-:S05]  /*65d0*/  IMAD.X R39, RZ, RZ, R13, P0 ;  /* 0x000000ffff277224 */ /* 0x000fca00000e060d */
[----:B------:R-:W4:Y:S01]  /*65e0*/  LDG.E.U16 R19, desc[UR10][R38.64] ;  /* 0x0000000a26137981 */ /* 0x000f22000c1e1500 */
[----:B------:R-:W-:-:S05]  /*65f0*/  IADD3 R22, P0, PT, R30, R38, RZ ;  /* 0x000000261e167210 */ /* 0x000fca0007f1e0ff */
[----:B------:R-:W-:Y:S01]  /*6600*/  IMAD.X R23, RZ, RZ, R39, P0 ;  /* 0x000000ffff177224 */ /* 0x000fe200000e0627 */
[----:B0-----:R-:W-:-:S04]  /*6610*/  IADD3 R20, P0, PT, R30, R22, RZ ;  /* 0x000000161e147210 */ /* 0x001fc80007f1e0ff */
[----:B------:R0:W4:Y:S01]  /*6620*/  LDG.E.U16 R35, desc[UR10][R22.64] ;  /* 0x0000000a16237981 */ /* 0x000122000c1e1500 */
[----:B------:R-:W-:Y:S01]  /*6630*/  IMAD.X R21, RZ, RZ, R23, P0 ;  /* 0x000000ffff157224 */ /* 0x000fe200000e0617 */
[C---:B-1----:R-:W-:Y:S02]  /*6640*/  IADD3 R16, P0, PT, R30.reuse, R20, RZ ;  /* 0x000000141e107210 */ /* 0x042fe40007f1e0ff */
[----:B------:R-:W-:Y:S02]  /*6650*/  IADD3 R43, P3, PT, R30, R37, RZ ;  /* 0x000000251e2b7210 */ /* 0x000fe40007f7e0ff */
[----:B------:R1:W4:Y:S01]  /*6660*/  LDG.E.U16 R9, desc[UR10][R20.64] ;  /* 0x0000000a14097981 */ /* 0x000322000c1e1500 */
[----:B------:R-:W-:-:S05]  /*6670*/  IMAD.X R17, RZ, RZ, R21, P0 ;  /* 0x000000ffff117224 */ /* 0x000fca00000e0615 */
[----:B------:R1:W4:Y:S01]  /*6680*/  LDG.E.U16 R11, desc[UR10][R16.64] ;  /* 0x0000000a100b7981 */ /* 0x000322000c1e1500 */
[----:B------:R-:W-:-:S05]  /*6690*/  IADD3 R12, P0, PT, R30, R16, RZ ;  /* 0x000000101e0c7210 */ /* 0x000fca0007f1e0ff */
[----:B------:R-:W-:Y:S01]  /*66a0*/  IMAD.X R13, RZ, RZ, R17, P0 ;  /* 0x000000ffff0d7224 */ /* 0x000fe200000e0611 */
[----:B0-----:R-:W-:-:S04]  /*66b0*/  IADD3 R22, P0, PT, R30, R12, RZ ;  /* 0x0000000c1e167210 */ /* 0x001fc80007f1e0ff */
[C---:B-1----:R-:W-:Y:S01]  /*66c0*/  IADD3 R20, P1, PT, R30.reuse, R22, RZ ;  /* 0x000000161e147210 */ /* 0x042fe20007f3e0ff */
[----:B------:R-:W-:Y:S01]  /*66d0*/  IMAD.X R23, RZ, RZ, R13, P0 ;  /* 0x000000ffff177224 */ /* 0x000fe200000e060d */
[----:B------:R-:W4:Y:S03]  /*66e0*/  LDG.E.U16 R8, desc[UR10][R12.64] ;  /* 0x0000000a0c087981 */ /* 0x000f26000c1e1500 */
[----:B------:R-:W-:Y:S01]  /*66f0*/  IMAD.X R21, RZ, RZ, R23, P1 ;  /* 0x000000ffff157224 */ /* 0x000fe200008e0617 */
[----:B------:R-:W-:-:S05]  /*6700*/  IADD3 R16, P1, PT, R30, R20, RZ ;  /* 0x000000141e107210 */ /* 0x000fca0007f3e0ff */
[----:B------:R-:W-:Y:S01]  /*6710*/  IMAD.X R17, RZ, RZ, R21, P1 ;  /* 0x000000ffff117224 */ /* 0x000fe200008e0615 */
[----:B------:R0:W4:Y:S02]  /*6720*/  LDG.E.U16 R13, desc[UR10][R22.64] ;  /* 0x0000000a160d7981 */ /* 0x000124000c1e1500 */
[----:B0-----:R-:W-:-:S05]  /*6730*/  IADD3 R22, P1, PT, R30, R16, RZ ;  /* 0x000000101e167210 */ /* 0x001fca0007f3e0ff */
[----:B------:R-:W-:Y:S01]  /*6740*/  IMAD.X R23, RZ, RZ, R17, P1 ;  /* 0x000000ffff177224 */ /* 0x000fe200008e0611 */
[----:B-----5:R-:W-:Y:S01]  /*6750*/  PRMT R39, R36, 0x7710, RZ ;  /* 0x0000771024277816 */ /* 0x020fe200000000ff */
[C---:B------:R-:W-:Y:S02]  /*6760*/  IMAD.IADD R36, R4.reuse, 0x1, R37 ;  /* 0x0000000104247824 */ /* 0x040fe400078e0225 */
[----:B------:R-:W-:Y:S01]  /*6770*/  IMAD.IADD R37, R4, 0x1, R43 ;  /* 0x0000000104257824 */ /* 0x000fe200078e022b */
[----:B------:R-:W-:Y:S02]  /*6780*/  IADD3 R43, P4, PT, R30, R43, RZ ;  /* 0x0000002b1e2b7210 */ /* 0x000fe40007f9e0ff */
[----:B------:R-:W-:Y:S01]  /*6790*/  PRMT R34, R34, 0x7710, RZ ;  /* 0x0000771022227816 */ /* 0x000fe200000000ff */
[----:B------:R-:W-:Y:S02]  /*67a0*/  STS.U16 [R36], R39 ;  /* 0x0000002724007388 */ /* 0x000fe40000000400 */
[----:B------:R-:W-:Y:S01]  /*67b0*/  IMAD.IADD R12, R4, 0x1, R43 ;  /* 0x00000001040c7824 */ /* 0x000fe200078e022b */
[----:B------:R-:W-:Y:S01]  /*67c0*/  IADD3 R43, P0, PT, R30, R43, RZ ;  /* 0x0000002b1e2b7210 */ /* 0x000fe20007f1e0ff */
[----:B------:R0:W-:Y:S01]  /*67d0*/  STS.U16 [R37], R34 ;  /* 0x0000002225007388 */ /* 0x0001e20000000400 */
[----:B--2---:R-:W-:-:S03]  /*67e0*/  PRMT R41, R33, 0x7710, RZ ;  /* 0x0000771021297816 */ /* 0x004fc600000000ff */
[----:B------:R-:W-:Y:S01]  /*67f0*/  IMAD.IADD R33, R4, 0x1, R43 ;  /* 0x0000000104217824 */ /* 0x000fe200078e022b */
[----:B------:R-:W-:Y:S02]  /*6800*/  IADD3 R43, P6, PT, R30, R43, RZ ;  /* 0x0000002b1e2b7210 */ /* 0x000fe40007fde0ff */
[----:B---3--:R-:W-:Y:S01]  /*6810*/  PRMT R38, R24, 0x7710, RZ ;  /* 0x0000771018267816 */ /* 0x008fe200000000ff */
[----:B------:R1:W-:Y:S02]  /*6820*/  STS.U16 [R12], R41 ;  /* 0x000000290c007388 */ /* 0x0003e40000000400 */
[----:B0-----:R-:W-:Y:S01]  /*6830*/  IMAD.IADD R34, R4, 0x1, R43 ;  /* 0x0000000104227824 */ /* 0x001fe200078e022b */
[----:B------:R-:W-:Y:S01]  /*6840*/  IADD3 R43, P2, PT, R30, R43, RZ ;  /* 0x0000002b1e2b7210 */ /* 0x000fe20007f5e0ff */
[----:B------:R0:W2:Y:S01]  /*6850*/  LDG.E.U16 R24, desc[UR10][R20.64] ;  /* 0x0000000a14187981 */ /* 0x0000a2000c1e1500 */
[----:B------:R-:W-:-:S03]  /*6860*/  PRMT R39, R28, 0x7710, RZ ;  /* 0x000077101c277816 */ /* 0x000fc600000000ff */
[----:B------:R-:W-:Y:S01]  /*6870*/  STS.U16 [R33], R38 ;  /* 0x0000002621007388 */ /* 0x000fe20000000400 */
[----:B------:R-:W-:Y:S01]  /*6880*/  IMAD.IADD R36, R4, 0x1, R43 ;  /* 0x0000000104247824 */ /* 0x000fe200078e022b */
[----:B-1----:R-:W-:Y:S02]  /*6890*/  PRMT R41, R32, 0x7710, RZ ;  /* 0x0000771020297816 */ /* 0x002fe400000000ff */
[----:B------:R1:W-:Y:S01]  /*68a0*/  STS.U16 [R34], R39 ;  /* 0x0000002722007388 */ /* 0x0003e20000000400 */
[C---:B0-----:R-:W-:Y:S02]  /*68b0*/  IADD3 R20, P1, PT, R30.reuse, R22, RZ ;  /* 0x000000161e147210 */ /* 0x041fe40007f3e0ff */
[----:B------:R-:W-:Y:S01]  /*68c0*/  IADD3 R43, P5, PT, R30, R43, RZ ;  /* 0x0000002b1e2b7210 */ /* 0x000fe20007fbe0ff */
[----:B------:R0:W3:Y:S02]  /*68d0*/  LDG.E.U16 R28, desc[UR10][R16.64] ;  /* 0x0000000a101c7981 */ /* 0x0000e4000c1e1500 */
[----:B------:R-:W-:Y:S01]  /*68e0*/  IMAD.X R21, RZ, RZ, R23, P1 ;  /* 0x000000ffff157224 */ /* 0x000fe200008e0617 */
[----:B-1----:R-:W-:-:S02]  /*68f0*/  IADD3.X R34, PT, PT, RZ, RZ, R31, P4, P3 ;  /* 0x000000ffff227210 */ /* 0x002fc400027e641f */
[C---:B------:R-:W-:Y:S02]  /*6900*/  IADD3 R32, P3, PT, R30.reuse, R20, RZ ;  /* 0x000000141e207210 */ /* 0x040fe40007f7e0ff */
[----:B------:R1:W5:Y:S01]  /*6910*/  LDG.E.U16 R12, desc[UR10][R20.64] ;  /* 0x0000000a140c7981 */ /* 0x000362000c1e1500 */
[C---:B0-----:R-:W-:Y:S02]  /*6920*/  IADD3 R17, P1, PT, R30.reuse, R43, RZ ;  /* 0x0000002b1e117210 */ /* 0x041fe40007f3e0ff */
[----:B------:R-:W-:Y:S01]  /*6930*/  IMAD.X R33, RZ, RZ, R21, P3 ;  /* 0x000000ffff217224 */ /* 0x000fe200018e0615 */
[----:B------:R-:W-:Y:S02]  /*6940*/  IADD3 R16, P3, PT, R30, R32, RZ ;  /* 0x000000201e107210 */ /* 0x000fe40007f7e0ff */
[----:B------:R-:W-:Y:S01]  /*6950*/  PRMT R39, R29, 0x7710, RZ ;  /* 0x000077101d277816 */ /* 0x000fe200000000ff */
[----:B------:R-:W-:Y:S01]  /*6960*/  IMAD.IADD R38, R4, 0x1, R17 ;  /* 0x0000000104267824 */ /* 0x000fe200078e0211 */
[C---:B------:R-:W-:Y:S01]  /*6970*/  IADD3 R29, P4, PT, R30.reuse, R17, RZ ;  /* 0x000000111e1d7210 */ /* 0x040fe20007f9e0ff */
[----:B------:R-:W-:Y:S01]  /*6980*/  IMAD.X R17, RZ, RZ, R33, P3 ;  /* 0x000000ffff117224 */ /* 0x000fe200018e0621 */
[----:B-1----:R-:W-:-:S02]  /*6990*/  IADD3 R20, P3, PT, R30, R16, RZ ;  /* 0x000000101e147210 */ /* 0x002fc40007f7e0ff */
[----:B------:R-:W-:Y:S01]  /*69a0*/  PRMT R40, R10, 0x7710, RZ ;  /* 0x000077100a287816 */ /* 0x000fe200000000ff */
[----:B------:R-:W-:Y:S01]  /*69b0*/  IMAD.IADD R37, R4, 0x1, R43 ;  /* 0x0000000104257824 */ /* 0x000fe200078e022b */
[----:B------:R0:W5:Y:S01]  /*69c0*/  LDG.E.U16 R10, desc[UR10][R22.64] ;  /* 0x0000000a160a7981 */ /* 0x000162000c1e1500 */
[----:B------:R-:W-:-:S03]  /*69d0*/  IMAD.X R21, RZ, RZ, R17, P3 ;  /* 0x000000ffff157224 */ /* 0x000fc600018e0611 */
[----:B------:R4:W-:Y:S01]  /*69e0*/  STS.U16 [R36], R41 ;  /* 0x0000002924007388 */ /* 0x0009e20000000400 */
[----:B------:R-:W-:-:S03]  /*69f0*/  IADD3.X R34, PT, PT, RZ, RZ, R34, P6, P0 ;  /* 0x000000ffff227210 */ /* 0x000fc600037e0422 */
[----:B------:R1:W5:Y:S01]  /*6a00*/  LDG.E.U16 R31, desc[UR10][R32.64] ;  /* 0x0000000a201f7981 */ /* 0x000362000c1e1500 */
[----:B0-----:R-:W-:-:S03]  /*6a10*/  IADD3 R22, P3, PT, R30, R20, RZ ;  /* 0x000000141e167210 */ /* 0x001fc60007f7e0ff */
[----:B------:R0:W-:Y:S02]  /*6a20*/  STS.U16 [R37], R40 ;  /* 0x0000002825007388 */ /* 0x0001e40000000400 */
[----:B------:R-:W-:Y:S02]  /*6a30*/  IMAD.X R23, RZ, RZ, R21, P3 ;  /* 0x000000ffff177224 */ /* 0x000fe400018e0615 */
[----:B------:R1:W-:Y:S01]  /*6a40*/  STS.U16 [R38], R39 ;  /* 0x0000002726007388 */ /* 0x0003e20000000400 */
[----:B----4-:R-:W-:-:S03]  /*6a50*/  PRMT R41, R25, 0x7710, RZ ;  /* 0x0000771019297816 */ /* 0x010fc600000000ff */
[----:B------:R4:W5:Y:S01]  /*6a60*/  LDG.E.U16 R25, desc[UR10][R16.64] ;  /* 0x0000000a10197981 */ /* 0x000962000c1e1500 */
[----:B0-----:R-:W-:Y:S02]  /*6a70*/  PRMT R40, R18, 0x7710, RZ ;  /* 0x0000771012287816 */ /* 0x001fe400000000ff */
[----:B------:R-:W-:Y:S01]  /*6a80*/  IADD3 R18, P0, PT, R30, R22, RZ ;  /* 0x000000161e127210 */ /* 0x000fe20007f1e0ff */
[----:B------:R-:W-:Y:S01]  /*6a90*/  IMAD.IADD R36, R4, 0x1, R29 ;  /* 0x0000000104247824 */ /* 0x000fe200078e021d */
[C---:B-1----:R-:W-:Y:S01]  /*6aa0*/  IADD3 R39, P3, PT, R30.reuse, R29, RZ ;  /* 0x0000001d1e277210 */ /* 0x042fe20007f7e0ff */
[----:B------:R-:W5:Y:S03]  /*6ab0*/  LDG.E.U16 R32, desc[UR10][R22.64] ;  /* 0x0000000a16207981 */ /* 0x000f66000c1e1500 */
[----:B------:R-:W-:Y:S01]  /*6ac0*/  IADD3 R33, P6, PT, R30, R39, RZ ;  /* 0x000000271e217210 */ /* 0x000fe20007fde0ff */
[----:B------:R-:W-:Y:S01]  /*6ad0*/  IMAD.IADD R37, R4, 0x1, R39 ;  /* 0x0000000104257824 */ /* 0x000fe200078e0227 */
[----:B------:R-:W-:Y:S01]  /*6ae0*/  PRMT R39, R19, 0x7710, RZ ;  /* 0x0000771013277816 */ /* 0x000fe200000000ff */
[----:B------:R0:W5:Y:S01]  /*6af0*/  LDG.E.U16 R29, desc[UR10][R20.64] ;  /* 0x0000000a141d7981 */ /* 0x000162000c1e1500 */
[----:B------:R-:W-:Y:S01]  /*6b00*/  IMAD.X R19, RZ, RZ, R23, P0 ;  /* 0x000000ffff137224 */ /* 0x000fe200000e0617 */
[----:B----4-:R-:W-:-:S04]  /*6b10*/  IADD3 R16, P0, PT, R30, R18, RZ ;  /* 0x000000121e107210 */ /* 0x010fc80007f1e0ff */
[----:B------:R-:W4:Y:S01]  /*6b20*/  LDG.E.U16 R18, desc[UR10][R18.64] ;  /* 0x0000000a12127981 */ /* 0x000f22000c1e1500 */
[----:B------:R-:W-:Y:S01]  /*6b30*/  IMAD.X R17, RZ, RZ, R19, P0 ;  /* 0x000000ffff117224 */ /* 0x000fe200000e0613 */
[----:B0-----:R-:W-:-:S05]  /*6b40*/  IADD3 R20, P0, PT, R30, R16, RZ ;  /* 0x000000101e147210 */ /* 0x001fca0007f1e0ff */
[----:B------:R-:W-:Y:S01]  /*6b50*/  IMAD.X R21, RZ, RZ, R17, P0 ;  /* 0x000000ffff157224 */ /* 0x000fe200000e0611 */
[----:B------:R-:W-:Y:S01]  /*6b60*/  IADD3 R22, P0, PT, R30, R20, RZ ;  /* 0x000000141e167210 */ /* 0x000fe20007f1e0ff */
[----:B------:R0:W-:Y:S01]  /*6b70*/  STS.U16 [R36], R41 ;  /* 0x0000002924007388 */ /* 0x0001e20000000400 */
[----:B------:R-:W-:-:S03]  /*6b80*/  IMAD.IADD R38, R4, 0x1, R33 ;  /* 0x0000000104267824 */ /* 0x000fc600078e0221 */
[----:B------:R-:W-:Y:S01]  /*6b90*/  IMAD.X R23, RZ, RZ, R21, P0 ;  /* 0x000000ffff177224 */ /* 0x000fe200000e0615 */
[----:B------:R1:W-:Y:S04]  /*6ba0*/  STS.U16 [R37], R40 ;  /* 0x0000002825007388 */ /* 0x0003e80000000400 */
[----:B------:R-:W4:Y:S04]  /*6bb0*/  LDG.E.U16 R19, desc[UR10][R22.64] ;  /* 0x0000000a16137981 */ /* 0x000f28000c1e1500 */
[----:B0-----:R0:W4:Y:S01]  /*6bc0*/  LDG.E.U16 R36, desc[UR10][R16.64] ;  /* 0x0000000a10247981 */ /* 0x001122000c1e1500 */
[----:B-1----:R-:W-:-:S03]  /*6bd0*/  IADD3 R37, P0, PT, R30, R33, RZ ;  /* 0x000000211e257210 */ /* 0x002fc60007f1e0ff */
[----:B------:R1:W4:Y:S04]  /*6be0*/  LDG.E.U16 R33, desc[UR10][R20.64] ;  /* 0x0000000a14217981 */ /* 0x000328000c1e1500 */
[----:B------:R0:W-:Y:S01]  /*6bf0*/  STS.U16 [R38], R39 ;  /* 0x0000002726007388 */ /* 0x0001e20000000400 */
[----:B------:R-:W-:Y:S02]  /*6c00*/  PRMT R40, R35, 0x7710, RZ ;  /* 0x0000771023287816 */ /* 0x000fe400000000ff */
[----:B0-----:R-:W-:Y:S02]  /*6c10*/  IADD3.X R38, PT, PT, RZ, RZ, R34, P5, P2 ;  /* 0x000000ffff267210 */ /* 0x001fe40002fe4422 */
[----:B------:R-:W-:Y:S01]  /*6c20*/  IADD3 R16, P2, PT, R30, R22, RZ ;  /* 0x000000161e107210 */ /* 0x000fe20007f5e0ff */
[----:B------:R-:W-:-:S04]  /*6c30*/  IMAD.IADD R35, R4, 0x1, R37 ;  /* 0x0000000104237824 */ /* 0x000fc800078e0225 */
[----:B------:R-:W-:Y:S01]  /*6c40*/  IMAD.X R17, RZ, RZ, R23, P2 ;  /* 0x000000ffff117224 */ /* 0x000fe200010e0617 */
[----:B------:R-:W-:-:S04]  /*6c50*/  IADD3 R39, P5, PT, R30, R37, RZ ;  /* 0x000000251e277210 */ /* 0x000fc80007fbe0ff */
[----:B------:R0:W4:Y:S01]  /*6c60*/  LDG.E.U16 R37, desc[UR10][R16.64] ;  /* 0x0000000a10257981 */ /* 0x000122000c1e1500 */
[----:B------:R-:W-:-:S03]  /*6c70*/  IADD3 R34, P2, PT, R30, R16, RZ ;  /* 0x000000101e227210 */ /* 0x000fc60007f5e0ff */
[----:B------:R1:W-:Y:S02]  /*6c80*/  STS.U16 [R35], R40 ;  /* 0x0000002823007388 */ /* 0x0003e40000000400 */
[----:B-1----:R-:W-:Y:S01]  /*6c90*/  IMAD.X R35, RZ, RZ, R17, P2 ;  /* 0x000000ffff237224 */ /* 0x002fe200010e0611 */
[----:B------:R-:W-:-:S04]  /*6ca0*/  PRMT R40, R11, 0x7710, RZ ;  /* 0x000077100b287816 */ /* 0x000fc800000000ff */
[----:B------:R1:W4:Y:S01]  /*6cb0*/  LDG.E.U16 R11, desc[UR10][R34.64] ;  /* 0x0000000a220b7981 */ /* 0x000322000c1e1500 */
[----:B------:R-:W-:Y:S01]  /*6cc0*/  PRMT R42, R9, 0x7710, RZ ;  /* 0x00007710092a7816 */ /* 0x000fe200000000ff */
[----:B------:R-:W-:Y:S01]  /*6cd0*/  IMAD.IADD R9, R4, 0x1, R39 ;  /* 0x0000000104097824 */ /* 0x000fe200078e0227 */
[C---:B------:R-:W-:Y:S02]  /*6ce0*/  IADD3 R39, P2, PT, R30.reuse, R39, RZ ;  /* 0x000000271e277210 */ /* 0x040fe40007f5e0ff */
[----:B------:R-:W-:Y:S02]  /*6cf0*/  IADD3.X R38, PT, PT, RZ, RZ, R38, P4, P1 ;  /* 0x000000ffff267210 */ /* 0x000fe400027e2426 */
[----:B------:R-:W-:Y:S01]  /*6d00*/  IADD3 R20, P1, PT, R30, R34, RZ ;  /* 0x000000221e147210 */ /* 0x000fe20007f3e0ff */
[----:B------:R-:W-:Y:S01]  /*6d10*/  IMAD.IADD R23, R4, 0x1, R39 ;  /* 0x0000000104177824 */ /* 0x000fe200078e0227 */
[C---:B------:R-:W-:Y:S01]  /*6d20*/  IADD3 R39, P4, PT, R30.reuse, R39, RZ ;  /* 0x000000271e277210 */ /* 0x040fe20007f9e0ff */
[----:B------:R1:W-:Y:S01]  /*6d30*/  STS.U16 [R9], R42 ;  /* 0x0000002a09007388 */ /* 0x0003e20000000400 */
[----:B0-----:R-:W-:Y:S01]  /*6d40*/  IADD3.X R16, PT, PT, RZ, RZ, R38, P6, P3 ;  /* 0x000000ffff107210 */ /* 0x001fe200037e6426 */
[----:B------:R-:W-:Y:S01]  /*6d50*/  IMAD.X R21, RZ, RZ, R35, P1 ;  /* 0x000000ffff157224 */ /* 0x000fe200008e0623 */
[----:B------:R-:W-:Y:S01]  /*6d60*/  IADD3 R17, P1, PT, R30, R39, RZ ;  /* 0x000000271e117210 */ /* 0x000fe20007f3e0ff */
[----:B------:R0:W-:Y:S01]  /*6d70*/  STS.U16 [R23], R40 ;  /* 0x0000002817007388 */ /* 0x0001e20000000400 */
[----:B-1----:R-:W-:Y:S01]  /*6d80*/  PRMT R9, R8, 0x7710, RZ ;  /* 0x0000771008097816 */ /* 0x002fe200000000ff */
[----:B------:R-:W-:Y:S01]  /*6d90*/  IMAD.IADD R8, R4, 0x1, R39 ;  /* 0x0000000104087824 */ /* 0x000fe200078e0227 */
[----:B------:R-:W-:Y:S01]  /*6da0*/  IADD3 R35, P6, PT, R30, R17, RZ ;  /* 0x000000111e237210 */ /* 0x000fe20007fde0ff */
[----:B------:R1:W4:Y:S01]  /*6db0*/  LDG.E.U16 R22, desc[UR10][R20.64] ;  /* 0x0000000a14167981 */ /* 0x000322000c1e1500 */
[----:B------:R-:W-:-:S03]  /*6dc0*/  IADD3.X R16, PT, PT, RZ, RZ, R16, P5, P0 ;  /* 0x000000ffff107210 */ /* 0x000fc60002fe0410 */
[----:B------:R1:W-:Y:S01]  /*6dd0*/  STS.U16 [R8], R9 ;  /* 0x0000000908007388 */ /* 0x0003e20000000400 */
[----:B0-----:R-:W-:Y:S01]  /*6de0*/  PRMT R40, R13, 0x7710, RZ ;  /* 0x000077100d287816 */ /* 0x001fe200000000ff */
[C---:B------:R-:W-:Y:S02]  /*6df0*/  IMAD.IADD R13, R4.reuse, 0x1, R17 ;  /* 0x00000001040d7824 */ /* 0x040fe400078e0211 */
[----:B------:R-:W-:Y:S01]  /*6e00*/  IMAD.IADD R17, R4, 0x1, R35 ;  /* 0x0000000104117824 */ /* 0x000fe200078e0223 */
[C---:B------:R-:W-:Y:S02]  /*6e10*/  IADD3 R35, P3, PT, R30.reuse, R35, RZ ;  /* 0x000000231e237210 */ /* 0x040fe40007f7e0ff */
[C---:B-1----:R-:W-:Y:S01]  /*6e20*/  IADD3 R8, P0, PT, R30.reuse, R20, RZ ;  /* 0x000000141e087210 */ /* 0x042fe20007f1e0ff */
[----:B------:R0:W-:Y:S04]  /*6e30*/  STS.U16 [R13], R40 ;  /* 0x000000280d007388 */ /* 0x0001e80000000400 */
[----:B------:R-:W-:Y:S01]  /*6e40*/  IMAD.X R9, RZ, RZ, R21, P0 ;  /* 0x000000ffff097224 */ /* 0x000fe200000e0615 */
[----:B------:R-:W-:-:S02]  /*6e50*/  IADD3 R20, P0, PT, R30, R8, RZ ;  /* 0x000000081e147210 */ /* 0x000fc40007f1e0ff */
[----:B------:R-:W-:Y:S02]  /*6e60*/  IADD3.X R16, PT, PT, RZ, RZ, R16, P4, P2 ;  /* 0x000000ffff107210 */ /* 0x000fe400027e4410 */
[----:B0-----:R-:W-:Y:S01]  /*6e70*/  IADD3 R13, P5, PT, R30, R35, RZ ;  /* 0x000000231e0d7210 */ /* 0x001fe20007fbe0ff */
[----:B------:R-:W-:Y:S02]  /*6e80*/  IMAD.X R21, RZ, RZ, R9, P0 ;  /* 0x000000ffff157224 */ /* 0x000fe400000e0609 */
[----:B------:R-:W-:Y:S01]  /*6e90*/  IMAD.IADD R23, R4, 0x1, R35 ;  /* 0x0000000104177824 */ /* 0x000fe200078e0223 */
[----:B--2---:R-:W-:-:S05]  /*6ea0*/  PRMT R34, R24, 0x7710, RZ ;  /* 0x0000771018227816 */ /* 0x004fca00000000ff */
[----:B------:R0:W-:Y:S01]  /*6eb0*/  STS.U16 [R17], R34 ;  /* 0x0000002211007388 */ /* 0x0001e20000000400 */
[----:B------:R-:W-:Y:S01]  /*6ec0*/  IMAD.IADD R24, R4, 0x1, R13 ;  /* 0x0000000104187824 */ /* 0x000fe200078e020d */
[C---:B------:R-:W-:Y:S02]  /*6ed0*/  IADD3 R13, P0, PT, R30.reuse, R13, RZ ;  /* 0x0000000d1e0d7210 */ /* 0x040fe40007f1e0ff */
[----:B0-----:R-:W-:Y:S02]  /*6ee0*/  IADD3 R34, P4, PT, R30, R20, RZ ;  /* 0x000000141e227210 */ /* 0x001fe40007f9e0ff */
[----:B---3--:R-:W-:Y:S02]  /*6ef0*/  PRMT R28, R28, 0x7710, RZ ;  /* 0x000077101c1c7816 */ /* 0x008fe400000000ff */
[----:B-----5:R-:W-:Y:S01]  /*6f00*/  PRMT R38, R12, 0x7710, RZ ;  /* 0x000077100c267816 */ /* 0x020fe200000000ff */
[----:B------:R-:W-:Y:S01]  /*6f10*/  IMAD.X R35, RZ, RZ, R21, P4 ;  /* 0x000000ffff237224 */ /* 0x000fe200020e0615 */
[----:B------:R-:W-:Y:S01]  /*6f20*/  IADD3 R12, P4, PT, R30, R34, RZ ;  /* 0x000000221e0c7210 */ /* 0x000fe20007f9e0ff */
[----:B------:R0:W-:Y:S01]  /*6f30*/  STS.U16 [R23], R28 ;  /* 0x0000001c17007388 */ /* 0x0001e20000000400 */
[----:B------:R-:W-:-:S03]  /*6f40*/  IMAD.IADD R17, R4, 0x1, R13 ;  /* 0x0000000104117824 */ /* 0x000fc600078e020d */
[----:B------:R-:W2:Y:S01]  /*6f50*/  LDG.E.U16 R20, desc[UR10][R20.64] ;  /* 0x0000000a14147981 */ /* 0x000ea2000c1e1500 */
[----:B------:R-:W-:-:S03]  /*6f60*/  PRMT R39, R10, 0x7710, RZ ;  /* 0x000077100a277816 */ /* 0x000fc600000000ff */
[----:B------:R1:W3:Y:S01]  /*6f70*/  LDG.E.U16 R10, desc[UR10][R8.64] ;  /* 0x0000000a080a7981 */ /* 0x0002e2000c1e1500 */
[C---:B0-----:R-:W-:Y:S01]  /*6f80*/  IADD3 R23, P2, PT, R30.reuse, R13, RZ ;  /* 0x0000000d1e177210 */ /* 0x041fe20007f5e0ff */
[----:B------:R-:W-:Y:S01]  /*6f90*/  IMAD.X R13, RZ, RZ, R35, P4 ;  /* 0x000000ffff0d7224 */ /* 0x000fe200020e0623 */
[----:B------:R-:W-:Y:S02]  /*6fa0*/  IADD3.X R28, PT, PT, RZ, RZ, R16, P6, P1 ;  /* 0x000000ffff1c7210 */ /* 0x000fe400037e2410 */
[C---:B------:R-:W-:Y:S01]  /*6fb0*/  IADD3 R16, P1, PT, R30.reuse, R12, RZ ;  /* 0x0000000c1e107210 */ /* 0x040fe20007f3e0ff */
[----:B------:R0:W-:Y:S04]  /*6fc0*/  STS.U16 [R24], R39 ;  /* 0x0000002718007388 */ /* 0x0001e80000000400 */
[----:B------:R5:W-:Y:S01]  /*6fd0*/  STS.U16 [R17], R38 ;  /* 0x0000002611007388 */ /* 0x000be20000000400 */
[----:B-1----:R-:W-:-:S03]  /*6fe0*/  IADD3 R9, P4, PT, R30, R23, RZ ;  /* 0x000000171e097210 */ /* 0x002fc60007f9e0ff */
[----:B------:R1:W3:Y:S01]  /*6ff0*/  LDG.E.U16 R21, desc[UR10][R12.64] ;  /* 0x0000000a0c157981 */ /* 0x0002e2000c1e1500 */
[----:B0-----:R-:W-:Y:S01]  /*7000*/  IMAD.IADD R24, R4, 0x1, R23 ;  /* 0x0000000104187824 */ /* 0x001fe200078e0217 */
[----:B------:R-:W-:Y:S02]  /*7010*/  PRMT R39, R31, 0x7710, RZ ;  /* 0x000077101f277816 */ /* 0x000fe400000000ff */
[----:B------:R-:W3:Y:S01]  /*7020*/  LDG.E.U16 R23, desc[UR10][R34.64] ;  /* 0x0000000a22177981 */ /* 0x000ee2000c1e1500 */
[----:B-----5:R-:W-:Y:S01]  /*7030*/  IMAD.X R17, RZ, RZ, R13, P1 ;  /* 0x000000ffff117224 */ /* 0x020fe200008e060d */
[C---:B------:R-:W-:Y:S02]  /*7040*/  IADD3 R8, P1, PT, R30.reuse, R16, RZ ;  /* 0x000000101e087210 */ /* 0x040fe40007f3e0ff */
[----:B------:R-:W-:Y:S02]  /*7050*/  PRMT R40, R25, 0x7710, RZ ;  /* 0x0000771019287816 */ /* 0x000fe400000000ff */
[----:B------:R-:W-:Y:S01]  /*7060*/  IADD3 R25, P6, PT, R30, R9, RZ ;  /* 0x000000091e197210 */ /* 0x000fe20007fde0ff */
[----:B------:R0:W-:Y:S01]  /*7070*/  STS.U16 [R24], R39 ;  /* 0x0000002718007388 */ /* 0x0001e20000000400 */
[----:B------:R-:W-:Y:S01]  /*7080*/  IADD3.X R28, PT, PT, RZ, RZ, R28, P5, P3 ;  /* 0x000000ffff1c7210 */ /* 0x000fe20002fe641c */
[----:B------:R-:W-:Y:S01]  /*7090*/  IMAD.IADD R31, R4, 0x1, R9 ;  /* 0x00000001041f7824 */ /* 0x000fe200078e0209 */
[----:B-1----:R-:W-:Y:S01]  /*70a0*/  IADD3 R12, P5, PT, R30, R8, RZ ;  /* 0x000000081e0c7210 */ /* 0x002fe20007fbe0ff */
[----:B------:R-:W-:Y:S01]  /*70b0*/  IMAD.X R9, RZ, RZ, R17, P1 ;  /* 0x000000ffff097224 */ /* 0x000fe200008e0611 */
[----:B------:R-:W-:-:S02]  /*70c0*/  IADD3.X R28, PT, PT, RZ, RZ, R28, P2, P0 ;  /* 0x000000ffff1c7210 */ /* 0x000fc400017e041c */
[----:B0-----:R-:W-:Y:S01]  /*70d0*/  PRMT R39, R29, 0x7710, RZ ;  /* 0x000077101d277816 */ /* 0x001fe200000000ff */
[----:B------:R0:W5:Y:S01]  /*70e0*/  LDG.E.U16 R24, desc[UR10][R16.64] ;  /* 0x0000000a10187981 */ /* 0x000162000c1e1500 */
[----:B------:R-:W-:Y:S01]  /*70f0*/  IADD3 R29, P1, PT, R30, R25, RZ ;  /* 0x000000191e1d7210 */ /* 0x000fe20007f3e0ff */
[----:B------:R-:W-:Y:S02]  /*7100*/  IMAD.X R13, RZ, RZ, R9, P5 ;  /* 0x000000ffff0d7224 */ /* 0x000fe400028e0609 */
[----:B------:R1:W-:Y:S01]  /*7110*/  STS.U16 [R31], R40 ;  /* 0x000000281f007388 */ /* 0x0003e20000000400 */
[----:B------:R-:W-:-:S03]  /*7120*/  IMAD.IADD R38, R4, 0x1, R25 ;  /* 0x0000000104267824 */ /* 0x000fc600078e0219 */
[----:B------:R1:W5:Y:S01]  /*7130*/  LDG.E.U16 R25, desc[UR10][R8.64] ;  /* 0x0000000a08197981 */ /* 0x000362000c1e1500 */
[----:B0-----:R-:W-:Y:S01]  /*7140*/  IADD3 R16, P2, PT, R30, R12, RZ ;  /* 0x0000000c1e107210 */ /* 0x001fe20007f5e0ff */
[----:B-1----:R-:W-:Y:S01]  /*7150*/  IMAD.IADD R31, R4, 0x1, R29 ;  /* 0x00000001041f7824 */ /* 0x002fe200078e021d */
[----:B------:R-:W-:-:S03]  /*7160*/  IADD3 R29, P3, PT, R30, R29, RZ ;  /* 0x0000001d1e1d7210 */ /* 0x000fc60007f7e0ff */
[----:B------:R-:W-:Y:S01]  /*7170*/  IMAD.X R17, RZ, RZ, R13, P2 ;  /* 0x000000ffff117224 */ /* 0x000fe200010e060d */
[C---:B------:R-:W-:Y:S01]  /*7180*/  IADD3 R8, P5, PT, R30.reuse, R16, RZ ;  /* 0x000000101e087210 */ /* 0x040fe20007fbe0ff */
[----:B------:R4:W-:Y:S01]  /*7190*/  STS.U16 [R38], R39 ;  /* 0x0000002726007388 */ /* 0x0009e20000000400 */
[----:B------:R-:W-:-:S03]  /*71a0*/  IADD3 R35, P0, PT, R30, R29, RZ ;  /* 0x0000001d1e237210 */ /* 0x000fc60007f1e0ff */
[----:B------:R-:W-:Y:S01]  /*71b0*/  IMAD.X R9, RZ, RZ, R17, P5 ;  /* 0x000000ffff097224 */ /* 0x000fe200028e0611 */
[----:B------:R-:W-:Y:S01]  /*71c0*/  PRMT R40, R32, 0x7710, RZ ;  /* 0x0000771020287816 */ /* 0x000fe200000000ff */
[----:B------:R-:W-:Y:S01]  /*71d0*/  IMAD.IADD R32, R4, 0x1, R29 ;  /* 0x0000000104207824 */ /* 0x000fe200078e021d */
[----:B----4-:R-:W-:Y:S01]  /*71e0*/  PRMT R39, R18, 0x7710, RZ ;  /* 0x0000771012277816 */ /* 0x010fe200000000ff */
[----:B------:R-:W-:Y:S01]  /*71f0*/  IMAD.IADD R34, R4, 0x1, R35 ;  /* 0x0000000104227824 */ /* 0x000fe200078e0223 */
[----:B------:R0:W4:Y:S01]  /*7200*/  LDG.E.U16 R18, desc[UR10][R12.64] ;  /* 0x0000000a0c127981 */ /* 0x000122000c1e1500 */
[----:B------:R-:W-:Y:S02]  /*7210*/  IADD3.X R28, PT, PT, RZ, RZ, R28, P6, P4 ;  /* 0x000000ffff1c7210 */ /* 0x000fe400037e841c */
[C---:B------:R-:W-:Y:S01]  /*7220*/  IADD3 R35, P2, PT, R30.reuse, R35, RZ ;  /* 0x000000231e237210 */ /* 0x040fe20007f5e0ff */
[----:B------:R1:W4:Y:S01]  /*7230*/  LDG.E.U16 R29, desc[UR10][R16.64] ;  /* 0x0000000a101d7981 */ /* 0x000322000c1e1500 */
[----:B0-----:R-:W-:-:S04]  /*7240*/  IADD3 R12, P5, PT, R30, R8, RZ ;  /* 0x000000081e0c7210 */ /* 0x001fc80007fbe0ff */
[----:B-1----:R-:W-:Y:S01]  /*7250*/  IADD3 R16, P4, PT, R30, R12, RZ ;  /* 0x0000000c1e107210 */ /* 0x002fe20007f9e0ff */
[----:B------:R-:W-:Y:S01]  /*7260*/  IMAD.X R13, RZ, RZ, R9, P5 ;  /* 0x000000ffff0d7224 */ /* 0x000fe200028e0609 */
[----:B------:R0:W-:Y:S01]  /*7270*/  STS.U16 [R31], R40 ;  /* 0x000000281f007388 */ /* 0x0001e20000000400 */
[----:B------:R-:W-:Y:S01]  /*7280*/  PRMT R41, R36, 0x7710, RZ ;  /* 0x0000771024297816 */ /* 0x000fe200000000ff */
[----:B------:R-:W-:Y:S01]  /*7290*/  IMAD.IADD R36, R4, 0x1, R35 ;  /* 0x0000000104247824 */ /* 0x000fe200078e0223 */
[----:B------:R-:W-:Y:S01]  /*72a0*/  PRMT R33, R33, 0x7710, RZ ;  /* 0x0000771021217816 */ /* 0x000fe200000000ff */
[----:B------:R1:W-:Y:S01]  /*72b0*/  STS.U16 [R32], R39 ;  /* 0x0000002720007388 */ /* 0x0003e20000000400 */
[----:B------:R-:W-:Y:S01]  /*72c0*/  IMAD.X R17, RZ, RZ, R13, P4 ;  /* 0x000000ffff117224 */ /* 0x000fe200020e060d */
[----:B------:R-:W-:Y:S02]  /*72d0*/  PRMT R43, R19, 0x7710, RZ ;  /* 0x00007710132b7816 */ /* 0x000fe400000000ff */
[----:B------:R-:W4:Y:S04]  /*72e0*/  LDG.E.U16 R19, desc[UR10][R12.64] ;  /* 0x0000000a0c137981 */ /* 0x000f28000c1e1500 */
[----:B0-----:R0:W4:Y:S01]  /*72f0*/  LDG.E.U16 R31, desc[UR10][R8.64] ;  /* 0x0000000a081f7981 */ /* 0x001122000c1e1500 */
[----:B-1----:R-:W-:-:S03]  /*7300*/  IADD3 R32, P4, PT, R30, R16, RZ ;  /* 0x000000101e207210 */ /* 0x002fc60007f9e0ff */
[----:B------:R-:W-:Y:S04]  /*7310*/  STS.U16 [R34], R41 ;  /* 0x0000002922007388 */ /* 0x000fe80000000400 */
[----:B------:R1:W-:Y:S04]  /*7320*/  STS.U16 [R36], R33 ;  /* 0x0000002124007388 */ /* 0x0003e80000000400 */
[----:B------:R-:W4:Y:S01]  /*7330*/  LDG.E.U16 R16, desc[UR10][R16.64] ;  /* 0x0000000a10107981 */ /* 0x000f22000c1e1500 */
[----:B-1----:R-:W-:Y:S01]  /*7340*/  IMAD.X R33, RZ, RZ, R17, P4 ;  /* 0x000000ffff217224 */ /* 0x002fe200020e0611 */
[----:B0-----:R-:W-:-:S02]  /*7350*/  IADD3 R8, P4, PT, R30, R32, RZ ;  /* 0x000000201e087210 */ /* 0x001fc40007f9e0ff */
[C---:B------:R-:W-:Y:S02]  /*7360*/  IADD3 R35, P5, PT, R30.reuse, R35, RZ ;  /* 0x000000231e237210 */ /* 0x040fe40007fbe0ff */
[----:B------:R-:W-:Y:S01]  /*7370*/  IADD3.X R28, PT, PT, RZ, RZ, R28, P3, P1 ;  /* 0x000000ffff1c7210 */ /* 0x000fe20001fe241c */
[----:B------:R-:W-:Y:S01]  /*7380*/  IMAD.X R9, RZ, RZ, R33, P4 ;  /* 0x000000ffff097224 */ /* 0x000fe200020e0621 */
[C---:B------:R-:W-:Y:S01]  /*7390*/  IADD3 R12, P4, PT, R30.reuse, R8, RZ ;  /* 0x000000081e0c7210 */ /* 0x040fe20007f9e0ff */
[----:B------:R-:W4:Y:S04]  /*73a0*/  LDG.E.U16 R32, desc[UR10][R32.64] ;  /* 0x0000000a20207981 */ /* 0x000f28000c1e1500 */
[----:B------:R-:W-:Y:S01]  /*73b0*/  IMAD.X R13, RZ, RZ, R9, P4 ;  /* 0x000000ffff0d7224 */ /* 0x000fe200020e0609 */
[----:B------:R-:W-:Y:S01]  /*73c0*/  IADD3 R36, P4, PT, R30, R12, RZ ;  /* 0x0000000c1e247210 */ /* 0x000fe20007f9e0ff */
[----:B------:R0:W4:Y:S01]  /*73d0*/  LDG.E.U16 R34, desc[UR10][R8.64] ;  /* 0x0000000a08227981 */ /* 0x000122000c1e1500 */
[----:B------:R-:W-:-:S03]  /*73e0*/  PRMT R40, R37, 0x7710, RZ ;  /* 0x0000771025287816 */ /* 0x000fc600000000ff */
[----:B------:R-:W4:Y:S01]  /*73f0*/  LDG.E.U16 R12, desc[UR10][R12.64] ;  /* 0x0000000a0c0c7981 */ /* 0x000f22000c1e1500 */
[----:B------:R-:W-:Y:S02]  /*7400*/  IMAD.X R37, RZ, RZ, R13, P4 ;  /* 0x000000ffff257224 */ /* 0x000fe400020e060d */
[----:B------:R-:W-:Y:S01]  /*7410*/  IMAD.IADD R38, R4, 0x1, R35 ;  /* 0x0000000104267824 */ /* 0x000fe200078e0223 */
[C---:B0-----:R-:W-:Y:S02]  /*7420*/  IADD3 R8, P1, PT, R30.reuse, R36, RZ ;  /* 0x000000241e087210 */ /* 0x041fe40007f3e0ff */
[----:B------:R-:W-:-:S03]  /*7430*/  IADD3 R35, P6, PT, R30, R35, RZ ;  /* 0x000000231e237210 */ /* 0x000fc60007fde0ff */
[----:B------:R-:W-:Y:S02]  /*7440*/  IMAD.X R9, RZ, RZ, R37, P1 ;  /* 0x000000ffff097224 */ /* 0x000fe400008e0625 */
[----:B------:R-:W-:-:S03]  /*7450*/  IMAD.IADD R39, R4, 0x1, R35 ;  /* 0x0000000104277824 */ /* 0x000fc600078e0223 */
[----:B------:R-:W4:Y:S04]  /*7460*/  LDG.E.U16 R17, desc[UR10][R8.64] ;  /* 0x0000000a08117981 */ /* 0x000f28000c1e1500 */
[----:B------:R-:W-:Y:S04]  /*7470*/  STS.U16 [R38], R43 ;  /* 0x0000002b26007388 */ /* 0x000fe80000000400 */
[----:B------:R0:W-:Y:S02]  /*7480*/  STS.U16 [R39], R40 ;  /* 0x0000002827007388 */ /* 0x0001e40000000400 */
[----:B0-----:R-:W-:-:S02]  /*7490*/  PRMT R39, R11, 0x7710, RZ ;  /* 0x000077100b277816 */ /* 0x001fc400000000ff */
[----:B------:R0:W4:Y:S01]  /*74a0*/  LDG.E.U16 R11, desc[UR10][R36.64] ;  /* 0x0000000a240b7981 */ /* 0x000122000c1e1500 */
[----:B------:R-:W-:-:S05]  /*74b0*/  IADD3 R35, P4, PT, R30, R35, RZ ;  /* 0x000000231e237210 */ /* 0x000fca0007f9e0ff */
[----:B------:R-:W-:Y:S01]  /*74c0*/  IMAD.IADD R38, R4, 0x1, R35 ;  /* 0x0000000104267824 */ /* 0x000fe200078e0223 */
[----:B------:R-:W-:-:S04]  /*74d0*/  IADD3 R35, P3, PT, R30, R35, RZ ;  /* 0x000000231e237210 */ /* 0x000fc80007f7e0ff */
[----:B------:R1:W-:Y:S01]  /*74e0*/  STS.U16 [R38], R39 ;  /* 0x0000002726007388 */ /* 0x0003e20000000400 */
[----:B------:R-:W-:Y:S02]  /*74f0*/  IADD3.X R28, PT, PT, RZ, RZ, R28, P2, P0 ;  /* 0x000000ffff1c7210 */ /* 0x000fe400017e041c */
[----:B------:R-:W-:Y:S02]  /*7500*/  PRMT R33, R22, 0x7710, RZ ;  /* 0x0000771016217816 */ /* 0x000fe400000000ff */
[----:B-1----:R-:W-:Y:S01]  /*7510*/  IADD3 R39, P1, PT, R30, R35, RZ ;  /* 0x000000231e277210 */ /* 0x002fe20007f3e0ff */
[----:B------:R-:W-:-:S03]  /*7520*/  IMAD.IADD R22, R4, 0x1, R35 ;  /* 0x0000000104167824 */ /* 0x000fc600078e0223 */
[----:B0-----:R-:W-:Y:S02]  /*7530*/  IADD3 R37, P2, PT, R30, R39, RZ ;  /* 0x000000271e257210 */ /* 0x001fe40007f5e0ff */
[----:B------:R-:W-:-:S03]  /*7540*/  IADD3.X R38, PT, PT, RZ, RZ, R28, P6, P5 ;  /* 0x000000ffff267210 */ /* 0x000fc600037ea41c */
[----:B------:R-:W-:Y:S01]  /*7550*/  IMAD.IADD R13, R4, 0x1, R37 ;  /* 0x00000001040d7824 */ /* 0x000fe200078e0225 */
[C---:B------:R-:W-:Y:S01]  /*7560*/  IADD3 R37, P0, PT, R30.reuse, R37, RZ ;  /* 0x000000251e257210 */ /* 0x040fe20007f1e0ff */
[----:B------:R0:W-:Y:S03]  /*7570*/  STS.U16 [R22], R33 ;  /* 0x0000002116007388 */ /* 0x0001e60000000400 */
[----:B0-----:R-:W-:Y:S01]  /*7580*/  IADD3 R33, P6, PT, R30, R37, RZ ;  /* 0x000000251e217210 */ /* 0x001fe20007fde0ff */
[----:B------:R-:W-:-:S04]  /*7590*/  IMAD.IADD R22, R4, 0x1, R37 ;  /* 0x0000000104167824 */ /* 0x000fc800078e0225 */
[----:B------:R-:W-:Y:S01]  /*75a0*/  IMAD.IADD R28, R4, 0x1, R33 ;  /* 0x00000001041c7824 */ /* 0x000fe200078e0221 */
[----:B--2---:R-:W-:Y:S02]  /*75b0*/  PRMT R36, R20, 0x7710, RZ ;  /* 0x0000771014247816 */ /* 0x004fe400000000ff */
[----:B------:R-:W-:Y:S02]  /*75c0*/  IADD3 R20, P5, PT, R30, R8, RZ ;  /* 0x000000081e147210 */ /* 0x000fe40007fbe0ff */
[----:B---3--:R-:W-:Y:S01]  /*75d0*/  PRMT R35, R10, 0x7710, RZ ;  /* 0x000077100a237816 */ /* 0x008fe200000000ff */
[----:B------:R-:W-:-:S05]  /*75e0*/  IMAD.IADD R10, R4, 0x1, R39 ;  /* 0x00000001040a7824 */ /* 0x000fca00078e0227 */
[----:B------:R0:W-:Y:S04]  /*75f0*/  STS.U16 [R10], R35 ;  /* 0x000000230a007388 */ /* 0x0001e80000000400 */
[----:B------:R1:W-:Y:S01]  /*7600*/  STS.U16 [R13], R36 ;  /* 0x000000240d007388 */ /* 0x0003e20000000400 */
[----:B------:R-:W-:Y:S02]  /*7610*/  PRMT R37, R21, 0x7710, RZ ;  /* 0x0000771015257816 */ /* 0x000fe400000000ff */
[----:B0-----:R-:W-:Y:S01]  /*7620*/  IADD3.X R10, PT, PT, RZ, RZ, R38, P3, P4 ;  /* 0x000000ffff0a7210 */ /* 0x001fe20001fe8426 */
[----:B------:R-:W-:Y:S01]  /*7630*/  IMAD.X R21, RZ, RZ, R9, P5 ;  /* 0x000000ffff157224 */ /* 0x000fe200028e0609 */
[----:B------:R-:W-:Y:S02]  /*7640*/  PRMT R23, R23, 0x7710, RZ ;  /* 0x0000771017177816 */ /* 0x000fe400000000ff */
[----:B------:R-:W-:-:S02]  /*7650*/  IADD3 R38, P3, PT, R30, R20, RZ ;  /* 0x000000141e267210 */ /* 0x000fc40007f7e0ff */
[C---:B------:R-:W-:Y:S01]  /*7660*/  IADD3 R9, P5, PT, R30.reuse, R33, RZ ;  /* 0x000000211e097210 */ /* 0x040fe20007fbe0ff */
[----:B------:R0:W-:Y:S02]  /*7670*/  STS.U16 [R22], R23 ;  /* 0x0000001716007388 */ /* 0x0001e40000000400 */
[----:B------:R-:W-:Y:S01]  /*7680*/  IMAD.X R39, RZ, RZ, R21, P3 ;  /* 0x000000ffff277224 */ /* 0x000fe200018e0615 */
[C---:B-1----:R-:W-:Y:S01]  /*7690*/  IADD3 R13, P4, PT, R30.reuse, R9, RZ ;  /* 0x000000091e0d7210 */ /* 0x042fe20007f9e0ff */
[----:B------:R1:W-:Y:S04]  /*76a0*/  STS.U16 [R28], R37 ;  /* 0x000000251c007388 */ /* 0x0003e80000000400 */
[----:B------:R2:W3:Y:S01]  /*76b0*/  LDG.E.U16 R8, desc[UR10][R20.64] ;  /* 0x0000000a14087981 */ /* 0x0004e2000c1e1500 */
[----:B0-----:R-:W-:Y:S01]  /*76c0*/  IADD3 R22, P3, PT, R30, R38, RZ ;  /* 0x000000261e167210 */ /* 0x001fe20007f7e0ff */
[----:B------:R-:W-:Y:S01]  /*76d0*/  IMAD.IADD R35, R4, 0x1, R13 ;  /* 0x0000000104237824 */ /* 0x000fe200078e020d */
[----:B-----5:R-:W-:-:S02]  /*76e0*/  PRMT R42, R24, 0x7710, RZ ;  /* 0x00007710182a7816 */ /* 0x020fc400000000ff */
[----:B------:R-:W-:Y:S01]  /*76f0*/  IADD3.X R24, PT, PT, RZ, RZ, R10, P2, P1 ;  /* 0x000000ffff187210 */ /* 0x000fe200017e240a */
[----:B------:R-:W-:Y:S01]  /*7700*/  IMAD.X R23, RZ, RZ, R39, P3 ;  /* 0x000000ffff177224 */ /* 0x000fe200018e0627 */
[----:B------:R-:W-:Y:S01]  /*7710*/  IADD3 R36, P1, PT, R30, R22, RZ ;  /* 0x000000161e247210 */ /* 0x000fe20007f3e0ff */
[----:B------:R-:W-:Y:S01]  /*7720*/  IMAD.IADD R33, R4, 0x1, R9 ;  /* 0x0000000104217824 */ /* 0x000fe200078e0209 */
[C---:B------:R-:W-:Y:S01]  /*7730*/  IADD3 R13, P3, PT, R30.reuse, R13, RZ ;  /* 0x0000000d1e0d7210 */ /* 0x040fe20007f7e0ff */
[----:B------:R-:W5:Y:S01]  /*7740*/  LDG.E.U16 R9, desc[UR10][R38.64] ;  /* 0x0000000a26097981 */ /* 0x000f62000c1e1500 */
[----:B-1----:R-:W-:Y:S01]  /*7750*/  PRMT R28, R25, 0x7710, RZ ;  /* 0x00007710191c7816 */ /* 0x002fe200000000ff */
[----:B------:R-:W-:Y:S01]  /*7760*/  IMAD.X R37, RZ, RZ, R23, P1 ;  /* 0x000000ffff257224 */ /* 0x000fe200008e0617 */
[----:B--2---:R-:W-:Y:S01]  /*7770*/  IADD3 R20, P1, PT, R30, R36, RZ ;  /* 0x000000241e147210 */ /* 0x004fe20007f3e0ff */
[----:B------:R-:W-:Y:S01]  /*7780*/  STS.U16 [R33], R42 ;  /* 0x0000002a21007388 */ /* 0x000fe20000000400 */
[----:B------:R-:W-:Y:S01]  /*7790*/  IMAD.IADD R40, R4, 0x1, R13 ;  /* 0x0000000104287824 */ /* 0x000fe200078e020d */
[----:B------:R-:W-:-:S02]  /*77a0*/  IADD3 R13, P2, PT, R30, R13, RZ ;  /* 0x0000000d1e0d7210 */ /* 0x000fc40007f5e0ff */
[----:B------:R0:W-:Y:S01]  /*77b0*/  STS.U16 [R35], R28 ;  /* 0x0000001c23007388 */ /* 0x0001e20000000400 */
[----:B------:R-:W-:-:S03]  /*77c0*/  IMAD.X R21, RZ, RZ, R37, P1 ;  /* 0x000000ffff157224 */ /* 0x000fc600008e0625 */
[----:B------:R1:W2:Y:S01]  /*77d0*/  LDG.E.U16 R10, desc[UR10][R22.64] ;  /* 0x0000000a160a7981 */ /* 0x0002a2000c1e1500 */
[----:B------:R-:W-:Y:S02]  /*77e0*/  IADD3 R25, P1, PT, R30, R13, RZ ;  /* 0x0000000d1e197210 */ /* 0x000fe40007f3e0ff */
[----:B0-----:R-:W-:-:S03]  /*77f0*/  IADD3.X R28, PT, PT, RZ, RZ, R24, P6, P0 ;  /* 0x000000ffff1c7210 */ /* 0x001fc600037e0418 */
[----:B------:R-:W-:Y:S01]  /*7800*/  IMAD.IADD R35, R4, 0x1, R25 ;  /* 0x0000000104237824 */ /* 0x000fe200078e0219 */
[----:B------:R-:W2:Y:S01]  /*7810*/  LDG.E.U16 R24, desc[UR10][R20.64] ;  /* 0x0000000a14187981 */ /* 0x000ea2000c1e1500 */
[----:B-1----:R-:W-:Y:S02]  /*7820*/  IADD3 R22, P0, PT, R30, R20, RZ ;  /* 0x000000141e167210 */ /* 0x002fe40007f1e0ff */
[----:B----4-:R-:W-:-:S03]  /*7830*/  PRMT R41, R18, 0x7710, RZ ;  /* 0x0000771012297816 */ /* 0x010fc600000000ff */
[----:B------:R-:W-:Y:S01]  /*7840*/  IMAD.X R23, RZ, RZ, R21, P0 ;  /* 0x000000ffff177224 */ /* 0x000fe200000e0615 */
[----:B------:R-:W-:Y:S01]  /*7850*/  IADD3 R18, P0, PT, R30, R22, RZ ;  /* 0x000000161e127210 */ /* 0x000fe20007f1e0ff */
[----:B------:R-:W-:Y:S01]  /*7860*/  IMAD.IADD R33, R4, 0x1, R13 ;  /* 0x0000000104217824 */ /* 0x000fe200078e020d */
[----:B------:R-:W-:Y:S01]  /*7870*/  IADD3 R25, P6, PT, R30, R25, RZ ;  /* 0x000000191e197210 */ /* 0x000fe20007fde0ff */
[----:B------:R0:W4:Y:S01]  /*7880*/  LDG.E.U16 R13, desc[UR10][R36.64] ;  /* 0x0000000a240d7981 */ /* 0x000122000c1e1500 */
[----:B------:R-:W-:-:S03]  /*7890*/  PRMT R42, R29, 0x7710, RZ ;  /* 0x000077101d2a7816 */ /* 0x000fc600000000ff */
[----:B------:R-:W-:Y:S04]  /*78a0*/  STS.U16 [R40], R41 ;  /* 0x0000002928007388 */ /* 0x000fe80000000400 */
[----:B------:R1:W-:Y:S01]  /*78b0*/  STS.U16 [R33], R42 ;  /* 0x0000002a21007388 */ /* 0x0003e20000000400 */
[----:B------:R-:W-:Y:S01]  /*78c0*/  PRMT R39, R19, 0x7710, RZ ;  /* 0x0000771013277816 */ /* 0x000fe200000000ff */
[----:B------:R-:W-:Y:S01]  /*78d0*/  IMAD.X R19, RZ, RZ, R23, P0 ;  /* 0x000000ffff137224 */ /* 0x000fe200000e0617 */
[----:B------:R-:W-:Y:S02]  /*78e0*/  PRMT R44, R31, 0x7710, RZ ;  /* 0x000077101f2c7816 */ /* 0x000fe400000000ff */
[----:B------:R-:W-:Y:S02]  /*78f0*/  IADD3.X R31, PT, PT, RZ, RZ, R28, P4, P5 ;  /* 0x000000ffff1f7210 */ /* 0x000fe400027ea41c */
[----:B0-----:R-:W-:-:S02]  /*7900*/  IADD3 R36, P4, PT, R30, R18, RZ ;  /* 0x000000121e247210 */ /* 0x001fc40007f9e0ff */
[----:B------:R-:W-:Y:S01]  /*7910*/  IADD3 R29, P0, PT, R30, R25, RZ ;  /* 0x000000191e1d7210 */ /* 0x000fe20007f1e0ff */
[----:B------:R-:W-:Y:S01]  /*7920*/  IMAD.IADD R38, R4, 0x1, R25 ;  /* 0x0000000104267824 */ /* 0x000fe200078e0219 */
[----:B------:R0:W-:Y:S01]  /*7930*/  STS.U16 [R35], R44 ;  /* 0x0000002c23007388 */ /* 0x0001e20000000400 */
[----:B------:R-:W-:Y:S01]  /*7940*/  IMAD.X R37, RZ, RZ, R19, P4 ;  /* 0x000000ffff257224 */ /* 0x000fe200020e0613 */
[----:B------:R-:W-:Y:S01]  /*7950*/  IADD3 R20, P4, PT, R30, R36, RZ ;  /* 0x000000241e147210 */ /* 0x000fe20007f9e0ff */
[----:B-1----:R-:W-:Y:S01]  /*7960*/  IMAD.IADD R33, R4, 0x1, R29 ;  /* 0x0000000104217824 */ /* 0x002fe200078e021d */
[----:B------:R-:W-:Y:S01]  /*7970*/  IADD3 R29, P5, PT, R30, R29, RZ ;  /* 0x0000001d1e1d7210 */ /* 0x000fe20007fbe0ff */
[----:B------:R1:W4:Y:S01]  /*7980*/  LDG.E.U16 R25, desc[UR10][R22.64] ;  /* 0x0000000a16197981 */ /* 0x000322000c1e1500 */
[----:B------:R-:W-:Y:S01]  /*7990*/  PRMT R40, R16, 0x7710, RZ ;  /* 0x0000771010287816 */ /* 0x000fe200000000ff */
[----:B------:R-:W-:Y:S01]  /*79a0*/  IMAD.X R21, RZ, RZ, R37, P4 ;  /* 0x000000ffff157224 */ /* 0x000fe200020e0625 */
[----:B------:R-:W-:Y:S01]  /*79b0*/  IADD3.X R16, PT, PT, RZ, RZ, R31, P2, P3 ;  /* 0x000000ffff107210 */ /* 0x000fe200017e641f */
[----:B------:R1:W-:Y:S01]  /*79c0*/  STS.U16 [R38], R39 ;  /* 0x0000002726007388 */ /* 0x0003e20000000400 */
[----:B0-----:R-:W-:-:S03]  /*79d0*/  IMAD.IADD R35, R4, 0x1, R29 ;  /* 0x0000000104237824 */ /* 0x001fc600078e021d */
[----:B------:R0:W4:Y:S01]  /*79e0*/  LDG.E.U16 R28, desc[UR10][R18.64] ;  /* 0x0000000a121c7981 */ /* 0x000122000c1e1500 */
[C---:B-1----:R-:W-:Y:S02]  /*79f0*/  IADD3 R23, P4, PT, R30.reuse, R29, RZ ;  /* 0x0000001d1e177210 */ /* 0x042fe40007f9e0ff */
[----:B------:R-:W-:Y:S01]  /*7a00*/  IADD3 R22, P2, PT, R30, R20, RZ ;  /* 0x000000141e167210 */ /* 0x000fe20007f5e0ff */
[----:B------:R1:W-:Y:S02]  /*7a10*/  STS.U16 [R33], R40 ;  /* 0x0000002821007388 */ /* 0x0003e40000000400 */
[----:B------:R-:W-:Y:S02]  /*7a20*/  IMAD.IADD R38, R4, 0x1, R23 ;  /* 0x0000000104267824 */ /* 0x000fe400078e0217 */
[----:B------:R0:W4:Y:S04]  /*7a30*/  LDG.E.U16 R29, desc[UR10][R36.64] ;  /* 0x0000000a241d7981 */ /* 0x000128000c1e1500 */
[----:B------:R0:W4:Y:S01]  /*7a40*/  LDG.E.U16 R31, desc[UR10][R20.64] ;  /* 0x0000000a141f7981 */ /* 0x000122000c1e1500 */
[C---:B-1----:R-:W-:Y:S01]  /*7a50*/  IADD3 R33, P3, PT, R30.reuse, R23, RZ ;  /* 0x000000171e217210 */ /* 0x042fe20007f7e0ff */
[----:B------:R-:W-:Y:S01]  /*7a60*/  IMAD.X R23, RZ, RZ, R21, P2 ;  /* 0x000000ffff177224 */ /* 0x000fe200010e0615 */
[----:B0-----:R-:W-:-:S02]  /*7a70*/  IADD3 R18, P2, PT, R30, R22, RZ ;  /* 0x000000161e127210 */ /* 0x001fc40007f5e0ff */
[----:B------:R-:W-:Y:S02]  /*7a80*/  PRMT R37, R12, 0x7710, RZ ;  /* 0x000077100c257816 */ /* 0x000fe400000000ff */
[----:B------:R-:W-:Y:S01]  /*7a90*/  IADD3.X R12, PT, PT, RZ, RZ, R16, P6, P1 ;  /* 0x000000ffff0c7210 */ /* 0x000fe200037e2410 */
[----:B------:R-:W-:Y:S01]  /*7aa0*/  IMAD.X R19, RZ, RZ, R23, P2 ;  /* 0x000000ffff137224 */ /* 0x000fe200010e0617 */
[----:B------:R-:W-:Y:S02]  /*7ab0*/  IADD3 R20, P1, PT, R30, R18, RZ ;  /* 0x000000121e147210 */ /* 0x000fe40007f3e0ff */
[----:B------:R-:W-:Y:S02]  /*7ac0*/  PRMT R32, R32, 0x7710, RZ ;  /* 0x0000771020207816 */ /* 0x000fe400000000ff */
[----:B------:R-:W-:Y:S01]  /*7ad0*/  PRMT R39, R34, 0x7710, RZ ;  /* 0x0000771022277816 */ /* 0x000fe200000000ff */
[----:B------:R-:W-:Y:S01]  /*7ae0*/  IMAD.X R21, RZ, RZ, R19, P1 ;  /* 0x000000ffff157224 */ /* 0x000fe200008e0613 */
[----:B------:R-:W-:Y:S01]  /*7af0*/  IADD3 R16, P1, PT, R30, R20, RZ ;  /* 0x000000141e107210 */ /* 0x000fe20007f3e0ff */
[----:B------:R0:W-:Y:S04]  /*7b00*/  STS.U16 [R35], R32 ;  /* 0x0000002023007388 */ /* 0x0001e80000000400 */
[----:B------:R1:W-:Y:S01]  /*7b10*/  STS.U16 [R38], R39 ;  /* 0x0000002726007388 */ /* 0x0003e20000000400 */
[----:B------:R-:W-:-:S03]  /*7b20*/  IMAD.IADD R34, R4, 0x1, R33 ;  /* 0x0000000104227824 */ /* 0x000fc600078e0221 */
[----:B------:R-:W4:Y:S04]  /*7b30*/  LDG.E.U16 R20, desc[UR10][R20.64] ;  /* 0x0000000a14147981 */ /* 0x000f28000c1e1500 */
[----:B0-----:R0:W4:Y:S01]  /*7b40*/  LDG.E.U16 R32, desc[UR10][R22.64] ;  /* 0x0000000a16207981 */ /* 0x001122000c1e1500 */
[----:B-1----:R-:W-:Y:S01]  /*7b50*/  PRMT R39, R17, 0x7710, RZ ;  /* 0x0000771011277816 */ /* 0x002fe200000000ff */
[----:B------:R-:W-:Y:S01]  /*7b60*/  IMAD.X R17, RZ, RZ, R21, P1 ;  /* 0x000000ffff117224 */ /* 0x000fe200008e0615 */
[C---:B------:R-:W-:Y:S02]  /*7b70*/  IADD3 R33, P2, PT, R30.reuse, R33, RZ ;  /* 0x000000211e217210 */ /* 0x040fe40007f5e0ff */
[----:B0-----:R-:W-:Y:S02]  /*7b80*/  IADD3 R22, P1, PT, R30, R16, RZ ;  /* 0x000000101e167210 */ /* 0x001fe40007f3e0ff */
[----:B------:R-:W-:Y:S01]  /*7b90*/  PRMT R36, R11, 0x7710, RZ ;  /* 0x000077100b247816 */ /* 0x000fe200000000ff */
[----:B------:R0:W-:Y:S02]  /*7ba0*/  STS.U16 [R34], R37 ;  /* 0x0000002522007388 */ /* 0x0001e40000000400 */
[----:B------:R-:W-:-:S02]  /*7bb0*/  IMAD.X R23, RZ, RZ, R17, P1 ;  /* 0x000000ffff177224 */ /* 0x000fc400008e0611 */
[----:B------:R1:W4:Y:S01]  /*7bc0*/  LDG.E.U16 R11, desc[UR10][R18.64] ;  /* 0x0000000a120b7981 */ /* 0x000322000c1e1500 */
[----:B------:R-:W-:-:S03]  /*7bd0*/  IMAD.IADD R35, R4, 0x1, R33 ;  /* 0x0000000104237824 */ /* 0x000fc600078e0221 */
[----:B------:R-:W4:Y:S01]  /*7be0*/  LDG.E.U16 R16, desc[UR10][R16.64] ;  /* 0x0000000a10107981 */ /* 0x000f22000c1e1500 */
[----:B-1----:R-:W-:-:S03]  /*7bf0*/  IADD3 R18, P1, PT, R30, R22, RZ ;  /* 0x000000161e127210 */ /* 0x002fc60007f3e0ff */
[----:B------:R1:W-:Y:S02]  /*7c00*/  STS.U16 [R35], R36 ;  /* 0x0000002423007388 */ /* 0x0003e40000000400 */
[----:B------:R-:W-:Y:S01]  /*7c10*/  IMAD.X R19, RZ, RZ, R23, P1 ;  /* 0x000000ffff137224 */ /* 0x000fe200008e0617 */
[C---:B0-----:R-:W-:Y:S01]  /*7c20*/  IADD3 R34, P1, PT, R30.reuse, R18, RZ ;  /* 0x000000121e227210 */ /* 0x041fe20007f3e0ff */
[----:B------:R0:W4:Y:S04]  /*7c30*/  LDG.E.U16 R22, desc[UR10][R22.64] ;  /* 0x0000000a16167981 */ /* 0x000128000c1e1500 */
[----:B-1----:R-:W-:Y:S01]  /*7c40*/  IMAD.X R35, RZ, RZ, R19, P1 ;  /* 0x000000ffff237224 */ /* 0x002fe200008e0613 */
[C---:B------:R-:W-:Y:S01]  /*7c50*/  IADD3 R36, P1, PT, R30.reuse, R34, RZ ;  /* 0x000000221e247210 */ /* 0x040fe20007f3e0ff */
[----:B------:R-:W4:Y:S04]  /*7c60*/  LDG.E.U16 R18, desc[UR10][R18.64] ;  /* 0x0000000a12127981 */ /* 0x000f28000c1e1500 */
[----:B------:R-:W-:Y:S01]  /*7c70*/  IMAD.X R37, RZ, RZ, R35, P1 ;  /* 0x000000ffff257224 */ /* 0x000fe200008e0623 */
[----:B------:R1:W4:Y:S04]  /*7c80*/  LDG.E.U16 R34, desc[UR10][R34.64] ;  /* 0x0000000a22227981 */ /* 0x000328000c1e1500 */
[----:B------:R4:W4:Y:S01]  /*7c90*/  LDG.E.U16 R36, desc[UR10][R36.64] ;  /* 0x0000000a24247981 */ /* 0x000922000c1e1500 */
[----:B------:R-:W-:-:S05]  /*7ca0*/  IADD3 R33, P6, PT, R30, R33, RZ ;  /* 0x000000211e217210 */ /* 0x000fca0007fde0ff */
[----:B------:R-:W-:Y:S01]  /*7cb0*/  IMAD.IADD R38, R4, 0x1, R33 ;  /* 0x0000000104267824 */ /* 0x000fe200078e0221 */
[C---:B------:R-:W-:Y:S02]  /*7cc0*/  IADD3 R33, P1, PT, R30.reuse, R33, RZ ;  /* 0x000000211e217210 */ /* 0x040fe40007f3e0ff */
[----:B0-----:R-:W-:Y:S02]  /*7cd0*/  IADD3.X R23, PT, PT, RZ, RZ, R12, P5, P0 ;  /* 0x000000ffff177210 */ /* 0x001fe40002fe040c */
[----:B------:R-:W-:-:S05]  /*7ce0*/  IADD3 R17, P5, PT, R30, R33, RZ ;  /* 0x000000211e117210 */ /* 0x000fca0007fbe0ff */
[----:B------:R-:W-:Y:S01]  /*7cf0*/  IMAD.IADD R12, R4, 0x1, R17 ;  /* 0x00000001040c7824 */ /* 0x000fe200078e0211 */
[C---:B------:R-:W-:Y:S02]  /*7d00*/  IADD3 R17, P0, PT, R30.reuse, R17, RZ ;  /* 0x000000111e117210 */ /* 0x040fe40007f1e0ff */
[----:B-1----:R-:W-:Y:S02]  /*7d10*/  IADD3.X R35, PT, PT, RZ, RZ, R23, P3, P4 ;  /* 0x000000ffff237210 */ /* 0x002fe40001fe8417 */
[----:B------:R-:W-:Y:S01]  /*7d20*/  IADD3 R23, P4, PT, R30, R17, RZ ;  /* 0x000000111e177210 */ /* 0x000fe20007f9e0ff */
[----:B------:R-:W-:Y:S01]  /*7d30*/  STS.U16 [R38], R39 ;  /* 0x0000002726007388 */ /* 0x000fe20000000400 */
[----:B------:R-:W-:-:S04]  /*7d40*/  IADD3.X R35, PT, PT, RZ, RZ, R35, P6, P2 ;  /* 0x000000ffff237210 */ /* 0x000fc800037e4423 */
[----:B------:R-:W-:-:S04]  /*7d50*/  IADD3.X R35, PT, PT, RZ, RZ, R35, P5, P1 ;  /* 0x000000ffff237210 */ /* 0x000fc80002fe2423 */
[----:B------:R-:W-:Y:S02]  /*7d60*/  IADD3.X R35, PT, PT, RZ, RZ, R35, P4, P0 ;  /* 0x000000ffff237210 */ /* 0x000fe400027e0423 */
[----:B---3--:R-:W-:Y:S01]  /*7d70*/  PRMT R21, R8, 0x7710, RZ ;  /* 0x0000771008157816 */ /* 0x008fe200000000ff */
[----:B------:R-:W-:-:S05]  /*7d80*/  IMAD.IADD R8, R4, 0x1, R33 ;  /* 0x0000000104087824 */ /* 0x000fca00078e0221 */
[----:B------:R0:W-:Y:S01]  /*7d90*/  STS.U16 [R8], R21 ;  /* 0x0000001508007388 */ /* 0x0001e20000000400 */
[----:B-----5:R-:W-:Y:S01]  /*7da0*/  PRMT R19, R9, 0x7710, RZ ;  /* 0x0000771009137816 */ /* 0x020fe200000000ff */
[C---:B------:R-:W-:Y:S02]  /*7db0*/  IMAD.IADD R9, R4.reuse, 0x1, R17 ;  /* 0x0000000104097824 */ /* 0x040fe400078e0211 */
[----:B------:R-:W-:Y:S01]  /*7dc0*/  IMAD.IADD R17, R4, 0x1, R23 ;  /* 0x0000000104117824 */ /* 0x000fe200078e0217 */
[----:B------:R-:W-:-:S04]  /*7dd0*/  IADD3 R23, P3, PT, R30, R23, RZ ;  /* 0x000000171e177210 */ /* 0x000fc80007f7e0ff */
[----:B0-----:R-:W-:Y:S01]  /*7de0*/  IADD3 R21, P6, PT, R30, R23, RZ ;  /* 0x000000171e157210 */ /* 0x001fe20007fde0ff */
[----:B------:R0:W-:Y:S01]  /*7df0*/  STS.U16 [R12], R19 ;  /* 0x000000130c007388 */ /* 0x0001e20000000400 */
[----:B------:R-:W-:Y:S01]  /*7e00*/  IMAD.IADD R8, R4, 0x1, R23 ;  /* 0x0000000104087824 */ /* 0x000fe200078e0217 */
[----:B--2---:R-:W-:Y:S02]  /*7e10*/  PRMT R38, R10, 0x7710, RZ ;  /* 0x000077100a267816 */ /* 0x004fe400000000ff */
[----:B----4-:R-:W-:Y:S02]  /*7e20*/  PRMT R40, R13, 0x7710, RZ ;  /* 0x000077100d287816 */ /* 0x010fe400000000ff */
[----:B------:R-:W-:-:S04]  /*7e30*/  IADD3 R13, P2, PT, R30, R21, RZ ;  /* 0x000000151e0d7210 */ /* 0x000fc80007f5e0ff */
[----:B------:R-:W-:Y:S01]  /*7e40*/  IADD3 R33, P5, PT, R30, R13, RZ ;  /* 0x0000000d1e217210 */ /* 0x000fe20007fbe0ff */
[----:B0-----:R-:W-:-:S03]  /*7e50*/  IMAD.IADD R12, R4, 0x1, R13 ;  /* 0x00000001040c7824 */ /* 0x001fc600078e020d */
[C---:B------:R-:W-:Y:S01]  /*7e60*/  IADD3 R13, P1, PT, R30.reuse, R33, RZ ;  /* 0x000000211e0d7210 */ /* 0x040fe20007f3e0ff */
[----:B------:R-:W-:Y:S03]  /*7e70*/  STS.U16 [R9], R38 ;  /* 0x0000002609007388 */ /* 0x000fe60000000400 */
[----:B------:R-:W-:Y:S01]  /*7e80*/  IADD3 R23, P4, PT, R30, R13, RZ ;  /* 0x0000000d1e177210 */ /* 0x000fe20007f9e0ff */
[----:B------:R0:W-:Y:S01]  /*7e90*/  STS.U16 [R17], R40 ;  /* 0x0000002811007388 */ /* 0x0001e20000000400 */
[----:B------:R-:W-:Y:S01]  /*7ea0*/  PRMT R19, R24, 0x7710, RZ ;  /* 0x0000771018137816 */ /* 0x000fe200000000ff */
[----:B------:R-:W-:-:S04]  /*7eb0*/  IMAD.IADD R10, R4, 0x1, R21 ;  /* 0x00000001040a7824 */ /* 0x000fc800078e0215 */
[----:B------:R1:W-:Y:S01]  /*7ec0*/  STS.U16 [R8], R19 ;  /* 0x0000001308007388 */ /* 0x0003e20000000400 */
[----:B0-----:R-:W-:Y:S01]  /*7ed0*/  IMAD.IADD R17, R4, 0x1, R23 ;  /* 0x0000000104117824 */ /* 0x001fe200078e0217 */
[----:B------:R-:W-:Y:S02]  /*7ee0*/  IADD3 R23, P0, PT, R30, R23, RZ ;  /* 0x000000171e177210 */ /* 0x000fe40007f1e0ff */
[----:B------:R-:W-:Y:S02]  /*7ef0*/  PRMT R25, R25, 0x7710, RZ ;  /* 0x0000771019197816 */ /* 0x000fe400000000ff */
[----:B------:R-:W-:-:S03]  /*7f00*/  PRMT R21, R28, 0x7710, RZ ;  /* 0x000077101c157816 */ /* 0x000fc600000000ff */
[----:B------:R-:W-:Y:S04]  /*7f10*/  STS.U16 [R10], R25 ;  /* 0x000000190a007388 */ /* 0x000fe80000000400 */
[----:B------:R0:W-:Y:S01]  /*7f20*/  STS.U16 [R12], R21 ;  /* 0x000000150c007388 */ /* 0x0001e20000000400 */
[----:B------:R-:W-:Y:S02]  /*7f30*/  PRMT R28, R31, 0x7710, RZ ;  /* 0x000077101f1c7816 */ /* 0x000fe400000000ff */
[----:B------:R-:W-:Y:S02]  /*7f40*/  IADD3.X R31, PT, PT, RZ, RZ, R35, P6, P3 ;  /* 0x000000ffff1f7210 */ /* 0x000fe400037e6423 */
[----:B-1----:R-:W-:-:S04]  /*7f50*/  IADD3 R19, P6, PT, R30, R23, RZ ;  /* 0x000000171e137210 */ /* 0x002fc80007fde0ff */
[----:B0-----:R-:W-:Y:S02]  /*7f60*/  IADD3 R21, P3, PT, R30, R19, RZ ;  /* 0x000000131e157210 */ /* 0x001fe40007f7e0ff */
[----:B------:R-:W-:Y:S01]  /*7f70*/  IADD3.X R31, PT, PT, RZ, RZ, R31, P5, P2 ;  /* 0x000000ffff1f7210 */ /* 0x000fe20002fe441f */
[----:B------:R-:W-:Y:S01]  /*7f80*/  IMAD.IADD R9, R4, 0x1, R33 ;  /* 0x0000000104097824 */ /* 0x000fe200078e0221 */
[----:B------:R-:W-:Y:S01]  /*7f90*/  IADD3 R25, P5, PT, R30, R21, RZ ;  /* 0x000000151e197210 */ /* 0x000fe20007fbe0ff */
[C---:B------:R-:W-:Y:S01]  /*7fa0*/  IMAD.IADD R13, R4.reuse, 0x1, R13 ;  /* 0x00000001040d7824 */ /* 0x040fe200078e020d */
[----:B------:R-:W-:Y:S01]  /*7fb0*/  PRMT R24, R29, 0x7710, RZ ;  /* 0x000077101d187816 */ /* 0x000fe200000000ff */
[----:B------:R-:W-:Y:S01]  /*7fc0*/  IMAD.IADD R8, R4, 0x1, R23 ;  /* 0x0000000104087824 */ /* 0x000fe200078e0217 */
[----:B------:R-:W-:Y:S02]  /*7fd0*/  IADD3 R23, P2, PT, R30, R25, RZ ;  /* 0x000000191e177210 */ /* 0x000fe40007f5e0ff */
[----:B------:R-:W-:Y:S01]  /*7fe0*/  IADD3.X R31, PT, PT, RZ, RZ, R31, P4, P1 ;  /* 0x000000ffff1f7210 */ /* 0x000fe200027e241f */
[----:B------:R-:W-:Y:S01]  /*7ff0*/  STS.U16 [R9], R24 ;  /* 0x0000001809007388 */ /* 0x000fe20000000400 */
[----:B------:R-:W-:-:S03]  /*8000*/  IMAD.IADD R10, R4, 0x1, R19 ;  /* 0x00000001040a7824 */ /* 0x000fc600078e0213 */
[----:B------:R0:W-:Y:S01]  /*8010*/  STS.U16 [R13], R28 ;  /* 0x0000001c0d007388 */ /* 0x0001e20000000400 */
[----:B------:R-:W-:Y:S02]  /*8020*/  IADD3.X R31, PT, PT, RZ, RZ, R31, P6, P0 ;  /* 0x000000ffff1f7210 */ /* 0x000fe400037e041f */
[----:B------:R-:W-:Y:S02]  /*8030*/  PRMT R32, R32, 0x7710, RZ ;  /* 0x0000771020207816 */ /* 0x000fe400000000ff */
[----:B0-----:R-:W-:-:S03]  /*8040*/  IADD3 R13, P1, PT, R30, R23, RZ ;  /* 0x000000171e0d7210 */ /* 0x001fc60007f3e0ff */
[----:B------:R-:W-:Y:S01]  /*8050*/  STS.U16 [R17], R32 ;  /* 0x0000002011007388 */ /* 0x000fe20000000400 */
[----:B------:R-:W-:Y:S02]  /*8060*/  IADD3.X R31, PT, PT, RZ, RZ, R31, P5, P3 ;  /* 0x000000ffff1f7210 */ /* 0x000fe40002fe641f */
[----:B------:R-:W-:Y:S01]  /*8070*/  IADD3 R37, P0, PT, R30, R13, RZ ;  /* 0x0000000d1e257210 */ /* 0x000fe20007f1e0ff */
[C---:B------:R-:W-:Y:S02]  /*8080*/  IMAD.IADD R9, R4.reuse, 0x1, R25 ;  /* 0x0000000104097824 */ /* 0x040fe400078e0219 */
[C---:B------:R-:W-:Y:S01]  /*8090*/  IMAD.IADD R12, R4.reuse, 0x1, R23 ;  /* 0x00000001040c7824 */ /* 0x040fe200078e0217 */
[----:B------:R-:W-:Y:S01]  /*80a0*/  PRMT R19, R11, 0x7710, RZ ;  /* 0x000077100b137816 */ /* 0x000fe200000000ff */
[----:B------:R-:W-:Y:S01]  /*80b0*/  IMAD.IADD R11, R4, 0x1, R21 ;  /* 0x00000001040b7824 */ /* 0x000fe200078e0215 */
[----:B------:R-:W-:Y:S02]  /*80c0*/  PRMT R21, R20, 0x7710, RZ ;  /* 0x0000771014157816 */ /* 0x000fe400000000ff */
[----:B------:R-:W-:Y:S01]  /*80d0*/  PRMT R16, R16, 0x7710, RZ ;  /* 0x0000771010107816 */ /* 0x000fe200000000ff */
[----:B------:R0:W-:Y:S01]  /*80e0*/  STS.U16 [R8], R19 ;  /* 0x0000001308007388 */ /* 0x0001e20000000400 */
[----:B------:R-:W-:Y:S01]  /*80f0*/  IMAD.IADD R13, R4, 0x1, R13 ;  /* 0x00000001040d7824 */ /* 0x000fe200078e020d */
[----:B------:R-:W-:-:S02]  /*8100*/  IADD3.X R31, PT, PT, RZ, RZ, R31, P1, P2 ;  /* 0x000000ffff1f7210 */ /* 0x000fc40000fe441f */
[----:B------:R1:W-:Y:S04]  /*8110*/  STS.U16 [R10], R21 ;  /* 0x000000150a007388 */ /* 0x0003e80000000400 */
[----:B------:R1:W-:Y:S01]  /*8120*/  STS.U16 [R11], R16 ;  /* 0x000000100b007388 */ /* 0x0003e20000000400 */
[----:B------:R-:W-:Y:S01]  /*8130*/  PRMT R22, R22, 0x7710, RZ ;  /* 0x0000771016167816 */ /* 0x000fe200000000ff */
[----:B0-----:R-:W-:Y:S01]  /*8140*/  IMAD.IADD R8, R4, 0x1, R37 ;  /* 0x0000000104087824 */ /* 0x001fe200078e0225 */
[----:B------:R-:W-:Y:S02]  /*8150*/  IADD3 R37, P1, PT, R30, R37, RZ ;  /* 0x000000251e257210 */ /* 0x000fe40007f3e0ff */
[----:B------:R-:W-:Y:S01]  /*8160*/  PRMT R17, R18, 0x7710, RZ ;  /* 0x0000771012117816 */ /* 0x000fe200000000ff */
[----:B------:R1:W-:Y:S01]  /*8170*/  STS.U16 [R9], R22 ;  /* 0x0000001609007388 */ /* 0x0003e20000000400 */
[----:B------:R-:W-:-:S03]  /*8180*/  PRMT R34, R34, 0x7710, RZ ;  /* 0x0000771022227816 */ /* 0x000fc600000000ff */
[----:B------:R1:W-:Y:S01]  /*8190*/  STS.U16 [R12], R17 ;  /* 0x000000110c007388 */ /* 0x0003e20000000400 */
[----:B------:R-:W-:-:S03]  /*81a0*/  PRMT R19, R36, 0x7710, RZ ;  /* 0x0000771024137816 */ /* 0x000fc600000000ff */
[----:B------:R1:W-:Y:S01]  /*81b0*/  STS.U16 [R13], R34 ;  /* 0x000000220d007388 */ /* 0x0003e20000000400 */
[----:B------:R-:W-:Y:S02]  /*81c0*/  IADD3.X R31, PT, PT, RZ, RZ, R31, P1, P0 ;  /* 0x000000ffff1f7210 */ /* 0x000fe40000fe041f */
[----:B------:R-:W-:Y:S01]  /*81d0*/  ISETP.GE.U32.AND P0, PT, R37, 0x4000, PT ;  /* 0x000040002500780c */ /* 0x000fe20003f06070 */
[----:B------:R1:W-:Y:S03]  /*81e0*/  STS.U16 [R8], R19 ;  /* 0x0000001308007388 */ /* 0x0003e60000000400 */
[----:B------:R-:W-:-:S13]  /*81f0*/  ISETP.GE.U32.AND.EX P0, PT, R31, RZ, PT, P0 ;  /* 0x000000ff1f00720c */ /* 0x000fda0003f06100 */
[----:B-1----:R-:W-:Y:S05]  /*8200*/  @!P0 BRA `(.L_x_26) ;  /* 0xffffffe000748947 */ /* 0x002fea000383ffff */
.L_x_23:
[----:B------:R-:W-:Y:S05]  /*8210*/  BSYNC.RECONVERGENT B0 ;  /* 0x0000000000007941 */ /* 0x000fea0003800200 */
.L_x_22:
[----:B------:R-:W-:Y:S01]  /*8220*/  NOP ;  /* 0x0000000000007918 */ /* 0x000fe20000000000 */
[----:B------:R-:W-:Y:S01]  /*8230*/  SYNCS.ARRIVE.TRANS64.RED.A0T1 RZ, [UR6], RZ ;  /* 0x000000ffffff79a7 */ /* 0x000fe20008200406 */
[----:B------:R-:W-:Y:S01]  /*8240*/  VIADD R7, R7, 0x1 ;  /* 0x0000000107077836 */ /* 0x000fe20000000000 */
[----:B------:R-:W-:Y:S01]  /*8250*/  ARRIVES.LDGSTSBAR.64.TRANSCNT [UR6] ;  /* 0x00000000ff0079b0 */ /* 0x000fe20008002a06 */
[----:B------:R-:W-:Y:S01]  /*8260*/  NOP ;  /* 0x0000000000007918 */ /* 0x000fe20000000000 */
[----:B------:R-:W-:Y:S02]  /*8270*/  SYNCS.ARRIVE.TRANS64.A1T0 RZ, [UR6], RZ ;  /* 0x000000ffffff79a7 */ /* 0x000fe40008100006 */
[----:B------:R-:W-:Y:S02]  /*8280*/  LOP3.LUT R4, R7, 0xff, RZ, 0xc0, !PT ;  /* 0x000000ff07047812 */ /* 0x000fe400078ec0ff */
[----:B01234-:R-:W-:Y:S02]  /*8290*/  LOP3.LUT R8, R6, 0xffff, RZ, 0xc0, !PT ;  /* 0x0000ffff06087812 */ /* 0x01ffe400078ec0ff */
[----:B------:R-:W-:-:S02]  /*82a0*/  ISETP.NE.AND P0, PT, R4, 0x2, PT ;  /* 0x000000020400780c */ /* 0x000fc40003f05270 */
[----:B------:R-:W-:Y:S02]  /*82b0*/  SHF.R.U32.HI R8, RZ, 0x1, R8 ;  /* 0x00000001ff087819 */ /* 0x000fe40000011608 */
[----:B------:R-:W-:Y:S02]  /*82c0*/  SEL R9, RZ, 0x1, P0 ;  /* 0x00000001ff097807 */ /* 0x000fe40000000000 */
[----:B------:R-:W-:Y:S02]  /*82d0*/  SEL R7, R7, RZ, P0 ;  /* 0x000000ff07077207 */ /* 0x000fe40000000000 */
[----:B------:R-:W-:Y:S02]  /*82e0*/  LOP3.LUT R6, R6, R9, RZ, 0x3c, !PT ;  /* 0x0000000906067212 */ /* 0x000fe400078e3cff */
[----:B------:R-:W-:Y:S02]  /*82f0*/  LOP3.LUT R4, R26, 0xff, RZ, 0xc0, !PT ;  /* 0x000000ff1a047812 */ /* 0x000fe400078ec0ff */
[----:B------:R-:W-:-:S02]  /*8300*/  LOP3.LUT R10, R8, 0x1, RZ, 0xc0, !PT ;  /* 0x00000001080a7812 */ /* 0x000fc400078ec0ff */
[----:B------:R-:W-:Y:S01]  /*8310*/  CS2R R8, SR_GLOBALTIMERLO ;  /* 0x0000000000087805 */ /* 0x000fe20000015200 */
[----:B------:R-:W0:Y:S01]  /*8320*/  S2UR UR6, SR_CgaCtaId ;  /* 0x00000000000679c3 */ /* 0x000e220000008800 */
[----:B------:R-:W-:Y:S01]  /*8330*/  UMOV UR5, 0x400 ;  /* 0x0000040000057882 */ /* 0x000fe20000000000 */
[----:B------:R-:W-:Y:S01]  /*8340*/  SHF.L.U32 R11, R10, 0x1f, RZ ;  /* 0x0000001f0a0b7819 */ /* 0x000fe200000006ff */
[----:B------:R-:W-:-:S04]  /*8350*/  UIADD3 UR5, UPT, UPT, UR5, 0x8000, URZ ;  /* 0x0000800005057890 */ /* 0x000fc8000fffe0ff */
[----:B0-----:R-:W-:-:S06]  /*8360*/  ULEA UR6, UR6, UR5, 0x18 ;  /* 0x0000000506067291 */ /* 0x001fcc000f8ec0ff */
[----:B------:R-:W-:-:S04]  /*8370*/  LEA R4, R4, UR6, 0x4 ;  /* 0x0000000604047c11 */ /* 0x000fc8000f8e20ff */
[----:B------:R-:W0:Y:S02]  /*8380*/  SYNCS.PHASECHK.TRANS64.TRYWAIT P0, [R4+URZ], R11 ;  /* 0x0000000b040075a7 */ /* 0x000e2400080011ff */
[----:B0-----:R-:W-:Y:S05]  /*8390*/  @P0 BRA `(.L_x_27) ;  /* 0x0000000000600947 */ /* 0x001fea0003800000 */
[----:B------:R-:W-:Y:S01]  /*83a0*/  SHF.L.U32 R15, R10, 0x1f, RZ ;  /* 0x0000001f0a0f7819 */ /* 0x000fe200000006ff */
[----:B------:R-:W-:-:S06]  /*83b0*/  UMOV UR5, URZ ;  /* 0x000000ff00057c82 */ /* 0x000fcc0008000000 */
.L_x_30:
        /* <DEDUP_REMOVED lines=11> */
.L_x_29:
        /* <DEDUP_REMOVED lines=9> */
.L_x_28:
[----:B------:R-:W0:Y:S02]  /*8500*/  SYNCS.PHASECHK.TRANS64.TRYWAIT P0, [R4+URZ], R15 ;  /* 0x0000000f040075a7 */ /* 0x000e2400080011ff */
[----:B0-----:R-:W-:Y:S05]  /*8510*/  @!P0 BRA `(.L_x_30) ;  /* 0xfffffffc00a88947 */ /* 0x001fea000383ffff */
.L_x_27:
[----:B------:R-:W0:Y:S01]  /*8520*/  S2R R11, SR_TID.X ;  /* 0x00000000000b7919 */ /* 0x000e220000002100 */
[----:B------:R-:W1:Y:S01]  /*8530*/  LDC.64 R8, c[0x0][0x388] ;  /* 0x0000e200ff087b82 */ /* 0x000e620000000a00 */
[----:B------:R-:W-:Y:S01]  /*8540*/  IMAD.MOV.U32 R19, RZ, RZ, RZ ;  /* 0x000000ffff137224 */ /* 0x000fe200078e00ff */
[----:B------:R-:W2:Y:S06]  /*8550*/  S2R R10, SR_LANEID ;  /* 0x00000000000a7919 */ /* 0x000eac0000000000 */
[----:B------:R-:W3:Y:S01]  /*8560*/  S2UR UR8, SR_CgaCtaId ;  /* 0x00000000000879c3 */ /* 0x000ee20000008800 */
[----:B------:R-:W-:-:S07]  /*8570*/  USHF.L.U32 UR5, UR7, 0x1, URZ ;  /* 0x0000000107057899 */ /* 0x000fce00080006ff */
[----:B------:R-:W4:Y:S01]  /*8580*/  LDC.64 R22, c[0x0][0x390] ;  /* 0x0000e400ff167b82 */ /* 0x000f220000000a00 */
[----:B0-----:R-:W-:Y:S02]  /*8590*/  SHF.R.U32.HI R12, RZ, 0x5, R11 ;  /* 0x00000005ff0c7819 */ /* 0x001fe4000001160b */
[----:B--2---:R-:W-:-:S03]  /*85a0*/  LOP3.LUT R18, R10, 0x3, RZ, 0xc0, !PT ;  /* 0x000000030a127812 */ /* 0x004fc600078ec0ff */
[----:B------:R-:W-:Y:S01]  /*85b0*/  IMAD R12, R12, 0x30, RZ ;  /* 0x000000300c0c7824 */ /* 0x000fe200078e02ff */
[----:B------:R-:W-:-:S03]  /*85c0*/  SHF.R.U32.HI R11, RZ, 0x2, R10 ;  /* 0x00000002ff0b7819 */ /* 0x000fc6000001160a */
[----:B-1----:R-:W-:-:S04]  /*85d0*/  IMAD.WIDE.U32 R8, R12, 0x2, R8 ;  /* 0x000000020c087825 */ /* 0x002fc800078e0008 */
[----:B------:R-:W-:-:S03]  /*85e0*/  IMAD.WIDE.U32 R18, R11, 0x300, R18 ;  /* 0x000003000b127825 */ /* 0x000fc600078e0012 */
[----:B------:R-:W-:-:S04]  /*85f0*/  LEA R34, P0, R18, R8, 0x2 ;  /* 0x0000000812227211 */ /* 0x000fc800078010ff */
[----:B------:R-:W-:-:S05]  /*8600*/  LEA.HI.X R35, R18, R9, R19, 0x2, P0 ;  /* 0x0000000912237211 */ /* 0x000fca00000f1413 */
[----:B------:R-:W2:Y:S04]  /*8610*/  LDG.E R31, desc[UR10][R34.64+0x6000] ;  /* 0x0060000a221f7981 */ /* 0x000ea8000c1e1900 */
[----:B------:R-:W5:Y:S04]  /*8620*/  LDG.E R20, desc[UR10][R34.64] ;  /* 0x0000000a22147981 */ /* 0x000f68000c1e1900 */
[----:B------:R-:W4:Y:S04]  /*8630*/  LDG.E R16, desc[UR10][R34.64+0x10] ;  /* 0x0000100a22107981 */ /* 0x000f28000c1e1900 */
[----:B------:R-:W4:Y:S04]  /*8640*/  LDG.E R17, desc[UR10][R34.64+0x6010] ;  /* 0x0060100a22117981 */ /* 0x000f28000c1e1900 */
[----:B------:R-:W4:Y:S04]  /*8650*/  LDG.E R28, desc[UR10][R34.64+0xc000] ;  /* 0x00c0000a221c7981 */ /* 0x000f28000c1e1900 */
[----:B------:R-:W4:Y:S04]  /*8660*/  LDG.E R29, desc[UR10][R34.64+0x12000] ;  /* 0x0120000a221d7981 */ /* 0x000f28000c1e1900 */
[----:B------:R-:W4:Y:S04]  /*8670*/  LDG.E R24, desc[UR10][R34.64+0xc010] ;  /* 0x00c0100a22187981 */ /* 0x000f28000c1e1900 */
[----:B------:R-:W4:Y:S04]  /*8680*/  LDG.E R25, desc[UR10][R34.64+0x12010] ;  /* 0x0120100a22197981 */ /* 0x000f28000c1e1900 */
[----:B------:R-:W4:Y:S04]  /*8690*/  LDG.E R36, desc[UR10][R34.64+0x1e000] ;  /* 0x01e0000a22247981 */ /* 0x000f28000c1e1900 */
[----:B------:R-:W4:Y:S04]  /*86a0*/  LDG.E R37, desc[UR10][R34.64+0x18010] ;  /* 0x0180100a22257981 */ /* 0x000f28000c1e1900 */
[----:B------:R-:W4:Y:S01]  /*86b0*/  LDG.E R38, desc[UR10][R34.64+0x1e010] ;  /* 0x01e0100a22267981 */ /* 0x000f22000c1e1900 */
[----:B------:R-:W-:-:S02]  /*86c0*/  SHF.R.U32.HI R8, RZ, 0x3, R10 ;  /* 0x00000003ff087819 */ /* 0x000fc4000001160a */
[----:B------:R-:W-:Y:S01]  /*86d0*/  LOP3.LUT R9, R10, 0x7, RZ, 0xc0, !PT ;  /* 0x000000070a097812 */ /* 0x000fe200078ec0ff */
[----:B------:R-:W-:Y:S01]  /*86e0*/  UMOV UR7, 0x400 ;  /* 0x0000040000077882 */ /* 0x000fe20000000000 */
[----:B------:R-:W-:Y:S01]  /*86f0*/  ULOP3.LUT UR5, UR5, 0x4000, URZ, 0x3c, !UPT ;  /* 0x0000400005057892 */ /* 0x000fe2000f8e3cff */
[----:B------:R-:W-:Y:S01]  /*8700*/  IMAD.SHL.U32 R14, R8, 0x8, RZ ;  /* 0x00000008080e7824 */ /* 0x000fe200078e00ff */
[----:B------:R-:W-:Y:S01]  /*8710*/  SHF.R.U32.HI R8, RZ, 0x4, R10 ;  /* 0x00000004ff087819 */ /* 0x000fe2000001160a */
[----:B---3--:R-:W-:Y:S01]  /*8720*/  ULEA UR7, UR8, UR7, 0x18 ;  /* 0x0000000708077291 */ /* 0x008fe2000f8ec0ff */
[----:B------:R-:W3:Y:S02]  /*8730*/  LDG.E R39, desc[UR10][R34.64+0x24000] ;  /* 0x0240000a22277981 */ /* 0x000ee4000c1e1900 */
[----:B------:R-:W-:Y:S01]  /*8740*/  LOP3.LUT R9, R14, 0x8, R9, 0xe2, !PT ;  /* 0x000000080e097812 */ /* 0x000fe200078ee209 */
[----:B------:R-:W-:Y:S01]  /*8750*/  IMAD.SHL.U32 R8, R8, 0x8, RZ ;  /* 0x0000000808087824 */ /* 0x000fe200078e00ff */
[----:B------:R-:W-:Y:S01]  /*8760*/  UIADD3 UR5, UPT, UPT, UR7, UR5, URZ ;  /* 0x0000000507057290 */ /* 0x000fe2000fffe0ff */
[----:B------:R-:W3:Y:S02]  /*8770*/  LDG.E R40, desc[UR10][R34.64+0x2a000] ;  /* 0x02a0000a22287981 */ /* 0x000ee4000c1e1900 */
[----:B------:R-:W-:-:S02]  /*8780*/  IMAD R13, R9, 0x200, R8 ;  /* 0x00000200090d7824 */ /* 0x000fc400078e0208 */
[----:B------:R-:W3:Y:S03]  /*8790*/  LDG.E R41, desc[UR10][R34.64+0x24010] ;  /* 0x0240100a22297981 */ /* 0x000ee6000c1e1900 */
[C---:B------:R-:W-:Y:S01]  /*87a0*/  LEA R8, R13.reuse, UR5, 0x1 ;  /* 0x000000050d087c11 */ /* 0x040fe2000f8e08ff */
[----:B------:R-:W3:Y:S05]  /*87b0*/  LDG.E R42, desc[UR10][R34.64+0x2a010] ;  /* 0x02a0100a222a7981 */ /* 0x000eea000c1e1900 */
[----:B------:R-:W-:Y:S04]  /*87c0*/  LDSM.16.M88.4 R8, [R8] ;  /* 0x000000000808783b */ /* 0x000fe80000000200 */
[----:B--2---:R0:W-:Y:S04]  /*87d0*/  MOVM.16.MT88 R21, R31 ;  /* 0x000000001f15723a */ /* 0x0041e80000000000 */
[----:B0-----:R-:W2:Y:S01]  /*87e0*/  LDG.E R31, desc[UR10][R34.64+0x18000] ;  /* 0x0180000a221f7981 */ /* 0x001ea2000c1e1900 */
[----:B------:R-:W-:Y:S01]  /*87f0*/  UIMAD UR5, UR9, 0x6000, URZ ;  /* 0x00006000090578a4 */ /* 0x000fe2000f8e02ff */
[----:B------:R-:W-:-:S02]  /*8800*/  LEA R13, R13, UR7, 0x1 ;  /* 0x000000070d0d7c11 */ /* 0x000fc4000f8e08ff */
[----:B-----5:R-:W0:Y:S04]  /*8810*/  MOVM.16.MT88 R20, R20 ;  /* 0x000000001414723a */ /* 0x020e280000000000 */
[----:B----4-:R-:W-:Y:S01]  /*8820*/  MOVM.16.MT88 R16, R16 ;  /* 0x000000001010723a */ /* 0x010fe20000000000 */
[----:B------:R-:W-:-:S03]  /*8830*/  LOP3.LUT R33, R12, UR5, RZ, 0xfc, !PT ;  /* 0x000000050c217c12 */ /* 0x000fc6000f8efcff */
[----:B------:R-:W1:Y:S04]  /*8840*/  MOVM.16.MT88 R17, R17 ;  /* 0x000000001111723a */ /* 0x000e680000000000 */
[----:B------:R-:W-:Y:S01]  /*8850*/  LDSM.16.M88.4 R12, [R13] ;  /* 0x000000000d0c783b */ /* 0x000fe20000000200 */
[----:B------:R-:W-:-:S03]  /*8860*/  IMAD.WIDE.U32 R22, R33, 0x4, R22 ;  /* 0x0000000421167825 */ /* 0x000fc600078e0016 */
[----:B------:R-:W-:Y:S01]  /*8870*/  MOVM.16.MT88 R28, R28 ;  /* 0x000000001c1c723a */ /* 0x000fe20000000000 */
[----:B------:R-:W-:-:S03]  /*8880*/  LEA R32, P0, R18, R22, 0x3 ;  /* 0x0000001612207211 */ /* 0x000fc600078018ff */
[----:B------:R-:W4:Y:S04]  /*8890*/  MOVM.16.MT88 R29, R29 ;  /* 0x000000001d1d723a */ /* 0x000f280000000000 */
[----:B------:R-:W-:Y:S01]  /*88a0*/  MOVM.16.MT88 R24, R24 ;  /* 0x000000001818723a */ /* 0x000fe20000000000 */
[----:B------:R-:W-:-:S03]  /*88b0*/  LEA.HI.X R33, R18, R23, R19, 0x3, P0 ;  /* 0x0000001712217211 */ /* 0x000fc600000f1c13 */
[----:B------:R-:W5:Y:S01]  /*88c0*/  MOVM.16.MT88 R25, R25 ;  /* 0x000000001919723a */ /* 0x000f620000000000 */
[C---:B0-----:R-:W-:Y:S08]  /*88d0*/  HMMA.16816.F32 R20, R8.reuse, R20, RZ ;  /* 0x000000140814723c */ /* 0x041ff000000018ff */
[----:B-1----:R-:W-:-:S12]  /*88e0*/  HMMA.16816.F32 R16, R8, R16, RZ ;  /* 0x000000100810723c */ /* 0x002fd800000018ff */
[C---:B----4-:R-:W-:Y:S01]  /*88f0*/  HMMA.16816.F32 R20, R12.reuse, R28, R20 ;  /* 0x0000001c0c14723c */ /* 0x050fe20000001814 */
[----:B------:R0:W-:Y:S07]  /*8900*/  MOVM.16.MT88 R29, R36 ;  /* 0x00000000241d723a */ /* 0x0001ee0000000000 */
[C---:B-----5:R-:W-:Y:S01]  /*8910*/  HMMA.16816.F32 R16, R12.reuse, R24, R16 ;  /* 0x000000180c10723c */ /* 0x060fe20000001810 */
[----:B------:R1:W-:Y:S04]  /*8920*/  MOVM.16.MT88 R24, R37 ;  /* 0x000000002518723a */ /* 0x0003e80000000000 */
[----:B------:R4:W5:Y:S04]  /*8930*/  MOVM.16.MT88 R25, R38 ;  /* 0x000000002619723a */ /* 0x0009680000000000 */
[----:B0-----:R-:W3:Y:S04]  /*8940*/  LDG.E R36, desc[UR10][R34.64+0x36000] ;  /* 0x0360000a22247981 */ /* 0x001ee8000c1e1900 */
[----:B-1----:R-:W3:Y:S04]  /*8950*/  LDG.E R37, desc[UR10][R34.64+0x30010] ;  /* 0x0300100a22257981 */ /* 0x002ee8000c1e1900 */
[----:B----4-:R-:W4:Y:S04]  /*8960*/  LDG.E R38, desc[UR10][R34.64+0x36010] ;  /* 0x0360100a22267981 */ /* 0x010f28000c1e1900 */
[----:B--2---:R0:W1:Y:S04]  /*8970*/  MOVM.16.MT88 R28, R31 ;  /* 0x000000001f1c723a */ /* 0x0040680000000000 */
[----:B0-----:R-:W2:Y:S01]  /*8980*/  LDG.E R31, desc[UR10][R34.64+0x30000] ;  /* 0x0300000a221f7981 */ /* 0x001ea2000c1e1900 */
[C---:B-----5:R-:W-:Y:S03]  /*8990*/  HMMA.16816.F32 R16, R12.reuse, R24, R16 ;  /* 0x000000180c10723c */ /* 0x060fe60000001810 */
[----:B---3--:R0:W-:Y:S04]  /*89a0*/  MOVM.16.MT88 R24, R41 ;  /* 0x000000002918723a */ /* 0x0081e80000000000 */
[----:B------:R-:W3:Y:S04]  /*89b0*/  MOVM.16.MT88 R25, R42 ;  /* 0x000000002a19723a */ /* 0x000ee80000000000 */
[----:B0-----:R-:W5:Y:S01]  /*89c0*/  LDG.E R41, desc[UR10][R34.64+0x3c010] ;  /* 0x03c0100a22297981 */ /* 0x001f62000c1e1900 */
[C---:B-1----:R-:W-:Y:S03]  /*89d0*/  HMMA.16816.F32 R20, R12.reuse, R28, R20 ;  /* 0x0000001c0c14723c */ /* 0x042fe60000001814 */
[----:B------:R0:W-:Y:S04]  /*89e0*/  MOVM.16.MT88 R28, R39 ;  /* 0x00000000271c723a */ /* 0x0001e80000000000 */
[----:B------:R1:W3:Y:S04]  /*89f0*/  MOVM.16.MT88 R29, R40 ;  /* 0x00000000281d723a */ /* 0x0002e80000000000 */
[----:B0-----:R-:W5:Y:S04]  /*8a00*/  LDG.E R39, desc[UR10][R34.64+0x3c000] ;  /* 0x03c0000a22277981 */ /* 0x001f68000c1e1900 */
[----:B-1----:R-:W5:Y:S04]  /*8a10*/  LDG.E R40, desc[UR10][R34.64+0x42000] ;  /* 0x0420000a22287981 */ /* 0x002f68000c1e1900 */
[----:B------:R-:W5:Y:S01]  /*8a20*/  LDG.E R42, desc[UR10][R34.64+0x42010] ;  /* 0x0420100a222a7981 */ /* 0x000f62000c1e1900 */
[C---:B---3--:R-:W-:Y:S08]  /*8a30*/  HMMA.16816.F32 R16, R12.reuse, R24, R16 ;  /* 0x000000180c10723c */ /* 0x048ff00000001810 */
[C---:B------:R-:W-:Y:S01]  /*8a40*/  HMMA.16816.F32 R20, R12.reuse, R28, R20 ;  /* 0x0000001c0c14723c */ /* 0x040fe20000001814 */
[----:B------:R0:W-:Y:S04]  /*8a50*/  MOVM.16.MT88 R29, R36 ;  /* 0x00000000241d723a */ /* 0x0001e80000000000 */
[----:B------:R1:W-:Y:S04]  /*8a60*/  MOVM.16.MT88 R24, R37 ;  /* 0x000000002518723a */ /* 0x0003e80000000000 */
[----:B----4-:R3:W4:Y:S04]  /*8a70*/  MOVM.16.MT88 R25, R38 ;  /* 0x000000002619723a */ /* 0x0107280000000000 */
[----:B0-----:R-:W5:Y:S04]  /*8a80*/  LDG.E R36, desc[UR10][R34.64+0x4e000] ;  /* 0x04e0000a22247981 */ /* 0x001f68000c1e1900 */
[----:B-1----:R-:W5:Y:S04]  /*8a90*/  LDG.E R37, desc[UR10][R34.64+0x48010] ;  /* 0x0480100a22257981 */ /* 0x002f68000c1e1900 */
[----:B---3--:R-:W3:Y:S04]  /*8aa0*/  LDG.E R38, desc[UR10][R34.64+0x4e010] ;  /* 0x04e0100a22267981 */ /* 0x008ee8000c1e1900 */
[----:B--2---:R0:W1:Y:S04]  /*8ab0*/  MOVM.16.MT88 R28, R31 ;  /* 0x000000001f1c723a */ /* 0x0040680000000000 */
[----:B0-----:R-:W2:Y:S01]  /*8ac0*/  LDG.E R31, desc[UR10][R34.64+0x48000] ;  /* 0x0480000a221f7981 */ /* 0x001ea2000c1e1900 */
[C---:B----4-:R-:W-:Y:S03]  /*8ad0*/  HMMA.16816.F32 R16, R12.reuse, R24, R16 ;  /* 0x000000180c10723c */ /* 0x050fe60000001810 */
[----:B-----5:R0:W-:Y:S04]  /*8ae0*/  MOVM.16.MT88 R24, R41 ;  /* 0x000000002918723a */ /* 0x0201e80000000000 */
[----:B0-----:R-:W4:Y:S01]  /*8af0*/  LDG.E R41, desc[UR10][R34.64+0x54010] ;  /* 0x0540100a22297981 */ /* 0x001f22000c1e1900 */
[C---:B-1----:R-:W-:Y:S03]  /*8b00*/  HMMA.16816.F32 R20, R12.reuse, R28, R20 ;  /* 0x0000001c0c14723c */ /* 0x042fe60000001814 */
[----:B------:R0:W-:Y:S04]  /*8b10*/  MOVM.16.MT88 R28, R39 ;  /* 0x00000000271c723a */ /* 0x0001e80000000000 */
[----:B------:R1:W5:Y:S04]  /*8b20*/  MOVM.16.MT88 R29, R40 ;  /* 0x00000000281d723a */ /* 0x0003680000000000 */
[----:B------:R1:W5:Y:S04]  /*8b30*/  MOVM.16.MT88 R25, R42 ;  /* 0x000000002a19723a */ /* 0x0003680000000000 */
[----:B0-----:R-:W4:Y:S04]  /*8b40*/  LDG.E R39, desc[UR10][R34.64+0x54000] ;  /* 0x0540000a22277981 */ /* 0x001f28000c1e1900 */
[----:B-1----:R-:W4:Y:S04]  /*8b50*/  LDG.E R40, desc[UR10][R34.64+0x5a000] ;  /* 0x05a0000a22287981 */ /* 0x002f28000c1e1900 */
[----:B------:R-:W4:Y:S01]  /*8b60*/  LDG.E R42, desc[UR10][R34.64+0x5a010] ;  /* 0x05a0100a222a7981 */ /* 0x000f22000c1e1900 */
[C---:B-----5:R-:W-:Y:S08]  /*8b70*/  HMMA.16816.F32 R20, R12.reuse, R28, R20 ;  /* 0x0000001c0c14723c */ /* 0x060ff00000001814 */
[C---:B------:R-:W-:Y:S01]  /*8b80*/  HMMA.16816.F32 R16, R12.reuse, R24, R16 ;  /* 0x000000180c10723c */ /* 0x040fe20000001810 */
[----:B------:R0:W-:Y:S04]  /*8b90*/  MOVM.16.MT88 R29, R36 ;  /* 0x00000000241d723a */ /* 0x0001e80000000000 */
[----:B------:R1:W-:Y:S04]  /*8ba0*/  MOVM.16.MT88 R24, R37 ;  /* 0x000000002518723a */ /* 0x0003e80000000000 */
[----:B---3--:R3:W5:Y:S04]  /*8bb0*/  MOVM.16.MT88 R25, R38 ;  /* 0x000000002619723a */ /* 0x0087680000000000 */
[----:B0-----:R-:W4:Y:S04]  /*8bc0*/  LDG.E R36, desc[UR10][R34.64+0x66000] ;  /* 0x0660000a22247981 */ /* 0x001f28000c1e1900 */
[----:B-1----:R-:W4:Y:S04]  /*8bd0*/  LDG.E R37, desc[UR10][R34.64+0x60010] ;  /* 0x0600100a22257981 */ /* 0x002f28000c1e1900 */
[----:B---3--:R-:W3:Y:S04]  /*8be0*/  LDG.E R38, desc[UR10][R34.64+0x66010] ;  /* 0x0660100a22267981 */ /* 0x008ee8000c1e1900 */
[----:B--2---:R0:W1:Y:S04]  /*8bf0*/  MOVM.16.MT88 R28, R31 ;  /* 0x000000001f1c723a */ /* 0x0040680000000000 */
[----:B0-----:R-:W2:Y:S01]  /*8c00*/  LDG.E R31, desc[UR10][R34.64+0x60000] ;  /* 0x0600000a221f7981 */ /* 0x001ea2000c1e1900 */
[C---:B-----5:R-:W-:Y:S03]  /*8c10*/  HMMA.16816.F32 R16, R12.reuse, R24, R16 ;  /* 0x000000180c10723c */ /* 0x060fe60000001810 */
[----:B----4-:R0:W-:Y:S04]  /*8c20*/  MOVM.16.MT88 R24, R41 ;  /* 0x000000002918723a */ /* 0x0101e80000000000 */
        /* <DEDUP_REMOVED lines=219> */
[----:B----4-:R-:W-:Y:S05]  /*99e0*/  MOVM.16.MT88 R24, R41 ;  /* 0x000000002918723a */ /* 0x010fea0000000000 */
[C---:B-1----:R-:W-:Y:S01]  /*99f0*/  HMMA.16816.F32 R20, R12.reuse, R28, R20 ;  /* 0x0000001c0c14723c */ /* 0x042fe20000001814 */
[----:B------:R-:W-:Y:S04]  /*9a00*/  MOVM.16.MT88 R28, R39 ;  /* 0x00000000271c723a */ /* 0x000fe80000000000 */
[----:B------:R-:W0:Y:S04]  /*9a10*/  MOVM.16.MT88 R29, R40 ;  /* 0x00000000281d723a */ /* 0x000e280000000000 */
[----:B------:R-:W1:Y:S11]  /*9a20*/  MOVM.16.MT88 R25, R42 ;  /* 0x000000002a19723a */ /* 0x000e760000000000 */
[C---:B0-----:R-:W-:Y:S08]  /*9a30*/  HMMA.16816.F32 R20, R12.reuse, R28, R20 ;  /* 0x0000001c0c14723c */ /* 0x041ff00000001814 */
[C---:B-1----:R-:W-:Y:S01]  /*9a40*/  HMMA.16816.F32 R16, R12.reuse, R24, R16 ;  /* 0x000000180c10723c */ /* 0x042fe20000001810 */
[----:B------:R-:W-:Y:S04]  /*9a50*/  MOVM.16.MT88 R29, R36 ;  /* 0x00000000241d723a */ /* 0x000fe80000000000 */
[----:B------:R-:W-:Y:S04]  /*9a60*/  MOVM.16.MT88 R24, R37 ;  /* 0x000000002518723a */ /* 0x000fe80000000000 */
[----:B---3--:R-:W0:Y:S11]  /*9a70*/  MOVM.16.MT88 R25, R38 ;  /* 0x000000002619723a */ /* 0x008e360000000000 */
[C---:B0-----:R-:W-:Y:S01]  /*9a80*/  HMMA.16816.F32 R16, R12.reuse, R24, R16 ;  /* 0x000000180c10723c */ /* 0x041fe20000001810 */
[----:B------:R-:W3:Y:S04]  /*9a90*/  LDG.E R24, desc[UR10][R34.64+0x174010] ;  /* 0x1740100a22187981 */ /* 0x000ee8000c1e1900 */
[----:B------:R-:W4:Y:S04]  /*9aa0*/  LDG.E R25, desc[UR10][R34.64+0x17a010] ;  /* 0x17a0100a22197981 */ /* 0x000f28000c1e1900 */
[----:B--2---:R-:W0:Y:S02]  /*9ab0*/  MOVM.16.MT88 R28, R31 ;  /* 0x000000001f1c723a */ /* 0x004e240000000000 */
[C---:B0-----:R-:W-:Y:S02]  /*9ac0*/  HMMA.16816.F32 R20, R12.reuse, R28, R20 ;  /* 0x0000001c0c14723c */ /* 0x041fe40000001814 */
[----:B------:R-:W2:Y:S04]  /*9ad0*/  LDG.E R28, desc[UR10][R34.64+0x174000] ;  /* 0x1740000a221c7981 */ /* 0x000ea8000c1e1900 */
[----:B------:R-:W5:Y:S04]  /*9ae0*/  LDG.E R29, desc[UR10][R34.64+0x17a000] ;  /* 0x17a0000a221d7981 */ /* 0x000f68000c1e1900 */
[----:B---3--:R-:W-:Y:S04]  /*9af0*/  MOVM.16.MT88 R24, R24 ;  /* 0x000000001818723a */ /* 0x008fe80000000000 */
[----:B----4-:R-:W0:Y:S02]  /*9b00*/  MOVM.16.MT88 R25, R25 ;  /* 0x000000001919723a */ /* 0x010e240000000000 */
[----:B0-----:R-:W-:-:S15]  /*9b10*/  HMMA.16816.F32 R16, R12, R24, R16 ;  /* 0x000000180c10723c */ /* 0x001fde0000001810 */
[----:B------:R-:W-:-:S04]  /*9b20*/  NOP ;  /* 0x0000000000007918 */ /* 0x000fc80000000000 */
[----:B------:R-:W-:Y:S04]  /*9b30*/  STG.E.64 desc[UR10][R32.64+0x20], R16 ;  /* 0x0000201020007986 */ /* 0x000fe8000c101b0a */
[----:B------:R-:W-:Y:S04]  /*9b40*/  STG.E.64 desc[UR10][R32.64+0xc020], R18 ;  /* 0x00c0201220007986 */ /* 0x000fe8000c101b0a */
[----:B--2---:R-:W-:Y:S04]  /*9b50*/  MOVM.16.MT88 R28, R28 ;  /* 0x000000001c1c723a */ /* 0x004fe80000000000 */
[----:B-----5:R-:W0:Y:S02]  /*9b60*/  MOVM.16.MT88 R29, R29 ;  /* 0x000000001d1d723a */ /* 0x020e240000000000 */
[----:B0-----:R-:W-:-:S15]  /*9b70*/  HMMA.16816.F32 R20, R12, R28, R20 ;  /* 0x0000001c0c14723c */ /* 0x001fde0000001814 */
[----:B------:R-:W-:-:S04]  /*9b80*/  NOP ;  /* 0x0000000000007918 */ /* 0x000fc80000000000 */
[----:B------:R-:W-:Y:S04]  /*9b90*/  STG.E.64 desc[UR10][R32.64], R20 ;  /* 0x0000001420007986 */ /* 0x000fe8000c101b0a */
[----:B------:R-:W-:Y:S04]  /*9ba0*/  STG.E.64 desc[UR10][R32.64+0xc000], R22 ;  /* 0x00c0001620007986 */ /* 0x000fe8000c101b0a */
[----:B------:R-:W2:Y:S04]  /*9bb0*/  LDG.E R31, desc[UR10][R34.64+0x20] ;  /* 0x0000200a221f7981 */ /* 0x000ea8000c1e1900 */
[----:B------:R-:W3:Y:S04]  /*9bc0*/  LDG.E R36, desc[UR10][R34.64+0x6020] ;  /* 0x0060200a22247981 */ /* 0x000ee8000c1e1900 */
[----:B------:R-:W4:Y:S04]  /*9bd0*/  LDG.E R37, desc[UR10][R34.64+0x30] ;  /* 0x0000300a22257981 */ /* 0x000f28000c1e1900 */
[----:B------:R-:W5:Y:S04]  /*9be0*/  LDG.E R38, desc[UR10][R34.64+0x6030] ;  /* 0x0060300a22267981 */ /* 0x000f68000c1e1900 */
        /* <DEDUP_REMOVED lines=8> */
[----:B--2---:R0:W-:Y:S04]  /*9c70*/  MOVM.16.MT88 R20, R31 ;  /* 0x000000001f14723a */ /* 0x0041e80000000000 */
[----:B---3--:R1:W2:Y:S04]  /*9c80*/  MOVM.16.MT88 R21, R36 ;  /* 0x000000002415723a */ /* 0x0082a80000000000 */
[----:B----4-:R3:W-:Y:S04]  /*9c90*/  MOVM.16.MT88 R16, R37 ;  /* 0x000000002510723a */ /* 0x0107e80000000000 */
[----:B-----5:R4:W5:Y:S04]  /*9ca0*/  MOVM.16.MT88 R17, R38 ;  /* 0x000000002611723a */ /* 0x0209680000000000 */
[----:B0-----:R-:W5:Y:S04]  /*9cb0*/  LDG.E R31, desc[UR10][R34.64+0x18020] ;  /* 0x0180200a221f7981 */ /* 0x001f68000c1e1900 */
[----:B-1----:R-:W5:Y:S04]  /*9cc0*/  LDG.E R36, desc[UR10][R34.64+0x1e020] ;  /* 0x01e0200a22247981 */ /* 0x002f68000c1e1900 */
[----:B---3--:R-:W3:Y:S04]  /*9cd0*/  LDG.E R37, desc[UR10][R34.64+0x18030] ;  /* 0x0180300a22257981 */ /* 0x008ee8000c1e1900 */
[----:B----4-:R-:W4:Y:S04]  /*9ce0*/  LDG.E R38, desc[UR10][R34.64+0x1e030] ;  /* 0x01e0300a22267981 */ /* 0x010f28000c1e1900 */
[----:B------:R-:W-:Y:S04]  /*9cf0*/  MOVM.16.MT88 R28, R28 ;  /* 0x000000001c1c723a */ /* 0x000fe80000000000 */
[----:B------:R-:W0:Y:S01]  /*9d00*/  MOVM.16.MT88 R29, R29 ;  /* 0x000000001d1d723a */ /* 0x000e220000000000 */
[C---:B--2---:R-:W-:Y:S03]  /*9d10*/  HMMA.16816.F32 R20, R8.reuse, R20, RZ ;  /* 0x000000140814723c */ /* 0x044fe600000018ff */
[----:B------:R-:W-:Y:S04]  /*9d20*/  MOVM.16.MT88 R24, R24 ;  /* 0x000000001818723a */ /* 0x000fe80000000000 */
[----:B------:R-:W1:Y:S01]  /*9d30*/  MOVM.16.MT88 R25, R25 ;  /* 0x000000001919723a */ /* 0x000e620000000000 */
[----:B-----5:R-:W-:-:S12]  /*9d40*/  HMMA.16816.F32 R16, R8, R16, RZ ;  /* 0x000000100810723c */ /* 0x020fd800000018ff */
[C---:B0-----:R-:W-:Y:S08]  /*9d50*/  HMMA.16816.F32 R20, R12.reuse, R28, R20 ;  /* 0x0000001c0c14723c */ /* 0x041ff00000001814 */
[C---:B-1----:R-:W-:Y:S01]  /*9d60*/  HMMA.16816.F32 R16, R12.reuse, R24, R16 ;  /* 0x000000180c10723c */ /* 0x042fe20000001810 */
[----:B------:R0:W-:Y:S04]  /*9d70*/  MOVM.16.MT88 R28, R31 ;  /* 0x000000001f1c723a */ /* 0x0001e80000000000 */
[----:B------:R1:W2:Y:S04]  /*9d80*/  MOVM.16.MT88 R29, R36 ;  /* 0x00000000241d723a */ /* 0x0002a80000000000 */
[----:B---3--:R3:W-:Y:S04]  /*9d90*/  MOVM.16.MT88 R24, R37 ;  /* 0x000000002518723a */ /* 0x0087e80000000000 */
[----:B----4-:R4:W5:Y:S04]  /*9da0*/  MOVM.16.MT88 R25, R38 ;  /* 0x000000002619723a */ /* 0x0109680000000000 */
[----:B0-----:R-:W5:Y:S04]  /*9db0*/  LDG.E R31, desc[UR10][R34.64+0x30020] ;  /* 0x0300200a221f7981 */ /* 0x001f68000c1e1900 */
[----:B-1----:R-:W5:Y:S04]  /*9dc0*/  LDG.E R36, desc[UR10][R34.64+0x36020] ;  /* 0x0360200a22247981 */ /* 0x002f68000c1e1900 */
[----:B---3--:R-:W3:Y:S04]  /*9dd0*/  LDG.E R37, desc[UR10][R34.64+0x30030] ;  /* 0x0300300a22257981 */ /* 0x008ee8000c1e1900 */
[----:B----4-:R-:W4:Y:S01]  /*9de0*/  LDG.E R38, desc[UR10][R34.64+0x36030] ;  /* 0x0360300a22267981 */ /* 0x010f22000c1e1900 */
[C---:B--2---:R-:W-:Y:S03]  /*9df0*/  HMMA.16816.F32 R20, R12.reuse, R28, R20 ;  /* 0x0000001c0c14723c */ /* 0x044fe60000001814 */
[----:B------:R0:W-:Y:S04]  /*9e00*/  MOVM.16.MT88 R28, R39 ;  /* 0x00000000271c723a */ /* 0x0001e80000000000 */
[----:B------:R1:W2:Y:S01]  /*9e10*/  MOVM.16.MT88 R29, R40 ;  /* 0x00000000281d723a */ /* 0x0002a20000000000 */
[C---:B-----5:R-:W-:Y:S03]  /*9e20*/  HMMA.16816.F32 R16, R12.reuse, R24, R16 ;  /* 0x000000180c10723c */ /* 0x060fe60000001810 */
[----:B------:R5:W-:Y:S04]  /*9e30*/  MOVM.16.MT88 R24, R41 ;  /* 0x000000002918723a */ /* 0x000be80000000000 */
[----:B------:R5:W2:Y:S04]  /*9e40*/  MOVM.16.MT88 R25, R42 ;  /* 0x000000002a19723a */ /* 0x000aa80000000000 */
[----:B0-----:R-:W4:Y:S04]  /*9e50*/  LDG.E R39, desc[UR10][R34.64+0x3c020] ;  /* 0x03c0200a22277981 */ /* 0x001f28000c1e1900 */
[----:B-1----:R-:W4:Y:S04]  /*9e60*/  LDG.E R40, desc[UR10][R34.64+0x42020] ;  /* 0x0420200a22287981 */ /* 0x002f28000c1e1900 */
[----:B-----5:R-:W5:Y:S04]  /*9e70*/  LDG.E R41, desc[UR10][R34.64+0x3c030] ;  /* 0x03c0300a22297981 */ /* 0x020f68000c1e1900 */
[----:B------:R-:W5:Y:S01]  /*9e80*/  LDG.E R42, desc[UR10][R34.64+0x42030] ;  /* 0x0420300a222a7981 */ /* 0x000f62000c1e1900 */
[C---:B--2---:R-:W-:Y:S08]  /*9e90*/  HMMA.16816.F32 R20, R12.reuse, R28, R20 ;  /* 0x0000001c0c14723c */ /* 0x044ff00000001814 */
[C---:B------:R-:W-:Y:S01]  /*9ea0*/  HMMA.16816.F32 R16, R12.reuse, R24, R16 ;  /* 0x000000180c10723c */ /* 0x040fe20000001810 */
        /* <DEDUP_REMOVED lines=249> */
[----:B------:R-:W-:Y:S04]  /*ae40*/  MOVM.16.MT88 R28, R39 ;  /* 0x00000000271c723a */ /* 0x000fe80000000000 */
[----:B------:R-:W0:Y:S01]  /*ae50*/  MOVM.16.MT88 R29, R40 ;  /* 0x00000000281d723a */ /* 0x000e220000000000 */
[C---:B-----5:R-:W-:Y:S03]  /*ae60*/  HMMA.16816.F32 R16, R12.reuse, R24, R16 ;  /* 0x000000180c10723c */ /* 0x060fe60000001810 */
[----:B------:R-:W-:Y:S04]  /*ae70*/  MOVM.16.MT88 R24, R41 ;  /* 0x000000002918723a */ /* 0x000fe80000000000 */
[----:B------:R-:W1:Y:S05]  /*ae80*/  MOVM.16.MT88 R25, R42 ;  /* 0x000000002a19723a */ /* 0x000e6a0000000000 */
[C---:B0-----:R-:W-:Y:S08]  /*ae90*/  HMMA.16816.F32 R20, R12.reuse, R28, R20 ;  /* 0x0000001c0c14723c */ /* 0x041ff00000001814 */
[C---:B-1----:R-:W-:Y:S01]  /*aea0*/  HMMA.16816.F32 R16, R12.reuse, R24, R16 ;  /* 0x000000180c10723c */ /* 0x042fe20000001810 */
[----:B------:R-:W-:Y:S04]  /*aeb0*/  MOVM.16.MT88 R28, R31 ;  /* 0x000000001f1c723a */ /* 0x000fe80000000000 */
[----:B------:R-:W0:Y:S04]  /*aec0*/  MOVM.16.MT88 R29, R36 ;  /* 0x00000000241d723a */ /* 0x000e280000000000 */
[----:B---3--:R-:W-:Y:S04]  /*aed0*/  MOVM.16.MT88 R24, R37 ;  /* 0x000000002518723a */ /* 0x008fe80000000000 */
[----:B----4-:R-:W1:Y:S01]  /*aee0*/  MOVM.16.MT88 R25, R38 ;  /* 0x000000002619723a */ /* 0x010e620000000000 */
[C---:B0-----:R-:W-:Y:S03]  /*aef0*/  HMMA.16816.F32 R20, R12.reuse, R28, R20 ;  /* 0x0000001c0c14723c */ /* 0x041fe60000001814 */
[----:B------:R-:W2:Y:S04]  /*af00*/  LDG.E R28, desc[UR10][R34.64+0x174020] ;  /* 0x1740200a221c7981 */ /* 0x000ea8000c1e1900 */
[----:B------:R-:W3:Y:S01]  /*af10*/  LDG.E R29, desc[UR10][R34.64+0x17a020] ;  /* 0x17a0200a221d7981 */ /* 0x000ee2000c1e1900 */
[C---:B-1----:R-:W-:Y:S03]  /*af20*/  HMMA.16816.F32 R16, R12.reuse, R24, R16 ;  /* 0x000000180c10723c */ /* 0x042fe60000001810 */
[----:B------:R-:W4:Y:S04]  /*af30*/  LDG.E R24, desc[UR10][R34.64+0x174030] ;  /* 0x1740300a22187981 */ /* 0x000f28000c1e1900 */
[----:B------:R-:W5:Y:S04]  /*af40*/  LDG.E R25, desc[UR10][R34.64+0x17a030] ;  /* 0x17a0300a22197981 */ /* 0x000f68000c1e1900 */
[----:B--2---:R-:W-:Y:S04]  /*af50*/  MOVM.16.MT88 R28, R28 ;  /* 0x000000001c1c723a */ /* 0x004fe80000000000 */
[----:B---3--:R-:W0:Y:S04]  /*af60*/  MOVM.16.MT88 R29, R29 ;  /* 0x000000001d1d723a */ /* 0x008e280000000000 */
[----:B----4-:R-:W-:Y:S04]  /*af70*/  MOVM.16.MT88 R24, R24 ;  /* 0x000000001818723a */ /* 0x010fe80000000000 */
[----:B-----5:R-:W1:Y:S01]  /*af80*/  MOVM.16.MT88 R25, R25 ;  /* 0x000000001919723a */ /* 0x020e620000000000 */
[C---:B0-----:R-:W-:Y:S08]  /*af90*/  HMMA.16816.F32 R20, R12.reuse, R28, R20 ;  /* 0x0000001c0c14723c */ /* 0x041ff00000001814 */
[----:B-1----:R-:W-:Y:S11]  /*afa0*/  HMMA.16816.F32 R16, R12, R24, R16 ;  /* 0x000000180c10723c */ /* 0x002ff60000001810 */
[----:B------:R-:W-:Y:S04]  /*afb0*/  STG.E.64 desc[UR10][R32.64+0x40], R20 ;  /* 0x0000401420007986 */ /* 0x000fe8000c101b0a */
[----:B------:R-:W-:Y:S04]  /*afc0*/  STG.E.64 desc[UR10][R32.64+0xc040], R22 ;  /* 0x00c0401620007986 */ /* 0x000fe8000c101b0a */
        /* <DEDUP_REMOVED lines=15> */
[----:B---3--:R-:W1:Y:S04]  /*b0c0*/  MOVM.16.MT88 R23, R40 ;  /* 0x000000002817723a */ /* 0x008e680000000000 */
[----:B----4-:R2:W-:Y:S04]  /*b0d0*/  MOVM.16.MT88 R20, R41 ;  /* 0x000000002914723a */ /* 0x0105e80000000000 */
[----:B-----5:R-:W3:Y:S04]  /*b0e0*/  MOVM.16.MT88 R21, R42 ;  /* 0x000000002a15723a */ /* 0x020ee80000000000 */
[----:B0-----:R-:W4:Y:S04]  /*b0f0*/  LDG.E R39, desc[UR10][R34.64+0x24040] ;  /* 0x0240400a22277981 */ /* 0x001f28000c1e1900 */
[----:B--2---:R-:W2:Y:S04]  /*b100*/  LDG.E R41, desc[UR10][R34.64+0x2a040] ;  /* 0x02a0400a22297981 */ /* 0x004ea8000c1e1900 */
[----:B------:R-:W5:Y:S01]  /*b110*/  LDG.E R40, desc[UR10][R34.64+0x42040] ;  /* 0x0420400a22287981 */ /* 0x000f62000c1e1900 */
[C---:B-1----:R-:W-:Y:S03]  /*b120*/  HMMA.16816.F32 R16, R8.reuse, R22, RZ ;  /* 0x000000160810723c */ /* 0x042fe600000018ff */
[----:B------:R-:W-:Y:S04]  /*b130*/  MOVM.16.MT88 R22, R38 ;  /* 0x000000002616723a */ /* 0x000fe80000000000 */
[----:B------:R0:W1:Y:S01]  /*b140*/  MOVM.16.MT88 R23, R28 ;  /* 0x000000001c17723a */ /* 0x0000620000000000 */
[----:B---3--:R-:W-:Y:S03]  /*b150*/  HMMA.16816.F32 R8, R8, R20, RZ ;  /* 0x000000140808723c */ /* 0x008fe600000018ff */
[----:B------:R3:W-:Y:S04]  /*b160*/  MOVM.16.MT88 R21, R36 ;  /* 0x000000002415723a */ /* 0x0007e80000000000 */
[----:B0-----:R-:W5:Y:S04]  /*b170*/  LDG.E R28, desc[UR10][R34.64+0x2a050] ;  /* 0x02a0500a221c7981 */ /* 0x001f68000c1e1900 */
[----:B---3--:R-:W3:Y:S04]  /*b180*/  LDG.E R36, desc[UR10][R34.64+0x30040] ;  /* 0x0300400a22247981 */ /* 0x008ee8000c1e1900 */
[----:B------:R-:W3:Y:S01]  /*b190*/  LDG.E R38, desc[UR10][R34.64+0x24050] ;  /* 0x0240500a22267981 */ /* 0x000ee2000c1e1900 */
[C---:B-1----:R-:W-:Y:S03]  /*b1a0*/  HMMA.16816.F32 R16, R12.reuse, R22, R16 ;  /* 0x000000160c10723c */ /* 0x042fe60000001810 */
[----:B------:R0:W-:Y:S04]  /*b1b0*/  MOVM.16.MT88 R22, R31 ;  /* 0x000000001f16723a */ /* 0x0001e80000000000 */
[----:B0-----:R-:W3:Y:S04]  /*b1c0*/  LDG.E R31, desc[UR10][R34.64+0x36040] ;  /* 0x0360400a221f7981 */ /* 0x001ee8000c1e1900 */
[----:B------:R0:W1:Y:S04]  /*b1d0*/  MOVM.16.MT88 R20, R37 ;  /* 0x000000002514723a */ /* 0x0000680000000000 */
[----:B------:R0:W1:Y:S04]  /*b1e0*/  MOVM.16.MT88 R23, R29 ;  /* 0x000000001d17723a */ /* 0x0000680000000000 */
[----:B0-----:R-:W3:Y:S04]  /*b1f0*/  LDG.E R37, desc[UR10][R34.64+0x3c040] ;  /* 0x03c0400a22257981 */ /* 0x001ee8000c1e1900 */
[----:B------:R-:W3:Y:S01]  /*b200*/  LDG.E R29, desc[UR10][R34.64+0x30050] ;  /* 0x0300500a221d7981 */ /* 0x000ee2000c1e1900 */
[C---:B-1----:R-:W-:Y:S03]  /*b210*/  HMMA.16816.F32 R8, R12.reuse, R20, R8 ;  /* 0x000000140c08723c */ /* 0x042fe60000001808 */
[----:B------:R0:W-:Y:S04]  /*b220*/  MOVM.16.MT88 R20, R25 ;  /* 0x000000001914723a */ /* 0x0001e80000000000 */
[----:B0-----:R-:W3:Y:S01]  /*b230*/  LDG.E R25, desc[UR10][R34.64+0x36050] ;  /* 0x0360500a22197981 */ /* 0x001ee2000c1e1900 */
[C---:B------:R-:W-:Y:S03]  /*b240*/  HMMA.16816.F32 R16, R12.reuse, R22, R16 ;  /* 0x000000160c10723c */ /* 0x040fe60000001810 */
[----:B------:R0:W1:Y:S04]  /*b250*/  MOVM.16.MT88 R21, R24 ;  /* 0x000000001815723a */ /* 0x0000680000000000 */
[----:B0-----:R-:W3:Y:S05]  /*b260*/  LDG.E R24, desc[UR10][R34.64+0x42050] ;  /* 0x0420500a22187981 */ /* 0x001eea000c1e1900 */
[C---:B-1----:R-:W-:Y:S01]  /*b270*/  HMMA.16816.F32 R8, R12.reuse, R20, R8 ;  /* 0x000000140c08723c */ /* 0x042fe20000001808 */
[----:B----4-:R0:W-:Y:S04]  /*b280*/  MOVM.16.MT88 R22, R39 ;  /* 0x000000002716723a */ /* 0x0101e80000000000 */
[----:B--2---:R1:W2:Y:S04]  /*b290*/  MOVM.16.MT88 R23, R41 ;  /* 0x000000002917723a */ /* 0x0042a80000000000 */
[----:B0-----:R-:W4:Y:S04]  /*b2a0*/  LDG.E R39, desc[UR10][R34.64+0x3c050] ;  /* 0x03c0500a22277981 */ /* 0x001f28000c1e1900 */
[----:B-1----:R-:W4:Y:S04]  /*b2b0*/  LDG.E R41, desc[UR10][R34.64+0x5a040] ;  /* 0x05a0400a22297981 */ /* 0x002f28000c1e1900 */
[----:B-----5:R0:W-:Y:S01]  /*b2c0*/  MOVM.16.MT88 R21, R28 ;  /* 0x000000001c15723a */ /* 0x0201e20000000000 */
[C---:B--2---:R-:W-:Y:S03]  /*b2d0*/  HMMA.16816.F32 R16, R12.reuse, R22, R16 ;  /* 0x000000160c10723c */ /* 0x044fe60000001810 */
[----:B---3--:R1:W-:Y:S04]  /*b2e0*/  MOVM.16.MT88 R22, R36 ;  /* 0x000000002416723a */ /* 0x0083e80000000000 */
[----:B0-----:R-:W2:Y:S04]  /*b2f0*/  LDG.E R28, desc[UR10][R34.64+0x48040] ;  /* 0x0480400a221c7981 */ /* 0x001ea8000c1e1900 */
[----:B-1----:R-:W3:Y:S04]  /*b300*/  LDG.E R36, desc[UR10][R34.64+0x4e040] ;  /* 0x04e0400a22247981 */ /* 0x002ee8000c1e1900 */
[----:B------:R0:W1:Y:S04]  /*b310*/  MOVM.16.MT88 R20, R38 ;  /* 0x000000002614723a */ /* 0x0000680000000000 */
[----:B0-----:R-:W5:Y:S04]  /*b320*/  LDG.E R38, desc[UR10][R34.64+0x54040] ;  /* 0x0540400a22267981 */ /* 0x001f68000c1e1900 */
[----:B------:R0:W1:Y:S04]  /*b330*/  MOVM.16.MT88 R23, R31 ;  /* 0x000000001f17723a */ /* 0x0000680000000000 */
[----:B0-----:R-:W5:Y:S01]  /*b340*/  LDG.E R31, desc[UR10][R34.64+0x48050] ;  /* 0x0480500a221f7981 */ /* 0x001f62000c1e1900 */
[C---:B-1----:R-:W-:Y:S03]  /*b350*/  HMMA.16816.F32 R8, R12.reuse, R20, R8 ;  /* 0x000000140c08723c */ /* 0x042fe60000001808 */
[----:B------:R0:W-:Y:S04]  /*b360*/  MOVM.16.MT88 R20, R29 ;  /* 0x000000001d14723a */ /* 0x0001e80000000000 */
[----:B0-----:R-:W5:Y:S04]  /*b370*/  LDG.E R29, desc[UR10][R34.64+0x4e050] ;  /* 0x04e0500a221d7981 */ /* 0x001f68000c1e1900 */
[----:B------:R0:W1:Y:S04]  /*b380*/  MOVM.16.MT88 R21, R25 ;  /* 0x000000001915723a */ /* 0x0000680000000000 */
[----:B0-----:R-:W5:Y:S01]  /*b390*/  LDG.E R25, desc[UR10][R34.64+0x5a050] ;  /* 0x05a0500a22197981 */ /* 0x001f62000c1e1900 */
[C---:B------:R-:W-:Y:S03]  /*b3a0*/  HMMA.16816.F32 R16, R12.reuse, R22, R16 ;  /* 0x000000160c10723c */ /* 0x040fe60000001810 */
[----:B------:R0:W-:Y:S04]  /*b3b0*/  MOVM.16.MT88 R22, R37 ;  /* 0x000000002516723a */ /* 0x0001e80000000000 */
[----:B------:R1:W1:Y:S04]  /*b3c0*/  MOVM.16.MT88 R23, R40 ;  /* 0x000000002817723a */ /* 0x0002680000000000 */
[----:B0-----:R-:W5:Y:S01]  /*b3d0*/  LDG.E R37, desc[UR10][R34.64+0x54050] ;  /* 0x0540500a22257981 */ /* 0x001f62000c1e1900 */
[C---:B-1----:R-:W-:Y:S03]  /*b3e0*/  HMMA.16816.F32 R8, R12.reuse, R20, R8 ;  /* 0x000000140c08723c */ /* 0x042fe60000001808 */
[----:B------:R0:W-:Y:S04]  /*b3f0*/  MOVM.16.MT88 R21, R24 ;  /* 0x000000001815723a */ /* 0x0001e80000000000 */
[----:B------:R-:W5:Y:S04]  /*b400*/  LDG.E R40, desc[UR10][R34.64+0x72040] ;  /* 0x0720400a22287981 */ /* 0x000f68000c1e1900 */
[----:B0-----:R-:W5:Y:S01]  /*b410*/  LDG.E R24, desc[UR10][R34.64+0x60040] ;  /* 0x0600400a22187981 */ /* 0x001f62000c1e1900 */
[C---:B------:R-:W-:Y:S03]  /*b420*/  HMMA.16816.F32 R16, R12.reuse, R22, R16 ;  /* 0x000000160c10723c */ /* 0x040fe60000001810 */
[----:B----4-:R0:W1:Y:S04]  /*b430*/  MOVM.16.MT88 R20, R39 ;  /* 0x000000002714723a */ /* 0x0100680000000000 */
[----:B0-----:R-:W4:Y:S04]  /*b440*/  LDG.E R39, desc[UR10][R34.64+0x6c040] ;  /* 0x06c0400a22277981 */ /* 0x001f28000c1e1900 */
[----:B--2---:R0:W-:Y:S04]  /*b450*/  MOVM.16.MT88 R22, R28 ;  /* 0x000000001c16723a */ /* 0x0041e80000000000 */
[----:B---3--:R2:W-:Y:S04]  /*b460*/  MOVM.16.MT88 R23, R36 ;  /* 0x000000002417723a */ /* 0x0085e80000000000 */
[----:B0-----:R-:W3:Y:S04]  /*b470*/  LDG.E R28, desc[UR10][R34.64+0x66040] ;  /* 0x0660400a221c7981 */ /* 0x001ee8000c1e1900 */
[----:B--2---:R-:W2:Y:S01]  /*b480*/  LDG.E R36, desc[UR10][R34.64+0x60050] ;  /* 0x0600500a22247981 */ /* 0x004ea2000c1e1900 */
[C---:B-1----:R-:W-:Y:S03]  /*b490*/  HMMA.16816.F32 R8, R12.reuse, R20, R8 ;  /* 0x000000140c08723c */ /* 0x042fe60000001808 */
[----:B-----5:R0:W-:Y:S04]  /*b4a0*/  MOVM.16.MT88 R20, R31 ;  /* 0x000000001f14723a */ /* 0x0201e80000000000 */
[----:B0-----:R-:W5:Y:S04]  /*b4b0*/  LDG.E R31, desc[UR10][R34.64+0x66050] ;  /* 0x0660500a221f7981 */ /* 0x001f68000c1e1900 */
[----:B------:R0:W1:Y:S04]  /*b4c0*/  MOVM.16.MT88 R21, R29 ;  /* 0x000000001d15723a */ /* 0x0000680000000000 */
[----:B0-----:R-:W4:Y:S05]  /*b4d0*/  LDG.E R29, desc[UR10][R34.64+0x72050] ;  /* 0x0720500a221d7981 */ /* 0x001f2a000c1e1900 */
[C---:B-1----:R-:W-:Y:S01]  /*b4e0*/  HMMA.16816.F32 R8, R12.reuse, R20, R8 ;  /* 0x000000140c08723c */ /* 0x042fe20000001808 */
[----:B------:R0:W-:Y:S04]  /*b4f0*/  MOVM.16.MT88 R21, R25 ;  /* 0x000000001915723a */ /* 0x0001e80000000000 */
[----:B0-----:R-:W4:Y:S03]  /*b500*/  LDG.E R25, desc[UR10][R34.64+0x78040] ;  /* 0x0780400a22197981 */ /* 0x001f26000c1e1900 */
[C---:B------:R-:W-:Y:S01]  /*b510*/  HMMA.16816.F32 R16, R12.reuse, R22, R16 ;  /* 0x000000160c10723c */ /* 0x040fe20000001810 */
[----:B------:R0:W-:Y:S04]  /*b520*/  MOVM.16.MT88 R22, R38 ;  /* 0x000000002616723a */ /* 0x0001e80000000000 */
[----:B------:R-:W1:Y:S04]  /*b530*/  MOVM.16.MT88 R23, R41 ;  /* 0x000000002917723a */ /* 0x000e680000000000 */
[----:B------:R0:W1:Y:S04]  /*b540*/  MOVM.16.MT88 R20, R37 ;  /* 0x000000002514723a */ /* 0x0000680000000000 */
[----:B0-----:R-:W4:Y:S04]  /*b550*/  LDG.E R38, desc[UR10][R34.64+0x6c050] ;  /* 0x06c0500a22267981 */ /* 0x001f28000c1e1900 */
[----:B------:R-:W4:Y:S04]  /*b560*/  LDG.E R37, desc[UR10][R34.64+0x84040] ;  /* 0x0840400a22257981 */ /* 0x000f28000c1e1900 */
[----:B------:R-:W4:Y:S01]  /*b570*/  LDG.E R41, desc[UR10][R34.64+0x8a040] ;  /* 0x08a0400a22297981 */ /* 0x000f22000c1e1900 */
[C---:B-1----:R-:W-:Y:S03]  /*b580*/  HMMA.16816.F32 R16, R12.reuse, R22, R16 ;  /* 0x000000160c10723c */ /* 0x042fe60000001810 */
[----:B------:R0:W-:Y:S04]  /*b590*/  MOVM.16.MT88 R22, R24 ;  /* 0x000000001816723a */ /* 0x0001e80000000000 */
[----:B0-----:R-:W4:Y:S01]  /*b5a0*/  LDG.E R24, desc[UR10][R34.64+0x7e040] ;  /* 0x07e0400a22187981 */ /* 0x001f22000c1e1900 */
[C---:B------:R-:W-:Y:S03]  /*b5b0*/  HMMA.16816.F32 R8, R12.reuse, R20, R8 ;  /* 0x000000140c08723c */ /* 0x040fe60000001808 */
[----:B---3--:R0:W1:Y:S04]  /*b5c0*/  MOVM.16.MT88 R23, R28 ;  /* 0x000000001c17723a */ /* 0x0080680000000000 */
[----:B--2---:R2:W-:Y:S04]  /*b5d0*/  MOVM.16.MT88 R20, R36 ;  /* 0x000000002414723a */ /* 0x0045e80000000000 */
[----:B0-----:R-:W3:Y:S04]  /*b5e0*/  LDG.E R28, desc[UR10][R34.64+0x78050] ;  /* 0x0780500a221c7981 */ /* 0x001ee8000c1e1900 */
[----:B--2---:R-:W2:Y:S04]  /*b5f0*/  LDG.E R36, desc[UR10][R34.64+0x7e050] ;  /* 0x07e0500a22247981 */ /* 0x004ea8000c1e1900 */
[----:B-----5:R0:W5:Y:S04]  /*b600*/  MOVM.16.MT88 R21, R31 ;  /* 0x000000001f15723a */ /* 0x0201680000000000 */
[----:B0-----:R-:W2:Y:S01]  /*b610*/  LDG.E R31, desc[UR10][R34.64+0x8a050] ;  /* 0x08a0500a221f7981 */ /* 0x001ea2000c1e1900 */
[C---:B-1----:R-:W-:Y:S03]  /*b620*/  HMMA.16816.F32 R16, R12.reuse, R22, R16 ;  /* 0x000000160c10723c */ /* 0x042fe60000001810 */
[----:B----4-:R0:W-:Y:S04]  /*b630*/  MOVM.16.MT88 R22, R39 ;  /* 0x000000002716723a */ /* 0x0101e80000000000 */
[----:B------:R1:W4:Y:S04]  /*b640*/  MOVM.16.MT88 R23, R40 ;  /* 0x000000002817723a */ /* 0x0003280000000000 */
[----:B0-----:R-:W2:Y:S01]  /*b650*/  LDG.E R39, desc[UR10][R34.64+0x84050] ;  /* 0x0840500a22277981 */ /* 0x001ea2000c1e1900 */
[C---:B-----5:R-:W-:Y:S03]  /*b660*/  HMMA.16816.F32 R8, R12.reuse, R20, R8 ;  /* 0x000000140c08723c */ /* 0x060fe60000001808 */
[----:B------:R0:W-:Y:S04]  /*b670*/  MOVM.16.MT88 R21, R29 ;  /* 0x000000001d15723a */ /* 0x0001e80000000000 */
[----:B-1----:R-:W5:Y:S04]  /*b680*/  LDG.E R40, desc[UR10][R34.64+0xa2040] ;  /* 0x0a20400a22287981 */ /* 0x002f68000c1e1900 */
[----:B0-----:R-:W5:Y:S01]  /*b690*/  LDG.E R29, desc[UR10][R34.64+0x90040] ;  /* 0x0900400a221d7981 */ /* 0x001f62000c1e1900 */
[C---:B----4-:R-:W-:Y:S03]  /*b6a0*/  HMMA.16816.F32 R16, R12.reuse, R22, R16 ;  /* 0x000000160c10723c */ /* 0x050fe60000001810 */
[----:B------:R0:W-:Y:S04]  /*b6b0*/  MOVM.16.MT88 R22, R25 ;  /* 0x000000001916723a */ /* 0x0001e80000000000 */
[----:B0-----:R-:W4:Y:S04]  /*b6c0*/  LDG.E R25, desc[UR10][R34.64+0x96040] ;  /* 0x0960400a22197981 */ /* 0x001f28000c1e1900 */
[----:B------:R0:W1:Y:S04]  /*b6d0*/  MOVM.16.MT88 R20, R38 ;  /* 0x000000002614723a */ /* 0x0000680000000000 */
[----:B0-----:R-:W4:Y:S04]  /*b6e0*/  LDG.E R38, desc[UR10][R34.64+0x9c040] ;  /* 0x09c0400a22267981 */ /* 0x001f28000c1e1900 */
[----:B------:R0:W0:Y:S01]  /*b6f0*/  MOVM.16.MT88 R23, R24 ;  /* 0x000000001817723a */ /* 0x0000220000000000 */
[C---:B-1----:R-:W-:Y:S03]  /*b700*/  HMMA.16816.F32 R8, R12.reuse, R20, R8 ;  /* 0x000000140c08723c */ /* 0x042fe60000001808 */
[----:B0-----:R-:W4:Y:S05]  /*b710*/  LDG.E R24, desc[UR10][R34.64+0x90050] ;  /* 0x0900500a22187981 */ /* 0x001f2a000c1e1900 */
[C---:B------:R-:W-:Y:S01]  /*b720*/  HMMA.16816.F32 R16, R12.reuse, R22, R16 ;  /* 0x000000160c10723c */ /* 0x040fe20000001810 */
[----:B------:R0:W-:Y:S04]  /*b730*/  MOVM.16.MT88 R22, R37 ;  /* 0x000000002516723a */ /* 0x0001e80000000000 */
[----:B------:R1:W1:Y:S04]  /*b740*/  MOVM.16.MT88 R23, R41 ;  /* 0x000000002917723a */ /* 0x0002680000000000 */
[----:B0-----:R-:W4:Y:S04]  /*b750*/  LDG.E R37, desc[UR10][R34.64+0x9c050] ;  /* 0x09c0500a22257981 */ /* 0x001f28000c1e1900 */
[----:B-1----:R-:W4:Y:S07]  /*b760*/  LDG.E R41, desc[UR10][R34.64+0xba040] ;  /* 0x0ba0400a22297981 */ /* 0x002f2e000c1e1900 */
[C---:B------:R-:W-:Y:S01]  /*b770*/  HMMA.16816.F32 R16, R12.reuse, R22, R16 ;  /* 0x000000160c10723c */ /* 0x040fe20000001810 */
[----:B---3--:R0:W-:Y:S04]  /*b780*/  MOVM.16.MT88 R20, R28 ;  /* 0x000000001c14723a */ /* 0x0081e80000000000 */
[----:B--2---:R1:W2:Y:S04]  /*b790*/  MOVM.16.MT88 R21, R36 ;  /* 0x000000002415723a */ /* 0x0042a80000000000 */
[----:B0-----:R-:W3:Y:S04]  /*b7a0*/  LDG.E R28, desc[UR10][R34.64+0x96050] ;  /* 0x0960500a221c7981 */ /* 0x001ee8000c1e1900 */
[----:B-1----:R-:W3:Y:S01]  /*b7b0*/  LDG.E R36, desc[UR10][R34.64+0xa2050] ;  /* 0x0a20500a22247981 */ /* 0x002ee2000c1e1900 */
[C---:B--2---:R-:W-:Y:S03]  /*b7c0*/  HMMA.16816.F32 R8, R12.reuse, R20, R8 ;  /* 0x000000140c08723c */ /* 0x044fe60000001808 */
[----:B------:R0:W-:Y:S04]  /*b7d0*/  MOVM.16.MT88 R21, R31 ;  /* 0x000000001f15723a */ /* 0x0001e80000000000 */
[----:B0-----:R-:W2:Y:S04]  /*b7e0*/  LDG.E R31, desc[UR10][R34.64+0xa8040] ;  /* 0x0a80400a221f7981 */ /* 0x001ea8000c1e1900 */
[----:B-----5:R0:W-:Y:S04]  /*b7f0*/  MOVM.16.MT88 R22, R29 ;  /* 0x000000001d16723a */ /* 0x0201e80000000000 */
[----:B0-----:R-:W5:Y:S04]  /*b800*/  LDG.E R29, desc[UR10][R34.64+0xae040] ;  /* 0x0ae0400a221d7981 */ /* 0x001f68000c1e1900 */
[----:B----4-:R0:W1:Y:S04]  /*b810*/  MOVM.16.MT88 R23, R25 ;  /* 0x000000001917723a */ /* 0x0100680000000000 */
[----:B0-----:R-:W4:Y:S04]  /*b820*/  LDG.E R25, desc[UR10][R34.64+0xa8050] ;  /* 0x0a80500a22197981 */ /* 0x001f28000c1e1900 */
[----:B------:R0:W1:Y:S04]  /*b830*/  MOVM.16.MT88 R20, R39 ;  /* 0x000000002714723a */ /* 0x0000680000000000 */
[----:B0-----:R-:W4:Y:S01]  /*b840*/  LDG.E R39, desc[UR10][R34.64+0xb4040] ;  /* 0x0b40400a22277981 */ /* 0x001f22000c1e1900 */
[C---:B-1----:R-:W-:Y:S03]  /*b850*/  HMMA.16816.F32 R16, R12.reuse, R22, R16 ;  /* 0x000000160c10723c */ /* 0x042fe60000001810 */
[----:B------:R0:W-:Y:S04]  /*b860*/  MOVM.16.MT88 R22, R38 ;  /* 0x000000002616723a */ /* 0x0001e80000000000 */
[----:B------:R1:W1:Y:S04]  /*b870*/  MOVM.16.MT88 R23, R40 ;  /* 0x000000002817723a */ /* 0x0002680000000000 */
[----:B0-----:R-:W4:Y:S01]  /*b880*/  LDG.E R38, desc[UR10][R34.64+0xb4050] ;  /* 0x0b40500a22267981 */ /* 0x001f22000c1e1900 */
[C---:B------:R-:W-:Y:S03]  /*b890*/  HMMA.16816.F32 R8, R12.reuse, R20, R8 ;  /* 0x000000140c08723c */ /* 0x040fe60000001808 */
[----:B-1----:R-:W4:Y:S04]  /*b8a0*/  LDG.E R40, desc[UR10][R34.64+0xd2040] ;  /* 0x0d20400a22287981 */ /* 0x002f28000c1e1900 */
[----:B------:R0:W-:Y:S04]  /*b8b0*/  MOVM.16.MT88 R20, R24 ;  /* 0x000000001814723a */ /* 0x0001e80000000000 */
[----:B0-----:R-:W4:Y:S01]  /*b8c0*/  LDG.E R24, desc[UR10][R34.64+0xae050] ;  /* 0x0ae0500a22187981 */ /* 0x001f22000c1e1900 */
[C---:B------:R-:W-:Y:S03]  /*b8d0*/  HMMA.16816.F32 R16, R12.reuse, R22, R16 ;  /* 0x000000160c10723c */ /* 0x040fe60000001810 */
[----:B---3--:R0:W1:Y:S04]  /*b8e0*/  MOVM.16.MT88 R21, R28 ;  /* 0x000000001c15723a */ /* 0x0080680000000000 */
[----:B0-----:R-:W3:Y:S01]  /*b8f0*/  LDG.E R28, desc[UR10][R34.64+0xba050] ;  /* 0x0ba0500a221c7981 */ /* 0x001ee2000c1e1900 */
[C---:B-1----:R-:W-:Y:S03]  /*b900*/  HMMA.16816.F32 R8, R12.reuse, R20, R8 ;  /* 0x000000140c08723c */ /* 0x042fe60000001808 */
[----:B------:R0:W-:Y:S04]  /*b910*/  MOVM.16.MT88 R21, R36 ;  /* 0x000000002415723a */ /* 0x0001e80000000000 */
[----:B--2---:R1:W-:Y:S04]  /*b920*/  MOVM.16.MT88 R22, R31 ;  /* 0x000000001f16723a */ /* 0x0043e80000000000 */
[----:B0-----:R-:W2:Y:S04]  /*b930*/  LDG.E R36, desc[UR10][R34.64+0xc0040] ;  /* 0x0c00400a22247981 */ /* 0x001ea8000c1e1900 */
[----:B-1----:R-:W2:Y:S04]  /*b940*/  LDG.E R31, desc[UR10][R34.64+0xc6040] ;  /* 0x0c60400a221f7981 */ /* 0x002ea8000c1e1900 */
[----:B------:R0:W1:Y:S04]  /*b950*/  MOVM.16.MT88 R20, R37 ;  /* 0x000000002514723a */ /* 0x0000680000000000 */
[----:B0-----:R-:W2:Y:S04]  /*b960*/  LDG.E R37, desc[UR10][R34.64+0xcc040] ;  /* 0x0cc0400a22257981 */ /* 0x001ea8000c1e1900 */
[----:B-----5:R0:W5:Y:S04]  /*b970*/  MOVM.16.MT88 R23, R29 ;  /* 0x000000001d17723a */ /* 0x0201680000000000 */
[----:B0-----:R-:W2:Y:S01]  /*b980*/  LDG.E R29, desc[UR10][R34.64+0xc0050] ;  /* 0x0c00500a221d7981 */ /* 0x001ea2000c1e1900 */
[C---:B-1----:R-:W-:Y:S03]  /*b990*/  HMMA.16816.F32 R8, R12.reuse, R20, R8 ;  /* 0x000000140c08723c */ /* 0x042fe60000001808 */
[----:B----4-:R0:W-:Y:S04]  /*b9a0*/  MOVM.16.MT88 R20, R25 ;  /* 0x000000001914723a */ /* 0x0101e80000000000 */
[----:B0-----:R-:W4:Y:S01]  /*b9b0*/  LDG.E R25, desc[UR10][R34.64+0xc6050] ;  /* 0x0c60500a22197981 */ /* 0x001f22000c1e1900 */
[C---:B-----5:R-:W-:Y:S03]  /*b9c0*/  HMMA.16816.F32 R16, R12.reuse, R22, R16 ;  /* 0x000000160c10723c */ /* 0x060fe60000001810 */
[----:B------:R0:W-:Y:S04]  /*b9d0*/  MOVM.16.MT88 R22, R39 ;  /* 0x000000002716723a */ /* 0x0001e80000000000 */
[----:B------:R1:W5:Y:S04]  /*b9e0*/  MOVM.16.MT88 R23, R41 ;  /* 0x000000002917723a */ /* 0x0003680000000000 */
[----:B0-----:R-:W4:Y:S04]  /*b9f0*/  LDG.E R39, desc[UR10][R34.64+0xcc050] ;  /* 0x0cc0500a22277981 */ /* 0x001f28000c1e1900 */
[----:B-1----:R-:W4:Y:S04]  /*ba00*/  LDG.E R41, desc[UR10][R34.64+0xea040] ;  /* 0x0ea0400a22297981 */ /* 0x002f28000c1e1900 */
[----:B------:R0:W1:Y:S04]  /*ba10*/  MOVM.16.MT88 R21, R24 ;  /* 0x000000001815723a */ /* 0x0000680000000000 */
[----:B0-----:R-:W4:Y:S01]  /*ba20*/  LDG.E R24, desc[UR10][R34.64+0xd2050] ;  /* 0x0d20500a22187981 */ /* 0x001f22000c1e1900 */
[C---:B-----5:R-:W-:Y:S08]  /*ba30*/  HMMA.16816.F32 R16, R12.reuse, R22, R16 ;  /* 0x000000160c10723c */ /* 0x060ff00000001810 */
[C---:B-1----:R-:W-:Y:S01]  /*ba40*/  HMMA.16816.F32 R8, R12.reuse, R20, R8 ;  /* 0x000000140c08723c */ /* 0x042fe20000001808 */
[----:B------:R0:W-:Y:S04]  /*ba50*/  MOVM.16.MT88 R20, R38 ;  /* 0x000000002614723a */ /* 0x0001e80000000000 */
[----:B0-----:R-:W5:Y:S04]  /*ba60*/  LDG.E R38, desc[UR10][R34.64+0xe4040] ;  /* 0x0e40400a22267981 */ /* 0x001f68000c1e1900 */
[----:B---3--:R0:W1:Y:S04]  /*ba70*/  MOVM.16.MT88 R21, R28 ;  /* 0x000000001c15723a */ /* 0x0080680000000000 */
[----:B0-----:R-:W3:Y:S04]  /*ba80*/  LDG.E R28, desc[UR10][R34.64+0xd8040] ;  /* 0x0d80400a221c7981 */ /* 0x001ee8000c1e1900 */
[----:B--2---:R0:W-:Y:S04]  /*ba90*/  MOVM.16.MT88 R22, R36 ;  /* 0x000000002416723a */ /* 0x0041e80000000000 */
[----:B------:R2:W4:Y:S04]  /*baa0*/  MOVM.16.MT88 R23, R31 ;  /* 0x000000001f17723a */ /* 0x0005280000000000 */
[----:B0-----:R-:W5:Y:S04]  /*bab0*/  LDG.E R36, desc[UR10][R34.64+0xde040] ;  /* 0x0de0400a22247981 */ /* 0x001f68000c1e1900 */
[----:B--2---:R-:W2:Y:S01]  /*bac0*/  LDG.E R31, desc[UR10][R34.64+0xd8050] ;  /* 0x0d80500a221f7981 */ /* 0x004ea2000c1e1900 */
[C---:B-1----:R-:W-:Y:S03]  /*bad0*/  HMMA.16816.F32 R8, R12.reuse, R20, R8 ;  /* 0x000000140c08723c */ /* 0x042fe60000001808 */
[----:B------:R0:W-:Y:S04]  /*bae0*/  MOVM.16.MT88 R20, R29 ;  /* 0x000000001d14723a */ /* 0x0001e80000000000 */
[----:B0-----:R-:W2:Y:S04]  /*baf0*/  LDG.E R29, desc[UR10][R34.64+0xde050] ;  /* 0x0de0500a221d7981 */ /* 0x001ea8000c1e1900 */
[----:B----4-:R0:W1:Y:S04]  /*bb00*/  MOVM.16.MT88 R21, R25 ;  /* 0x000000001915723a */ /* 0x0100680000000000 */
[----:B0-----:R-:W4:Y:S01]  /*bb10*/  LDG.E R25, desc[UR10][R34.64+0xea050] ;  /* 0x0ea0500a22197981 */ /* 0x001f22000c1e1900 */
[C---:B------:R-:W-:Y:S03]  /*bb20*/  HMMA.16816.F32 R16, R12.reuse, R22, R16 ;  /* 0x000000160c10723c */ /* 0x040fe60000001810 */
[----:B------:R0:W-:Y:S04]  /*bb30*/  MOVM.16.MT88 R22, R37 ;  /* 0x000000002516723a */ /* 0x0001e80000000000 */
[----:B------:R1:W1:Y:S04]  /*bb40*/  MOVM.16.MT88 R23, R40 ;  /* 0x000000002817723a */ /* 0x0002680000000000 */
[----:B0-----:R-:W4:Y:S01]  /*bb50*/  LDG.E R37, desc[UR10][R34.64+0xe4050] ;  /* 0x0e40500a22257981 */ /* 0x001f22000c1e1900 */
[C---:B-1----:R-:W-:Y:S03]  /*bb60*/  HMMA.16816.F32 R8, R12.reuse, R20, R8 ;  /* 0x000000140c08723c */ /* 0x042fe60000001808 */
[----:B------:R0:W-:Y:S04]  /*bb70*/  MOVM.16.MT88 R20, R39 ;  /* 0x000000002714723a */ /* 0x0001e80000000000 */
[----:B------:R-:W4:Y:S04]  /*bb80*/  LDG.E R40, desc[UR10][R34.64+0xfc040] ;  /* 0x0fc0400a22287981 */ /* 0x000f28000c1e1900 */
[----:B0-----:R-:W4:Y:S04]  /*bb90*/  LDG.E R39, desc[UR10][R34.64+0x102040] ;  /* 0x1020400a22277981 */ /* 0x001f28000c1e1900 */
[----:B------:R0:W1:Y:S04]  /*bba0*/  MOVM.16.MT88 R21, R24 ;  /* 0x000000001815723a */ /* 0x0000680000000000 */
[----:B0-----:R-:W4:Y:S01]  /*bbb0*/  LDG.E R24, desc[UR10][R34.64+0xf0040] ;  /* 0x0f00400a22187981 */ /* 0x001f22000c1e1900 */
[C---:B------:R-:W-:Y:S08]  /*bbc0*/  HMMA.16816.F32 R16, R12.reuse, R22, R16 ;  /* 0x000000160c10723c */ /* 0x040ff00000001810 */
[C---:B-1----:R-:W-:Y:S01]  /*bbd0*/  HMMA.16816.F32 R8, R12.reuse, R20, R8 ;  /* 0x000000140c08723c */ /* 0x042fe20000001808 */
[----:B---3--:R0:W-:Y:S04]  /*bbe0*/  MOVM.16.MT88 R22, R28 ;  /* 0x000000001c16723a */ /* 0x0081e80000000000 */
[----:B0-----:R-:W3:Y:S04]  /*bbf0*/  LDG.E R28, desc[UR10][R34.64+0xf6040] ;  /* 0x0f60400a221c7981 */ /* 0x001ee8000c1e1900 */
[----:B-----5:R0:W-:Y:S04]  /*bc00*/  MOVM.16.MT88 R23, R36 ;  /* 0x000000002417723a */ /* 0x0201e80000000000 */
[----:B--2---:R1:W-:Y:S04]  /*bc10*/  MOVM.16.MT88 R20, R31 ;  /* 0x000000001f14723a */ /* 0x0043e80000000000 */
[----:B0-----:R-:W2:Y:S04]  /*bc20*/  LDG.E R36, desc[UR10][R34.64+0xf0050] ;  /* 0x0f00500a22247981 */ /* 0x001ea8000c1e1900 */
[----:B-1----:R-:W5:Y:S04]  /*bc30*/  LDG.E R31, desc[UR10][R34.64+0xf6050] ;  /* 0x0f60500a221f7981 */ /* 0x002f68000c1e1900 */
[----:B------:R0:W1:Y:S04]  /*bc40*/  MOVM.16.MT88 R21, R29 ;  /* 0x000000001d15723a */ /* 0x0000680000000000 */
[----:B0-----:R-:W5:Y:S01]  /*bc50*/  LDG.E R29, desc[UR10][R34.64+0x102050] ;  /* 0x1020500a221d7981 */ /* 0x001f62000c1e1900 */
[C---:B-1----:R-:W-:Y:S03]  /*bc60*/  HMMA.16816.F32 R8, R12.reuse, R20, R8 ;  /* 0x000000140c08723c */ /* 0x042fe60000001808 */
[----:B----4-:R0:W-:Y:S04]  /*bc70*/  MOVM.16.MT88 R21, R25 ;  /* 0x000000001915723a */ /* 0x0101e80000000000 */
[----:B0-----:R-:W4:Y:S01]  /*bc80*/  LDG.E R25, desc[UR10][R34.64+0x108040] ;  /* 0x1080400a22197981 */ /* 0x001f22000c1e1900 */
[C---:B------:R-:W-:Y:S03]  /*bc90*/  HMMA.16816.F32 R16, R12.reuse, R22, R16 ;  /* 0x000000160c10723c */ /* 0x040fe60000001810 */
[----:B------:R0:W-:Y:S04]  /*bca0*/  MOVM.16.MT88 R22, R38 ;  /* 0x000000002616723a */ /* 0x0001e80000000000 */
[----:B------:R1:W1:Y:S04]  /*bcb0*/  MOVM.16.MT88 R23, R41 ;  /* 0x000000002917723a */ /* 0x0002680000000000 */
[----:B0-----:R-:W4:Y:S04]  /*bcc0*/  LDG.E R38, desc[UR10][R34.64+0xfc050] ;  /* 0x0fc0500a22267981 */ /* 0x001f28000c1e1900 */
[----:B------:R0:W0:Y:S04]  /*bcd0*/  MOVM.16.MT88 R20, R37 ;  /* 0x000000002514723a */ /* 0x0000280000000000 */
[----:B-1----:R-:W4:Y:S04]  /*bce0*/  LDG.E R41, desc[UR10][R34.64+0x11a040] ;  /* 0x11a0400a22297981 */ /* 0x002f28000c1e1900 */
[----:B0-----:R-:W4:Y:S01]  /*bcf0*/  LDG.E R37, desc[UR10][R34.64+0x114040] ;  /* 0x1140400a22257981 */ /* 0x001f22000c1e1900 */
[C---:B------:R-:W-:Y:S03]  /*bd00*/  HMMA.16816.F32 R16, R12.reuse, R22, R16 ;  /* 0x000000160c10723c */ /* 0x040fe60000001810 */
[----:B------:R0:W-:Y:S04]  /*bd10*/  MOVM.16.MT88 R22, R24 ;  /* 0x000000001816723a */ /* 0x0001e80000000000 */
[----:B0-----:R-:W4:Y:S01]  /*bd20*/  LDG.E R24, desc[UR10][R34.64+0x10e040] ;  /* 0x10e0400a22187981 */ /* 0x001f22000c1e1900 */
[C---:B------:R-:W-:Y:S03]  /*bd30*/  HMMA.16816.F32 R8, R12.reuse, R20, R8 ;  /* 0x000000140c08723c */ /* 0x040fe60000001808 */
[----:B---3--:R0:W1:Y:S04]  /*bd40*/  MOVM.16.MT88 R23, R28 ;  /* 0x000000001c17723a */ /* 0x0080680000000000 */
[----:B0-----:R-:W3:Y:S04]  /*bd50*/  LDG.E R28, desc[UR10][R34.64+0x108050] ;  /* 0x1080500a221c7981 */ /* 0x001ee8000c1e1900 */
[----:B--2---:R0:W-:Y:S04]  /*bd60*/  MOVM.16.MT88 R20, R36 ;  /* 0x000000002414723a */ /* 0x0041e80000000000 */
[----:B-----5:R2:W5:Y:S01]  /*bd70*/  MOVM.16.MT88 R21, R31 ;  /* 0x000000001f15723a */ /* 0x0205620000000000 */
[C---:B-1----:R-:W-:Y:S03]  /*bd80*/  HMMA.16816.F32 R16, R12.reuse, R22, R16 ;  /* 0x000000160c10723c */ /* 0x042fe60000001810 */
[----:B------:R1:W-:Y:S04]  /*bd90*/  MOVM.16.MT88 R22, R40 ;  /* 0x000000002816723a */ /* 0x0003e80000000000 */
[----:B------:R5:W5:Y:S04]  /*bda0*/  MOVM.16.MT88 R23, R39 ;  /* 0x000000002717723a */ /* 0x000b680000000000 */
[----:B0-----:R-:W3:Y:S04]  /*bdb0*/  LDG.E R36, desc[UR10][R34.64+0x10e050] ;  /* 0x10e0500a22247981 */ /* 0x001ee8000c1e1900 */
[----:B--2---:R-:W2:Y:S04]  /*bdc0*/  LDG.E R31, desc[UR10][R34.64+0x11a050] ;  /* 0x11a0500a221f7981 */ /* 0x004ea8000c1e1900 */
[----:B-1----:R-:W2:Y:S01]  /*bdd0*/  LDG.E R40, desc[UR10][R34.64+0x114050] ;  /* 0x1140500a22287981 */ /* 0x002ea2000c1e1900 */
[C---:B-----5:R-:W-:Y:S03]  /*bde0*/  HMMA.16816.F32 R8, R12.reuse, R20, R8 ;  /* 0x000000140c08723c */ /* 0x060fe60000001808 */
[----:B------:R0:W-:Y:S04]  /*bdf0*/  MOVM.16.MT88 R21, R29 ;  /* 0x000000001d15723a */ /* 0x0001e80000000000 */
[----:B------:R-:W5:Y:S04]  /*be00*/  LDG.E R39, desc[UR10][R34.64+0x12c040] ;  /* 0x12c0400a22277981 */ /* 0x000f68000c1e1900 */
[----:B0-----:R-:W2:Y:S01]  /*be10*/  LDG.E R29, desc[UR10][R34.64+0x120040] ;  /* 0x1200400a221d7981 */ /* 0x001ea2000c1e1900 */
[C---:B------:R-:W-:Y:S03]  /*be20*/  HMMA.16816.F32 R16, R12.reuse, R22, R16 ;  /* 0x000000160c10723c */ /* 0x040fe60000001810 */
[----:B----4-:R0:W-:Y:S04]  /*be30*/  MOVM.16.MT88 R22, R25 ;  /* 0x000000001916723a */ /* 0x0101e80000000000 */
[----:B0-----:R-:W4:Y:S04]  /*be40*/  LDG.E R25, desc[UR10][R34.64+0x126040] ;  /* 0x1260400a22197981 */ /* 0x001f28000c1e1900 */
[----:B------:R0:W1:Y:S04]  /*be50*/  MOVM.16.MT88 R20, R38 ;  /* 0x000000002614723a */ /* 0x0000680000000000 */
[----:B0-----:R-:W5:Y:S04]  /*be60*/  LDG.E R38, desc[UR10][R34.64+0x132040] ;  /* 0x1320400a22267981 */ /* 0x001f68000c1e1900 */
[----:B------:R0:W1:Y:S04]  /*be70*/  MOVM.16.MT88 R23, R24 ;  /* 0x000000001817723a */ /* 0x0000680000000000 */
[----:B0-----:R-:W5:Y:S01]  /*be80*/  LDG.E R24, desc[UR10][R34.64+0x120050] ;  /* 0x1200500a22187981 */ /* 0x001f62000c1e1900 */
[C---:B-1----:R-:W-:Y:S08]  /*be90*/  HMMA.16816.F32 R8, R12.reuse, R20, R8 ;  /* 0x000000140c08723c */ /* 0x042ff00000001808 */
[C---:B------:R-:W-:Y:S01]  /*bea0*/  HMMA.16816.F32 R16, R12.reuse, R22, R16 ;  /* 0x000000160c10723c */ /* 0x040fe20000001810 */
[----:B------:R0:W-:Y:S04]  /*beb0*/  MOVM.16.MT88 R22, R37 ;  /* 0x000000002516723a */ /* 0x0001e80000000000 */
[----:B------:R1:W1:Y:S04]  /*bec0*/  MOVM.16.MT88 R23, R41 ;  /* 0x000000002917723a */ /* 0x0002680000000000 */
[----:B0-----:R-:W5:Y:S04]  /*bed0*/  LDG.E R37, desc[UR10][R34.64+0x12c050] ;  /* 0x12c0500a22257981 */ /* 0x001f68000c1e1900 */
[----:B-1----:R-:W5:Y:S07]  /*bee0*/  LDG.E R41, desc[UR10][R34.64+0x14a040] ;  /* 0x14a0400a22297981 */ /* 0x002f6e000c1e1900 */
[C---:B------:R-:W-:Y:S01]  /*bef0*/  HMMA.16816.F32 R16, R12.reuse, R22, R16 ;  /* 0x000000160c10723c */ /* 0x040fe20000001810 */
[----:B---3--:R0:W-:Y:S04]  /*bf00*/  MOVM.16.MT88 R20, R28 ;  /* 0x000000001c14723a */ /* 0x0081e80000000000 */
[----:B0-----:R-:W3:Y:S04]  /*bf10*/  LDG.E R28, desc[UR10][R34.64+0x126050] ;  /* 0x1260500a221c7981 */ /* 0x001ee8000c1e1900 */
[----:B------:R0:W1:Y:S04]  /*bf20*/  MOVM.16.MT88 R21, R36 ;  /* 0x000000002415723a */ /* 0x0000680000000000 */
[----:B0-----:R-:W3:Y:S04]  /*bf30*/  LDG.E R36, desc[UR10][R34.64+0x132050] ;  /* 0x1320500a22247981 */ /* 0x001ee8000c1e1900 */
[----:B--2---:R0:W-:Y:S04]  /*bf40*/  MOVM.16.MT88 R22, R29 ;  /* 0x000000001d16723a */ /* 0x0041e80000000000 */
[----:B0-----:R-:W2:Y:S01]  /*bf50*/  LDG.E R29, desc[UR10][R34.64+0x13e040] ;  /* 0x13e0400a221d7981 */ /* 0x001ea2000c1e1900 */
[C---:B-1----:R-:W-:Y:S03]  /*bf60*/  HMMA.16816.F32 R8, R12.reuse, R20, R8 ;  /* 0x000000140c08723c */ /* 0x042fe60000001808 */
[----:B------:R0:W-:Y:S04]  /*bf70*/  MOVM.16.MT88 R21, R31 ;  /* 0x000000001f15723a */ /* 0x0001e80000000000 */
[----:B0-----:R-:W2:Y:S04]  /*bf80*/  LDG.E R31, desc[UR10][R34.64+0x138040] ;  /* 0x1380400a221f7981 */ /* 0x001ea8000c1e1900 */
[----:B----4-:R0:W-:Y:S04]  /*bf90*/  MOVM.16.MT88 R23, R25 ;  /* 0x000000001917723a */ /* 0x0101e80000000000 */
[----:B0-----:R-:W4:Y:S04]  /*bfa0*/  LDG.E R25, desc[UR10][R34.64+0x138050] ;  /* 0x1380500a22197981 */ /* 0x001f28000c1e1900 */
[----:B------:R0:W1:Y:S04]  /*bfb0*/  MOVM.16.MT88 R20, R40 ;  /* 0x000000002814723a */ /* 0x0000680000000000 */
[----:B0-----:R-:W4:Y:S01]  /*bfc0*/  LDG.E R40, desc[UR10][R34.64+0x144050] ;  /* 0x1440500a22287981 */ /* 0x001f22000c1e1900 */
[C---:B-1----:R-:W-:Y:S03]  /*bfd0*/  HMMA.16816.F32 R8, R12.reuse, R20, R8 ;  /* 0x000000140c08723c */ /* 0x042fe60000001808 */
[----:B-----5:R0:W-:Y:S04]  /*bfe0*/  MOVM.16.MT88 R20, R24 ;  /* 0x000000001814723a */ /* 0x0201e80000000000 */
[----:B0-----:R-:W5:Y:S01]  /*bff0*/  LDG.E R24, desc[UR10][R34.64+0x13e050] ;  /* 0x13e0500a22187981 */ /* 0x001f62000c1e1900 */
[C---:B------:R-:W-:Y:S03]  /*c000*/  HMMA.16816.F32 R16, R12.reuse, R22, R16 ;  /* 0x000000160c10723c */ /* 0x040fe60000001810 */
[----:B------:R0:W-:Y:S04]  /*c010*/  MOVM.16.MT88 R22, R39 ;  /* 0x000000002716723a */ /* 0x0001e80000000000 */
[----:B------:R1:W1:Y:S04]  /*c020*/  MOVM.16.MT88 R23, R38 ;  /* 0x000000002617723a */ /* 0x0002680000000000 */
[----:B0-----:R-:W5:Y:S04]  /*c030*/  LDG.E R39, desc[UR10][R34.64+0x14a050] ;  /* 0x14a0500a22277981 */ /* 0x001f68000c1e1900 */
[----:B-1----:R-:W5:Y:S05]  /*c040*/  LDG.E R38, desc[UR10][R34.64+0x150040] ;  /* 0x1500400a22267981 */ /* 0x002f6a000c1e1900 */
[C---:B------:R-:W-:Y:S01]  /*c050*/  HMMA.16816.F32 R16, R12.reuse, R22, R16 ;  /* 0x000000160c10723c */ /* 0x040fe20000001810 */
[----:B---3--:R0:W1:Y:S04]  /*c060*/  MOVM.16.MT88 R21, R28 ;  /* 0x000000001c15723a */ /* 0x0080680000000000 */
[----:B0-----:R-:W3:Y:S03]  /*c070*/  LDG.E R28, desc[UR10][R34.64+0x144040] ;  /* 0x1440400a221c7981 */ /* 0x001ee6000c1e1900 */
[C---:B-1----:R-:W-:Y:S01]  /*c080*/  HMMA.16816.F32 R8, R12.reuse, R20, R8 ;  /* 0x000000140c08723c */ /* 0x042fe20000001808 */
[----:B------:R0:W-:Y:S04]  /*c090*/  MOVM.16.MT88 R20, R37 ;  /* 0x000000002514723a */ /* 0x0001e80000000000 */
[----:B------:R1:W2:Y:S04]  /*c0a0*/  MOVM.16.MT88 R21, R36 ;  /* 0x000000002415723a */ /* 0x0002a80000000000 */
[----:B0-----:R-:W3:Y:S04]  /*c0b0*/  LDG.E R37, desc[UR10][R34.64+0x15c040] ;  /* 0x15c0400a22257981 */ /* 0x001ee8000c1e1900 */
[----:B-1----:R-:W3:Y:S04]  /*c0c0*/  LDG.E R36, desc[UR10][R34.64+0x156040] ;  /* 0x1560400a22247981 */ /* 0x002ee8000c1e1900 */
[----:B--2---:R0:W-:Y:S04]  /*c0d0*/  MOVM.16.MT88 R23, R29 ;  /* 0x000000001d17723a */ /* 0x0041e80000000000 */
[----:B0-----:R-:W2:Y:S01]  /*c0e0*/  LDG.E R29, desc[UR10][R34.64+0x150050] ;  /* 0x1500500a221d7981 */ /* 0x001ea2000c1e1900 */
[C---:B------:R-:W-:Y:S03]  /*c0f0*/  HMMA.16816.F32 R8, R12.reuse, R20, R8 ;  /* 0x000000140c08723c */ /* 0x040fe60000001808 */
[----:B------:R0:W1:Y:S04]  /*c100*/  MOVM.16.MT88 R22, R31 ;  /* 0x000000001f16723a */ /* 0x0000680000000000 */
[----:B0-----:R-:W2:Y:S04]  /*c110*/  LDG.E R31, desc[UR10][R34.64+0x162040] ;  /* 0x1620400a221f7981 */ /* 0x001ea8000c1e1900 */
[----:B----4-:R0:W-:Y:S04]  /*c120*/  MOVM.16.MT88 R20, R25 ;  /* 0x000000001914723a */ /* 0x0101e80000000000 */
[----:B0-----:R-:W4:Y:S01]  /*c130*/  LDG.E R25, desc[UR10][R34.64+0x156050] ;  /* 0x1560500a22197981 */ /* 0x001f22000c1e1900 */
[C---:B-1----:R-:W-:Y:S03]  /*c140*/  HMMA.16816.F32 R16, R12.reuse, R22, R16 ;  /* 0x000000160c10723c */ /* 0x042fe60000001810 */
[----:B------:R-:W-:Y:S04]  /*c150*/  MOVM.16.MT88 R23, R41 ;  /* 0x000000002917723a */ /* 0x000fe80000000000 */
[----:B-----5:R0:W1:Y:S04]  /*c160*/  MOVM.16.MT88 R21, R24 ;  /* 0x000000001815723a */ /* 0x0200680000000000 */
[----:B0-----:R-:W5:Y:S01]  /*c170*/  LDG.E R24, desc[UR10][R34.64+0x162050] ;  /* 0x1620500a22187981 */ /* 0x001f62000c1e1900 */
[C---:B-1----:R-:W-:Y:S03]  /*c180*/  HMMA.16816.F32 R8, R12.reuse, R20, R8 ;  /* 0x000000140c08723c */ /* 0x042fe60000001808 */
        /* <DEDUP_REMOVED lines=15> */
[----:B------:R0:W-:Y:S04]  /*c280*/  MOVM.16.MT88 R22, R37 ;  /* 0x000000002516723a */ /* 0x0001e80000000000 */
[----:B------:R1:W-:Y:S04]  /*c290*/  MOVM.16.MT88 R23, R31 ;  /* 0x000000001f17723a */ /* 0x0003e80000000000 */
[----:B0-----:R-:W2:Y:S04]  /*c2a0*/  LDG.E R37, desc[UR10][R34.64+0x17a050] ;  /* 0x17a0500a22257981 */ /* 0x001ea8000c1e1900 */
[----:B----4-:R0:W4:Y:S04]  /*c2b0*/  MOVM.16.MT88 R21, R25 ;  /* 0x000000001915723a */ /* 0x0101280000000000 */
[----:B-1----:R-:W2:Y:S04]  /*c2c0*/  LDG.E R31, desc[UR10][R34.64+0x174050] ;  /* 0x1740500a221f7981 */ /* 0x002ea8000c1e1900 */
[----:B0-----:R-:W2:Y:S01]  /*c2d0*/  LDG.E R25, desc[UR10][R34.64+0x17a040] ;  /* 0x17a0400a22197981 */ /* 0x001ea2000c1e1900 */
[C---:B----4-:R-:W-:Y:S03]  /*c2e0*/  HMMA.16816.F32 R8, R12.reuse, R20, R8 ;  /* 0x000000140c08723c */ /* 0x050fe60000001808 */
[----:B-----5:R-:W-:Y:S05]  /*c2f0*/  MOVM.16.MT88 R21, R24 ;  /* 0x000000001815723a */ /* 0x020fea0000000000 */
[----:B------:R-:W-:Y:S01]  /*c300*/  HMMA.16816.F32 R16, R12, R22, R16 ;  /* 0x000000160c10723c */ /* 0x000fe20000001810 */
[----:B------:R-:W-:Y:S01]  /*c310*/  MOVM.16.MT88 R24, R40 ;  /* 0x000000002818723a */ /* 0x000fe20000000000 */
[----:B------:R-:W-:Y:S01]  /*c320*/  VIADD R26, R26, 0x1 ;  /* 0x000000011a1a7836 */ /* 0x000fe20000000000 */
[----:B------:R-:W-:-:S04]  /*c330*/  UIADD3 UR9, UPT, UPT, UR9, 0x1, URZ ;  /* 0x0000000109097890 */ /* 0x000fc8000fffe0ff */
[----:B------:R-:W-:Y:S01]  /*c340*/  UISETP.NE.AND UP1, UPT, UR9, 0x4ffe, UPT ;  /* 0x00004ffe0900788c */ /* 0x000fe2000bf25270 */
[----:B---3--:R-:W0:Y:S04]  /*c350*/  MOVM.16.MT88 R20, R28 ;  /* 0x000000001c14723a */ /* 0x008e280000000000 */
[C---:B0-----:R-:W-:Y:S01]  /*c360*/  HMMA.16816.F32 R8, R12.reuse, R20, R8 ;  /* 0x000000140c08723c */ /* 0x041fe20000001808 */
[----:B------:R-:W-:Y:S04]  /*c370*/  MOVM.16.MT88 R20, R39 ;  /* 0x000000002714723a */ /* 0x000fe80000000000 */
[----:B------:R-:W0:Y:S04]  /*c380*/  MOVM.16.MT88 R21, R38 ;  /* 0x000000002615723a */ /* 0x000e280000000000 */
[----:B------:R-:W-:Y:S04]  /*c390*/  MOVM.16.MT88 R22, R36 ;  /* 0x000000002416723a */ /* 0x000fe80000000000 */
[----:B--2---:R-:W1:Y:S01]  /*c3a0*/  MOVM.16.MT88 R23, R29 ;  /* 0x000000001d17723a */ /* 0x004e620000000000 */
[C---:B0-----:R-:W-:Y:S03]  /*c3b0*/  HMMA.16816.F32 R16, R12.reuse, R20, R16 ;  /* 0x000000140c10723c */ /* 0x041fe60000001810 */
[----:B------:R-:W-:Y:S04]  /*c3c0*/  MOVM.16.MT88 R21, R37 ;  /* 0x000000002515723a */ /* 0x000fe80000000000 */
[----:B------:R-:W0:Y:S04]  /*c3d0*/  MOVM.16.MT88 R20, R31 ;  /* 0x000000001f14723a */ /* 0x000e280000000000 */
[----:B------:R-:W2:Y:S01]  /*c3e0*/  MOVM.16.MT88 R25, R25 ;  /* 0x000000001919723a */ /* 0x000ea20000000000 */
[----:B-1----:R-:W-:-:S15]  /*c3f0*/  HMMA.16816.F32 R8, R12, R22, R8 ;  /* 0x000000160c08723c */ /* 0x002fde0000001808 */
[----:B------:R-:W-:-:S05]  /*c400*/  NOP ;  /* 0x0000000000007918 */ /* 0x000fca0000000000 */
[C---:B0-----:R-:W-:Y:S08]  /*c410*/  HMMA.16816.F32 R8, R12.reuse, R20, R8 ;  /* 0x000000140c08723c */ /* 0x041ff00000001808 */
[----:B--2---:R-:W-:Y:S01]  /*c420*/  HMMA.16816.F32 R16, R12, R24, R16 ;  /* 0x000000180c10723c */ /* 0x004fe20000001810 */
[----:B------:R-:W-:-:S10]  /*c430*/  LOP3.LUT R12, R26, 0xff, RZ, 0xc0, !PT ;  /* 0x000000ff1a0c7812 */ /* 0x000fd400078ec0ff */
[----:B------:R0:W-:Y:S04]  /*c440*/  STG.E.64 desc[UR10][R32.64+0xa0], R8 ;  /* 0x0000a00820007986 */ /* 0x0001e8000c101b0a */
[----:B------:R0:W-:Y:S04]  /*c450*/  STG.E.64 desc[UR10][R32.64+0xc0a0], R10 ;  /* 0x00c0a00a20007986 */ /* 0x0001e8000c101b0a */
[----:B------:R0:W-:Y:S04]  /*c460*/  STG.E.64 desc[UR10][R32.64+0x80], R16 ;  /* 0x0000801020007986 */ /* 0x0001e8000c101b0a */
[----:B------:R0:W-:Y:S01]  /*c470*/  STG.E.64 desc[UR10][R32.64+0xc080], R18 ;  /* 0x00c0801220007986 */ /* 0x0001e2000c101b0a */
[----:B------:R0:W-:Y:S01]  /*c480*/  SYNCS.ARRIVE.TRANS64.A1T0 RZ, [R4+URZ+0x8], RZ ;  /* 0x000008ff04ff79a7 */ /* 0x0001e200081000ff */
[----:B------:R-:W-:-:S04]  /*c490*/  ISETP.NE.AND P0, PT, R12, 0x2, PT ;  /* 0x000000020c00780c */ /* 0x000fc80003f05270 */
[----:B------:R-:W-:-:S09]  /*c4a0*/  SEL R26, R26, RZ, P0 ;  /* 0x000000ff1a1a7207 */ /* 0x000fd20000000000 */
[----:B------:R-:W-:Y:S01]  /*c4b0*/  @!P0 LOP3.LUT R6, R6, 0x2, RZ, 0x3c, !PT ;  /* 0x0000000206068812 */ /* 0x000fe200078e3cff */
[----:B0-----:R-:W-:Y:S06]  /*c4c0*/  BRA.U UP1, `(.L_x_31) ;  /* 0xffffff6901c47547 */ /* 0x001fec000b83ffff */
[----:B------:R-:W-:Y:S05]  /*c4d0*/  BRA.U UP0, `(.L_x_32) ;  /* 0xffffff6900b47547 */ /* 0x000fea000b83ffff */
[----:B------:R-:W0:Y:S01]  /*c4e0*/  S2R R5, SR_CgaCtaId ;  /* 0x0000000000057919 */ /* 0x000e220000008800 */
[----:B------:R-:W-:Y:S02]  /*c4f0*/  MOV R0, 0x400 ;  /* 0x0000040000007802 */ /* 0x000fe40000000f00 */
[----:B------:R-:W-:Y:S01]  /*c500*/  VOTE.ANY R7, PT, PT ;  /* 0x0000000000077806 */ /* 0x000fe200038e0100 */
[----:B------:R-:W1:Y:S02]  /*c510*/  S2R R3, SR_SWINHI ;  /* 0x0000000000037919 */ /* 0x000e640000002f00 */
[----:B------:R-:W-:Y:S01]  /*c520*/  VIADD R0, R0, 0x8000 ;  /* 0x0000800000007836 */ /* 0x000fe20000000000 */
[----:B------:R-:W2:Y:S04]  /*c530*/  S2R R9, SR_LANEID ;  /* 0x0000000000097919 */ /* 0x000ea80000000000 */
[----:B0-----:R-:W-:-:S04]  /*c540*/  LEA R6, R5, R0, 0x18 ;  /* 0x0000000005067211 */ /* 0x001fc800078ec0ff */
[----:B------:R-:W-:Y:S02]  /*c550*/  MOV R4, R6 ;  /* 0x0000000600047202 */ /* 0x000fe40000000f00 */
[----:B-1----:R-:W-:Y:S02]  /*c560*/  MOV R5, R3 ;  /* 0x0000000300057202 */ /* 0x002fe40000000f00 */
[----:B------:R-:W-:-:S05]  /*c570*/  IADD3 R2, P0, PT, R4, 0x20, RZ ;  /* 0x0000002004027810 */ /* 0x000fca0007f1e0ff */
[----:B------:R-:W-:-:S04]  /*c580*/  IMAD.X R3, RZ, RZ, R5, P0 ;  /* 0x000000ffff037224 */ /* 0x000fc800000e0605 */
[----:B------:R-:W0:Y:S02]  /*c590*/  MATCH.ANY.U64 R2, R2 ;  /* 0x00000000020273a1 */ /* 0x000e2400000e8200 */
[----:B0-----:R-:W0:Y:S08]  /*c5a0*/  BREV R0, R2 ;  /* 0x0000000200007301 */ /* 0x001e300000000000 */
[----:B0-----:R-:W2:Y:S02]  /*c5b0*/  FLO.U32.SH R0, R0 ;  /* 0x0000000000007300 */ /* 0x001ea400000e0400 */
[----:B--2---:R-:W-:-:S13]  /*c5c0*/  ISETP.NE.AND P0, PT, R9, R0, PT ;  /* 0x000000000900720c */ /* 0x004fda0003f05270 */
[----:B------:R-:W-:Y:S05]  /*c5d0*/  @P0 EXIT ;  /* 0x000000000000094d */ /* 0x000fea0003800000 */
[----:B------:R-:W0:Y:S02]  /*c5e0*/  POPC R2, R2 ;  /* 0x0000000200027309 */ /* 0x000e240000000000 */
[----:B0-----:R-:W-:Y:S01]  /*c5f0*/  IMAD.MOV R3, RZ, RZ, -R2 ;  /* 0x000000ffff037224 */ /* 0x001fe200078e0a02 */
[----:B------:R0:W-:Y:S06]  /*c600*/  MEMBAR.SC.CTA ;  /* 0x0000000000007992 */ /* 0x0001ec0000000000 */
[----:B0-----:R-:W2:Y:S02]  /*c610*/  ATOM.E.ADD.STRONG.SM PT, R5, desc[UR10][R4.64+0x20], R3 ;  /* 0x800020030405798a */ /* 0x001ea400081eb10a */
[----:B--2---:R-:W-:Y:S01]  /*c620*/  NOP ;  /* 0x0000000000007918 */ /* 0x004fe20000000000 */
[----:B------:R-:W-:-:S13]  /*c630*/  ISETP.NE.AND P0, PT, R5, R2, PT ;  /* 0x000000020500720c */ /* 0x000fda0003f05270 */
[----:B------:R-:W-:Y:S05]  /*c640*/  @P0 EXIT ;  /* 0x000000000000094d */ /* 0x000fea0003800000 */
[----:B------:R-:W0:Y:S02]  /*c650*/  SYNCS.CCTL.IV [R6+URZ] ;  /* 0x00000000060079b1 */ /* 0x000e2400080000ff */
[----:B0-----:R-:W0:Y:S02]  /*c660*/  SYNCS.CCTL.IV [R6+URZ+0x8] ;  /* 0x00000800060079b1 */ /* 0x001e2400080000ff */
[----:B0-----:R-:W0:Y:S02]  /*c670*/  SYNCS.CCTL.IV [R6+URZ+0x10] ;  /* 0x00001000060079b1 */ /* 0x001e2400080000ff */
[----:B0-----:R-:W-:Y:S01]  /*c680*/  SYNCS.CCTL.IV [R6+URZ+0x18] ;  /* 0x00001800060079b1 */ /* 0x001fe200080000ff */
[----:B------:R-:W-:Y:S05]  /*c690*/  EXIT ;  /* 0x000000000000794d */ /* 0x000fea0003800000 */
        .weak           $__internal_0_$__cuda_sm20_div_u64
        .type           $__internal_0_$__cuda_sm20_div_u64,@function
        .size           $__internal_0_$__cuda_sm20_div_u64,(.L_x_34 - $__internal_0_$__cuda_sm20_div_u64)
$__internal_0_$__cuda_sm20_div_u64:
[----:B------:R-:W-:Y:S02]  /*c6a0*/  IMAD.MOV.U32 R10, RZ, RZ, R4 ;  /* 0x000000ffff0a7224 */ /* 0x000fe400078e0004 */
[----:B------:R-:W-:-:S04]  /*c6b0*/  IMAD.U32 R11, RZ, RZ, UR4 ;  /* 0x00000004ff0b7e24 */ /* 0x000fc8000f8e00ff */
[----:B------:R-:W0:Y:S08]  /*c6c0*/  I2F.U64.RP R10, R10 ;  /* 0x0000000a000a7312 */ /* 0x000e300000309000 */
[----:B0-----:R-:W0:Y:S02]  /*c6d0*/  MUFU.RCP R6, R10 ;  /* 0x0000000a00067308 */ /* 0x001e240000001000 */
[----:B0-----:R-:W-:-:S06]  /*c6e0*/  VIADD R6, R6, 0x1ffffffe ;  /* 0x1ffffffe06067836 */ /* 0x001fcc0000000000 */
[----:B------:R-:W0:Y:S02]  /*c6f0*/  F2I.U64.TRUNC R6, R6 ;  /* 0x0000000600067311 */ /* 0x000e24000020d800 */
[----:B0-----:R-:W-:-:S04]  /*c700*/  IMAD.WIDE.U32 R8, R6, R4, RZ ;  /* 0x0000000406087225 */ /* 0x001fc800078e00ff */
[----:B------:R-:W-:Y:S01]  /*c710*/  IMAD R9, R6, UR4, R9 ;  /* 0x0000000406097c24 */ /* 0x000fe2000f8e0209 */
[----:B------:R-:W-:-:S03]  /*c720*/  IADD3 R13, P0, PT, RZ, -R8, RZ ;  /* 0x80000008ff0d7210 */ /* 0x000fc60007f1e0ff */
[----:B------:R-:W-:Y:S02]  /*c730*/  IMAD R9, R7, R4, R9 ;  /* 0x0000000407097224 */ /* 0x000fe400078e0209 */
[----:B------:R-:W-:-:S04]  /*c740*/  IMAD.HI.U32 R8, R6, R13, RZ ;  /* 0x0000000d06087227 */ /* 0x000fc800078e00ff */
[----:B------:R-:W-:Y:S02]  /*c750*/  IMAD.X R15, RZ, RZ, ~R9, P0 ;  /* 0x000000ffff0f7224 */ /* 0x000fe400000e0e09 */
[----:B------:R-:W-:Y:S02]  /*c760*/  IMAD.MOV.U32 R9, RZ, RZ, R6 ;  /* 0x000000ffff097224 */ /* 0x000fe400078e0006 */
[-C--:B------:R-:W-:Y:S02]  /*c770*/  IMAD R11, R7, R15.reuse, RZ ;  /* 0x0000000f070b7224 */ /* 0x080fe400078e02ff */
[----:B------:R-:W-:-:S04]  /*c780*/  IMAD.WIDE.U32 R8, P0, R6, R15, R8 ;  /* 0x0000000f06087225 */ /* 0x000fc80007800008 */
[----:B------:R-:W-:-:S04]  /*c790*/  IMAD.HI.U32 R15, R7, R15, RZ ;  /* 0x0000000f070f7227 */ /* 0x000fc800078e00ff */
[----:B------:R-:W-:-:S05]  /*c7a0*/  IMAD.HI.U32 R8, P1, R7, R13, R8 ;  /* 0x0000000d07087227 */ /* 0x000fca0007820008 */
[----:B------:R-:W-:Y:S01]  /*c7b0*/  IADD3 R9, P2, PT, R11, R8, RZ ;  /* 0x000000080b097210 */ /* 0x000fe20007f5e0ff */
[----:B------:R-:W-:-:S04]  /*c7c0*/  IMAD.X R8, R15, 0x1, R7, P0 ;  /* 0x000000010f087824 */ /* 0x000fc800000e0607 */
[----:B------:R-:W-:Y:S01]  /*c7d0*/  IMAD.WIDE.U32 R6, R9, R4, RZ ;  /* 0x0000000409067225 */ /* 0x000fe200078e00ff */
[----:B------:R-:W-:-:S03]  /*c7e0*/  IADD3.X R11, PT, PT, RZ, RZ, R8, P2, P1 ;  /* 0x000000ffff0b7210 */ /* 0x000fc600017e2408 */
[----:B------:R-:W-:Y:S01]  /*c7f0*/  IMAD R7, R9, UR4, R7 ;  /* 0x0000000409077c24 */ /* 0x000fe2000f8e0207 */
[----:B------:R-:W-:-:S03]  /*c800*/  IADD3 R13, P0, PT, RZ, -R6, RZ ;  /* 0x80000006ff0d7210 */ /* 0x000fc60007f1e0ff */
[----:B------:R-:W-:Y:S02]  /*c810*/  IMAD R7, R11, R4, R7 ;  /* 0x000000040b077224 */ /* 0x000fe400078e0207 */
[----:B------:R-:W-:-:S04]  /*c820*/  IMAD.HI.U32 R8, R9, R13, RZ ;  /* 0x0000000d09087227 */ /* 0x000fc800078e00ff */
[----:B------:R-:W-:-:S04]  /*c830*/  IMAD.X R6, RZ, RZ, ~R7, P0 ;  /* 0x000000ffff067224 */ /* 0x000fc800000e0e07 */
[----:B------:R-:W-:-:S04]  /*c840*/  IMAD.WIDE.U32 R8, P0, R9, R6, R8 ;  /* 0x0000000609087225 */ /* 0x000fc80007800008 */
[C---:B------:R-:W-:Y:S02]  /*c850*/  IMAD R7, R11.reuse, R6, RZ ;  /* 0x000000060b077224 */ /* 0x040fe400078e02ff */
[----:B------:R-:W-:-:S04]  /*c860*/  IMAD.HI.U32 R8, P1, R11, R13, R8 ;  /* 0x0000000d0b087227 */ /* 0x000fc80007820008 */
[----:B------:R-:W-:Y:S01]  /*c870*/  IMAD.HI.U32 R6, R11, R6, RZ ;  /* 0x000000060b067227 */ /* 0x000fe200078e00ff */
[----:B------:R-:W-:-:S03]  /*c880*/  IADD3 R8, P2, PT, R7, R8, RZ ;  /* 0x0000000807087210 */ /* 0x000fc60007f5e0ff */
[----:B------:R-:W-:Y:S02]  /*c890*/  IMAD.X R11, R6, 0x1, R11, P0 ;  /* 0x00000001060b7824 */ /* 0x000fe400000e060b */
[----:B------:R-:W-:-:S03]  /*c8a0*/  IMAD.HI.U32 R6, R8, R3, RZ ;  /* 0x0000000308067227 */ /* 0x000fc600078e00ff */
[----:B------:R-:W-:Y:S01]  /*c8b0*/  IADD3.X R10, PT, PT, RZ, RZ, R11, P2, P1 ;  /* 0x000000ffff0a7210 */ /* 0x000fe200017e240b */
[----:B------:R-:W-:Y:S02]  /*c8c0*/  IMAD.MOV.U32 R7, RZ, RZ, RZ ;  /* 0x000000ffff077224 */ /* 0x000fe400078e00ff */
[----:B------:R-:W-:-:S04]  /*c8d0*/  IMAD.WIDE.U32 R6, R8, R5, R6 ;  /* 0x0000000508067225 */ /* 0x000fc800078e0006 */
[C---:B------:R-:W-:Y:S02]  /*c8e0*/  IMAD R9, R10.reuse, R5, RZ ;  /* 0x000000050a097224 */ /* 0x040fe400078e02ff */
[----:B------:R-:W-:-:S04]  /*c8f0*/  IMAD.HI.U32 R6, P0, R10, R3, R6 ;  /* 0x000000030a067227 */ /* 0x000fc80007800006 */
[----:B------:R-:W-:Y:S01]  /*c900*/  IMAD.HI.U32 R8, R10, R5, RZ ;  /* 0x000000050a087227 */ /* 0x000fe200078e00ff */
[----:B------:R-:W-:-:S03]  /*c910*/  IADD3 R9, P1, PT, R9, R6, RZ ;  /* 0x0000000609097210 */ /* 0x000fc60007f3e0ff */
[----:B------:R-:W-:Y:S02]  /*c920*/  IMAD.X R8, RZ, RZ, R8, P0 ;  /* 0x000000ffff087224 */ /* 0x000fe400000e0608 */
[----:B------:R-:W-:-:S04]  /*c930*/  IMAD.WIDE.U32 R6, R9, R4, RZ ;  /* 0x0000000409067225 */ /* 0x000fc800078e00ff */
[----:B------:R-:W-:Y:S01]  /*c940*/  IMAD.X R11, RZ, RZ, R8, P1 ;  /* 0x000000ffff0b7224 */ /* 0x000fe200008e0608 */
[----:B------:R-:W-:Y:S01]  /*c950*/  IADD3 R13, P1, PT, -R6, R3, RZ ;  /* 0x00000003060d7210 */ /* 0x000fe20007f3e1ff */
[----:B------:R-:W-:-:S03]  /*c960*/  IMAD R7, R9, UR4, R7 ;  /* 0x0000000409077c24 */ /* 0x000fc6000f8e0207 */
[-C--:B------:R-:W-:Y:S01]  /*c970*/  ISETP.GE.U32.AND P0, PT, R13, R4.reuse, PT ;  /* 0x000000040d00720c */ /* 0x080fe20003f06070 */
[----:B------:R-:W-:-:S04]  /*c980*/  IMAD R6, R11, R4, R7 ;  /* 0x000000040b067224 */ /* 0x000fc800078e0207 */
[----:B------:R-:W-:Y:S01]  /*c990*/  IMAD.X R10, R5, 0x1, ~R6, P1 ;  /* 0x00000001050a7824 */ /* 0x000fe200008e0e06 */
[----:B------:R-:W-:Y:S02]  /*c9a0*/  IADD3 R6, P2, PT, R9, 0x1, RZ ;  /* 0x0000000109067810 */ /* 0x000fe40007f5e0ff */
[-C--:B------:R-:W-:Y:S02]  /*c9b0*/  IADD3 R3, P1, PT, -R4, R13.reuse, RZ ;  /* 0x0000000d04037210 */ /* 0x080fe40007f3e1ff */
[C---:B------:R-:W-:Y:S01]  /*c9c0*/  ISETP.GE.U32.AND.EX P0, PT, R10.reuse, UR4, PT, P0 ;  /* 0x000000040a007c0c */ /* 0x040fe2000bf06100 */
[----:B------:R-:W-:Y:S01]  /*c9d0*/  IMAD.X R8, RZ, RZ, R11, P2 ;  /* 0x000000ffff087224 */ /* 0x000fe200010e060b */
[----:B------:R-:W-:Y:S02]  /*c9e0*/  IADD3.X R5, PT, PT, R10, ~UR4, RZ, P1, !PT ;  /* 0x800000040a057c10 */ /* 0x000fe40008ffe4ff */
[----:B------:R-:W-:Y:S02]  /*c9f0*/  SEL R3, R3, R13, P0 ;  /* 0x0000000d03037207 */ /* 0x000fe40000000000 */
[----:B------:R-:W-:-:S02]  /*ca00*/  SEL R6, R6, R9, P0 ;  /* 0x0000000906067207 */ /* 0x000fc40000000000 */
[----:B------:R-:W-:Y:S02]  /*ca10*/  SEL R5, R5, R10, P0 ;  /* 0x0000000a05057207 */ /* 0x000fe40000000000 */
[----:B------:R-:W-:Y:S02]  /*ca20*/  SEL R8, R8, R11, P0 ;  /* 0x0000000b08087207 */ /* 0x000fe40000000000 */
[----:B------:R-:W-:Y:S02]  /*ca30*/  ISETP.GE.U32.AND P0, PT, R3, R4, PT ;  /* 0x000000040300720c */ /* 0x000fe40003f06070 */
[----:B------:R-:W-:Y:S02]  /*ca40*/  IADD3 R3, P2, PT, R6, 0x1, RZ ;  /* 0x0000000106037810 */ /* 0x000fe40007f5e0ff */
[----:B------:R-:W-:Y:S02]  /*ca50*/  ISETP.GE.U32.AND.EX P0, PT, R5, UR4, PT, P0 ;  /* 0x0000000405007c0c */ /* 0x000fe4000bf06100 */
[----:B------:R-:W-:Y:S01]  /*ca60*/  ISETP.NE.U32.AND P1, PT, R4, RZ, PT ;  /* 0x000000ff0400720c */ /* 0x000fe20003f25070 */
[----:B------:R-:W-:Y:S01]  /*ca70*/  IMAD.X R5, RZ, RZ, R8, P2 ;  /* 0x000000ffff057224 */ /* 0x000fe200010e0608 */
[----:B------:R-:W-:Y:S01]  /*ca80*/  SEL R4, R3, R6, P0 ;  /* 0x0000000603047207 */ /* 0x000fe20000000000 */
[----:B------:R-:W-:Y:S01]  /*ca90*/  IMAD.MOV.U32 R3, RZ, RZ, 0x0 ;  /* 0x00000000ff037424 */ /* 0x000fe200078e00ff */
[----:B------:R-:W-:-:S02]  /*caa0*/  ISETP.NE.AND.EX P1, PT, RZ, UR4, PT, P1 ;  /* 0x00000004ff007c0c */ /* 0x000fc4000bf25310 */
[----:B------:R-:W-:Y:S02]  /*cab0*/  SEL R5, R5, R8, P0 ;  /* 0x0000000805057207 */ /* 0x000fe40000000000 */
[----:B------:R-:W-:Y:S02]  /*cac0*/  SEL R4, R4, 0xffffffff, P1 ;  /* 0xffffffff04047807 */ /* 0x000fe40000800000 */
[----:B------:R-:W-:Y:S01]  /*cad0*/  SEL R5, R5, 0xffffffff, P1 ;  /* 0xffffffff05057807 */ /* 0x000fe20000800000 */
[----:B------:R-:W-:Y:S06]  /*cae0*/  RET.REL.NODEC R2 `(_Z11wmma_kernelP6__halfS0_Pf) ;  /* 0xffffff3402447950 */ /* 0x000fec0003c3ffff */
.L_x_33:
[----:B------:R-:W-:-:S00]  /*caf0*/  BRA `(.L_x_33) ;  /* 0xfffffffc00fc7947 */ /* 0x000fc0000383ffff */
[----:B------:R-:W-:-:S00]  /*cb00*/  NOP ;  /* 0x0000000000007918 */ /* 0x000fc00000000000 */
[----:B------:R-:W-:-:S00]  /*cb10*/  NOP ;  /* 0x0000000000007918 */ /* 0x000fc00000000000 */
[----:B------:R-:W-:-:S00]  /*cb20*/  NOP ;  /* 0x0000000000007918 */ /* 0x000fc00000000000 */
[----:B------:R-:W-:-:S00]  /*cb30*/  NOP ;  /* 0x0000000000007918 */ /* 0x000fc00000000000 */
[----:B------:R-:W-:-:S00]  /*cb40*/  NOP ;  /* 0x0000000000007918 */ /* 0x000fc00000000000 */
[----:B------:R-:W-:-:S00]  /*cb50*/  NOP ;  /* 0x0000000000007918 */ /* 0x000fc00000000000 */
[----:B------:R-:W-:-:S00]  /*cb60*/  NOP ;  /* 0x0000000000007918 */ /* 0x000fc00000000000 */
[----:B------:R-:W-:-:S00]  /*cb70*/  NOP ;  /* 0x0000000000007918 */ /* 0x000fc00000000000 */
.L_x_34:


//--------------------- .nv.shared._Z11wmma_kernelP6__halfS0_Pf --------------------------
	.section	.nv.shared._Z11wmma_kernelP6__halfS0_Pf,"aw",@nobits
	.sectionflags	@""
	.align	8
.nv.shared._Z11wmma_kernelP6__halfS0_Pf:
	.zero		33832


//--------------------- .nv.shared.reserved.0     --------------------------
	.section	.nv.shared.reserved.0,"aw",@nobits
	.weak		__nv_reservedSMEM_offset_0_alias
	.size		__nv_reservedSMEM_offset_0_alias, 0, 64
	.other		__nv_reservedSMEM_offset_0_alias,@"STO_CUDA_RESERVED_SHARED STV_DEFAULT"
__nv_reservedSMEM_offset_0_alias:
	.zero		0
	.zero		64


//--------------------- .nv.constant0._Z11wmma_kernelP6__halfS0_Pf --------------------------
	.section	.nv.constant0._Z11wmma_kernelP6__halfS0_Pf,"a",@progbits
	.sectionflags	@""
	.align	4
.nv.constant0._Z11wmma_kernelP6__halfS0_Pf:
	.zero		920


//--------------------- SYMBOLS --------------------------

	.type		.nv.reservedSmem.offset0,@object
	.size		.nv.reservedSmem.offset0,0x4
	.type		.nv.reservedSmem.cap,@object
	.size		.nv.reservedSmem.cap,0x4
